//
// Generated by NVIDIA NVVM Compiler
//
// Compiler Build ID: CL-36424714
// Cuda compilation tools, release 13.0, V13.0.88
// Based on NVVM 20.0.0
//

.version 9.0
.target sm_100
.address_size 64

	// .globl	_Z26num_points_within_r_kerneliifPKfPf
// _ZZ70density_and_manhattan_weights_meanwhile_furthest_point_sampling_kernelILj1024EEviiifPKfS1_S1_PfPiE5dists has been demoted
// _ZZ70density_and_manhattan_weights_meanwhile_furthest_point_sampling_kernelILj1024EEviiifPKfS1_S1_PfPiE7dists_i has been demoted
// _ZZ70density_and_manhattan_weights_meanwhile_furthest_point_sampling_kernelILj512EEviiifPKfS1_S1_PfPiE5dists has been demoted
// _ZZ70density_and_manhattan_weights_meanwhile_furthest_point_sampling_kernelILj512EEviiifPKfS1_S1_PfPiE7dists_i has been demoted
// _ZZ70density_and_manhattan_weights_meanwhile_furthest_point_sampling_kernelILj256EEviiifPKfS1_S1_PfPiE5dists has been demoted
// _ZZ70density_and_manhattan_weights_meanwhile_furthest_point_sampling_kernelILj256EEviiifPKfS1_S1_PfPiE7dists_i has been demoted
// _ZZ70density_and_manhattan_weights_meanwhile_furthest_point_sampling_kernelILj128EEviiifPKfS1_S1_PfPiE5dists has been demoted
// _ZZ70density_and_manhattan_weights_meanwhile_furthest_point_sampling_kernelILj128EEviiifPKfS1_S1_PfPiE7dists_i has been demoted
// _ZZ70density_and_manhattan_weights_meanwhile_furthest_point_sampling_kernelILj64EEviiifPKfS1_S1_PfPiE5dists has been demoted
// _ZZ70density_and_manhattan_weights_meanwhile_furthest_point_sampling_kernelILj64EEviiifPKfS1_S1_PfPiE7dists_i has been demoted
// _ZZ70density_and_manhattan_weights_meanwhile_furthest_point_sampling_kernelILj32EEviiifPKfS1_S1_PfPiE5dists has been demoted
// _ZZ70density_and_manhattan_weights_meanwhile_furthest_point_sampling_kernelILj32EEviiifPKfS1_S1_PfPiE7dists_i has been demoted
// _ZZ70density_and_manhattan_weights_meanwhile_furthest_point_sampling_kernelILj16EEviiifPKfS1_S1_PfPiE5dists has been demoted
// _ZZ70density_and_manhattan_weights_meanwhile_furthest_point_sampling_kernelILj16EEviiifPKfS1_S1_PfPiE7dists_i has been demoted
// _ZZ70density_and_manhattan_weights_meanwhile_furthest_point_sampling_kernelILj8EEviiifPKfS1_S1_PfPiE5dists has been demoted
// _ZZ70density_and_manhattan_weights_meanwhile_furthest_point_sampling_kernelILj8EEviiifPKfS1_S1_PfPiE7dists_i has been demoted
// _ZZ70density_and_manhattan_weights_meanwhile_furthest_point_sampling_kernelILj4EEviiifPKfS1_S1_PfPiE5dists has been demoted
// _ZZ70density_and_manhattan_weights_meanwhile_furthest_point_sampling_kernelILj4EEviiifPKfS1_S1_PfPiE7dists_i has been demoted
// _ZZ70density_and_manhattan_weights_meanwhile_furthest_point_sampling_kernelILj2EEviiifPKfS1_S1_PfPiE5dists has been demoted
// _ZZ70density_and_manhattan_weights_meanwhile_furthest_point_sampling_kernelILj2EEviiifPKfS1_S1_PfPiE7dists_i has been demoted
// _ZZ70density_and_manhattan_weights_meanwhile_furthest_point_sampling_kernelILj1EEviiifPKfS1_S1_PfPiE7dists_i has been demoted
// _ZZ40furthest_point_sampling_with_dist_kernelILj2048EEviiiPKfPfPiE5dists has been demoted
// _ZZ40furthest_point_sampling_with_dist_kernelILj2048EEviiiPKfPfPiE7dists_i has been demoted
// _ZZ40furthest_point_sampling_with_dist_kernelILj1024EEviiiPKfPfPiE5dists has been demoted
// _ZZ40furthest_point_sampling_with_dist_kernelILj1024EEviiiPKfPfPiE7dists_i has been demoted
// _ZZ40furthest_point_sampling_with_dist_kernelILj512EEviiiPKfPfPiE5dists has been demoted
// _ZZ40furthest_point_sampling_with_dist_kernelILj512EEviiiPKfPfPiE7dists_i has been demoted
// _ZZ40furthest_point_sampling_with_dist_kernelILj256EEviiiPKfPfPiE5dists has been demoted
// _ZZ40furthest_point_sampling_with_dist_kernelILj256EEviiiPKfPfPiE7dists_i has been demoted
// _ZZ40furthest_point_sampling_with_dist_kernelILj128EEviiiPKfPfPiE5dists has been demoted
// _ZZ40furthest_point_sampling_with_dist_kernelILj128EEviiiPKfPfPiE7dists_i has been demoted
// _ZZ40furthest_point_sampling_with_dist_kernelILj64EEviiiPKfPfPiE5dists has been demoted
// _ZZ40furthest_point_sampling_with_dist_kernelILj64EEviiiPKfPfPiE7dists_i has been demoted
// _ZZ40furthest_point_sampling_with_dist_kernelILj32EEviiiPKfPfPiE5dists has been demoted
// _ZZ40furthest_point_sampling_with_dist_kernelILj32EEviiiPKfPfPiE7dists_i has been demoted
// _ZZ40furthest_point_sampling_with_dist_kernelILj16EEviiiPKfPfPiE5dists has been demoted
// _ZZ40furthest_point_sampling_with_dist_kernelILj16EEviiiPKfPfPiE7dists_i has been demoted
// _ZZ40furthest_point_sampling_with_dist_kernelILj8EEviiiPKfPfPiE5dists has been demoted
// _ZZ40furthest_point_sampling_with_dist_kernelILj8EEviiiPKfPfPiE7dists_i has been demoted
// _ZZ40furthest_point_sampling_with_dist_kernelILj4EEviiiPKfPfPiE5dists has been demoted
// _ZZ40furthest_point_sampling_with_dist_kernelILj4EEviiiPKfPfPiE7dists_i has been demoted
// _ZZ40furthest_point_sampling_with_dist_kernelILj2EEviiiPKfPfPiE5dists has been demoted
// _ZZ40furthest_point_sampling_with_dist_kernelILj2EEviiiPKfPfPiE7dists_i has been demoted
// _ZZ40furthest_point_sampling_with_dist_kernelILj1EEviiiPKfPfPiE7dists_i has been demoted

.visible .entry _Z26num_points_within_r_kerneliifPKfPf(
	.param .u32 _Z26num_points_within_r_kerneliifPKfPf_param_0,
	.param .u32 _Z26num_points_within_r_kerneliifPKfPf_param_1,
	.param .f32 _Z26num_points_within_r_kerneliifPKfPf_param_2,
	.param .u64 .ptr .align 1 _Z26num_points_within_r_kerneliifPKfPf_param_3,
	.param .u64 .ptr .align 1 _Z26num_points_within_r_kerneliifPKfPf_param_4
)
{
	.reg .pred 	%p<28>;
	.reg .b32 	%r<31>;
	.reg .b32 	%f<193>;
	.reg .b64 	%rd<26>;

	ld.param.u32 	%r17, [_Z26num_points_within_r_kerneliifPKfPf_param_0];
	ld.param.u32 	%r16, [_Z26num_points_within_r_kerneliifPKfPf_param_1];
	ld.param.f32 	%f17, [_Z26num_points_within_r_kerneliifPKfPf_param_2];
	ld.param.u64 	%rd6, [_Z26num_points_within_r_kerneliifPKfPf_param_3];
	ld.param.u64 	%rd7, [_Z26num_points_within_r_kerneliifPKfPf_param_4];
	mov.u32 	%r1, %ctaid.y;
	mov.u32 	%r18, %ctaid.x;
	mov.u32 	%r19, %ntid.x;
	mov.u32 	%r20, %tid.x;
	mad.lo.s32 	%r2, %r18, %r19, %r20;
	setp.ge.s32 	%p1, %r1, %r17;
	setp.ge.s32 	%p2, %r2, %r16;
	or.pred  	%p3, %p1, %p2;
	@%p3 bra 	$L__BB0_14;
	cvta.to.global.u64 	%rd1, %rd6;
	mul.lo.s32 	%r3, %r16, %r1;
	mul.lo.s32 	%r4, %r3, 3;
	mad.lo.s32 	%r21, %r2, 3, %r4;
	mul.wide.s32 	%rd8, %r21, 4;
	add.s64 	%rd9, %rd1, %rd8;
	ld.global.nc.f32 	%f1, [%rd9];
	ld.global.nc.f32 	%f2, [%rd9+4];
	ld.global.nc.f32 	%f3, [%rd9+8];
	setp.lt.s32 	%p4, %r16, 1;
	mov.f32 	%f192, 0f00000000;
	@%p4 bra 	$L__BB0_13;
	mul.f32 	%f4, %f17, %f17;
	and.b32  	%r5, %r16, 7;
	setp.lt.u32 	%p5, %r16, 8;
	mov.f32 	%f192, 0f00000000;
	mov.b32 	%r29, 0;
	@%p5 bra 	$L__BB0_5;
	and.b32  	%r29, %r16, 2147483640;
	neg.s32 	%r27, %r29;
	mul.wide.s32 	%rd10, %r4, 4;
	add.s64 	%rd11, %rd10, %rd1;
	add.s64 	%rd25, %rd11, 48;
	mov.f32 	%f192, 0f00000000;
$L__BB0_4:
	.pragma "nounroll";
	ld.global.nc.f32 	%f22, [%rd25+-48];
	ld.global.nc.f32 	%f23, [%rd25+-44];
	ld.global.nc.f32 	%f24, [%rd25+-40];
	sub.f32 	%f25, %f1, %f22;
	sub.f32 	%f26, %f2, %f23;
	mul.f32 	%f27, %f26, %f26;
	fma.rn.f32 	%f28, %f25, %f25, %f27;
	sub.f32 	%f29, %f3, %f24;
	fma.rn.f32 	%f30, %f29, %f29, %f28;
	setp.le.f32 	%p6, %f30, %f4;
	add.f32 	%f31, %f192, 0f3F800000;
	selp.f32 	%f32, %f31, %f192, %p6;
	ld.global.nc.f32 	%f33, [%rd25+-36];
	ld.global.nc.f32 	%f34, [%rd25+-32];
	ld.global.nc.f32 	%f35, [%rd25+-28];
	sub.f32 	%f36, %f1, %f33;
	sub.f32 	%f37, %f2, %f34;
	mul.f32 	%f38, %f37, %f37;
	fma.rn.f32 	%f39, %f36, %f36, %f38;
	sub.f32 	%f40, %f3, %f35;
	fma.rn.f32 	%f41, %f40, %f40, %f39;
	setp.le.f32 	%p7, %f41, %f4;
	add.f32 	%f42, %f32, 0f3F800000;
	selp.f32 	%f43, %f42, %f32, %p7;
	ld.global.nc.f32 	%f44, [%rd25+-24];
	ld.global.nc.f32 	%f45, [%rd25+-20];
	ld.global.nc.f32 	%f46, [%rd25+-16];
	sub.f32 	%f47, %f1, %f44;
	sub.f32 	%f48, %f2, %f45;
	mul.f32 	%f49, %f48, %f48;
	fma.rn.f32 	%f50, %f47, %f47, %f49;
	sub.f32 	%f51, %f3, %f46;
	fma.rn.f32 	%f52, %f51, %f51, %f50;
	setp.le.f32 	%p8, %f52, %f4;
	add.f32 	%f53, %f43, 0f3F800000;
	selp.f32 	%f54, %f53, %f43, %p8;
	ld.global.nc.f32 	%f55, [%rd25+-12];
	ld.global.nc.f32 	%f56, [%rd25+-8];
	ld.global.nc.f32 	%f57, [%rd25+-4];
	sub.f32 	%f58, %f1, %f55;
	sub.f32 	%f59, %f2, %f56;
	mul.f32 	%f60, %f59, %f59;
	fma.rn.f32 	%f61, %f58, %f58, %f60;
	sub.f32 	%f62, %f3, %f57;
	fma.rn.f32 	%f63, %f62, %f62, %f61;
	setp.le.f32 	%p9, %f63, %f4;
	add.f32 	%f64, %f54, 0f3F800000;
	selp.f32 	%f65, %f64, %f54, %p9;
	ld.global.nc.f32 	%f66, [%rd25];
	ld.global.nc.f32 	%f67, [%rd25+4];
	ld.global.nc.f32 	%f68, [%rd25+8];
	sub.f32 	%f69, %f1, %f66;
	sub.f32 	%f70, %f2, %f67;
	mul.f32 	%f71, %f70, %f70;
	fma.rn.f32 	%f72, %f69, %f69, %f71;
	sub.f32 	%f73, %f3, %f68;
	fma.rn.f32 	%f74, %f73, %f73, %f72;
	setp.le.f32 	%p10, %f74, %f4;
	add.f32 	%f75, %f65, 0f3F800000;
	selp.f32 	%f76, %f75, %f65, %p10;
	ld.global.nc.f32 	%f77, [%rd25+12];
	ld.global.nc.f32 	%f78, [%rd25+16];
	ld.global.nc.f32 	%f79, [%rd25+20];
	sub.f32 	%f80, %f1, %f77;
	sub.f32 	%f81, %f2, %f78;
	mul.f32 	%f82, %f81, %f81;
	fma.rn.f32 	%f83, %f80, %f80, %f82;
	sub.f32 	%f84, %f3, %f79;
	fma.rn.f32 	%f85, %f84, %f84, %f83;
	setp.le.f32 	%p11, %f85, %f4;
	add.f32 	%f86, %f76, 0f3F800000;
	selp.f32 	%f87, %f86, %f76, %p11;
	ld.global.nc.f32 	%f88, [%rd25+24];
	ld.global.nc.f32 	%f89, [%rd25+28];
	ld.global.nc.f32 	%f90, [%rd25+32];
	sub.f32 	%f91, %f1, %f88;
	sub.f32 	%f92, %f2, %f89;
	mul.f32 	%f93, %f92, %f92;
	fma.rn.f32 	%f94, %f91, %f91, %f93;
	sub.f32 	%f95, %f3, %f90;
	fma.rn.f32 	%f96, %f95, %f95, %f94;
	setp.le.f32 	%p12, %f96, %f4;
	add.f32 	%f97, %f87, 0f3F800000;
	selp.f32 	%f98, %f97, %f87, %p12;
	ld.global.nc.f32 	%f99, [%rd25+36];
	ld.global.nc.f32 	%f100, [%rd25+40];
	ld.global.nc.f32 	%f101, [%rd25+44];
	sub.f32 	%f102, %f1, %f99;
	sub.f32 	%f103, %f2, %f100;
	mul.f32 	%f104, %f103, %f103;
	fma.rn.f32 	%f105, %f102, %f102, %f104;
	sub.f32 	%f106, %f3, %f101;
	fma.rn.f32 	%f107, %f106, %f106, %f105;
	setp.le.f32 	%p13, %f107, %f4;
	add.f32 	%f108, %f98, 0f3F800000;
	selp.f32 	%f192, %f108, %f98, %p13;
	add.s32 	%r27, %r27, 8;
	add.s64 	%rd25, %rd25, 96;
	setp.ne.s32 	%p14, %r27, 0;
	@%p14 bra 	$L__BB0_4;
$L__BB0_5:
	setp.eq.s32 	%p15, %r5, 0;
	@%p15 bra 	$L__BB0_13;
	mul.wide.s32 	%rd12, %r4, 4;
	add.s64 	%rd5, %rd1, %rd12;
	and.b32  	%r11, %r16, 3;
	setp.lt.u32 	%p16, %r5, 4;
	@%p16 bra 	$L__BB0_8;
	mul.lo.s32 	%r23, %r29, 3;
	mul.wide.u32 	%rd13, %r23, 4;
	add.s64 	%rd14, %rd5, %rd13;
	ld.global.nc.f32 	%f110, [%rd14];
	ld.global.nc.f32 	%f111, [%rd14+4];
	ld.global.nc.f32 	%f112, [%rd14+8];
	sub.f32 	%f113, %f1, %f110;
	sub.f32 	%f114, %f2, %f111;
	mul.f32 	%f115, %f114, %f114;
	fma.rn.f32 	%f116, %f113, %f113, %f115;
	sub.f32 	%f117, %f3, %f112;
	fma.rn.f32 	%f118, %f117, %f117, %f116;
	setp.le.f32 	%p17, %f118, %f4;
	add.f32 	%f119, %f192, 0f3F800000;
	selp.f32 	%f120, %f119, %f192, %p17;
	ld.global.nc.f32 	%f121, [%rd14+12];
	ld.global.nc.f32 	%f122, [%rd14+16];
	ld.global.nc.f32 	%f123, [%rd14+20];
	sub.f32 	%f124, %f1, %f121;
	sub.f32 	%f125, %f2, %f122;
	mul.f32 	%f126, %f125, %f125;
	fma.rn.f32 	%f127, %f124, %f124, %f126;
	sub.f32 	%f128, %f3, %f123;
	fma.rn.f32 	%f129, %f128, %f128, %f127;
	setp.le.f32 	%p18, %f129, %f4;
	add.f32 	%f130, %f120, 0f3F800000;
	selp.f32 	%f131, %f130, %f120, %p18;
	ld.global.nc.f32 	%f132, [%rd14+24];
	ld.global.nc.f32 	%f133, [%rd14+28];
	ld.global.nc.f32 	%f134, [%rd14+32];
	sub.f32 	%f135, %f1, %f132;
	sub.f32 	%f136, %f2, %f133;
	mul.f32 	%f137, %f136, %f136;
	fma.rn.f32 	%f138, %f135, %f135, %f137;
	sub.f32 	%f139, %f3, %f134;
	fma.rn.f32 	%f140, %f139, %f139, %f138;
	setp.le.f32 	%p19, %f140, %f4;
	add.f32 	%f141, %f131, 0f3F800000;
	selp.f32 	%f142, %f141, %f131, %p19;
	ld.global.nc.f32 	%f143, [%rd14+36];
	ld.global.nc.f32 	%f144, [%rd14+40];
	ld.global.nc.f32 	%f145, [%rd14+44];
	sub.f32 	%f146, %f1, %f143;
	sub.f32 	%f147, %f2, %f144;
	mul.f32 	%f148, %f147, %f147;
	fma.rn.f32 	%f149, %f146, %f146, %f148;
	sub.f32 	%f150, %f3, %f145;
	fma.rn.f32 	%f151, %f150, %f150, %f149;
	setp.le.f32 	%p20, %f151, %f4;
	add.f32 	%f152, %f142, 0f3F800000;
	selp.f32 	%f192, %f152, %f142, %p20;
	add.s32 	%r29, %r29, 4;
$L__BB0_8:
	setp.eq.s32 	%p21, %r11, 0;
	@%p21 bra 	$L__BB0_13;
	setp.eq.s32 	%p22, %r11, 1;
	@%p22 bra 	$L__BB0_11;
	mul.lo.s32 	%r24, %r29, 3;
	mul.wide.u32 	%rd15, %r24, 4;
	add.s64 	%rd16, %rd5, %rd15;
	ld.global.nc.f32 	%f154, [%rd16];
	ld.global.nc.f32 	%f155, [%rd16+4];
	ld.global.nc.f32 	%f156, [%rd16+8];
	sub.f32 	%f157, %f1, %f154;
	sub.f32 	%f158, %f2, %f155;
	mul.f32 	%f159, %f158, %f158;
	fma.rn.f32 	%f160, %f157, %f157, %f159;
	sub.f32 	%f161, %f3, %f156;
	fma.rn.f32 	%f162, %f161, %f161, %f160;
	setp.le.f32 	%p23, %f162, %f4;
	add.f32 	%f163, %f192, 0f3F800000;
	selp.f32 	%f164, %f163, %f192, %p23;
	ld.global.nc.f32 	%f165, [%rd16+12];
	ld.global.nc.f32 	%f166, [%rd16+16];
	ld.global.nc.f32 	%f167, [%rd16+20];
	sub.f32 	%f168, %f1, %f165;
	sub.f32 	%f169, %f2, %f166;
	mul.f32 	%f170, %f169, %f169;
	fma.rn.f32 	%f171, %f168, %f168, %f170;
	sub.f32 	%f172, %f3, %f167;
	fma.rn.f32 	%f173, %f172, %f172, %f171;
	setp.le.f32 	%p24, %f173, %f4;
	add.f32 	%f174, %f164, 0f3F800000;
	selp.f32 	%f192, %f174, %f164, %p24;
	add.s32 	%r29, %r29, 2;
$L__BB0_11:
	and.b32  	%r25, %r16, 1;
	setp.eq.b32 	%p25, %r25, 1;
	not.pred 	%p26, %p25;
	@%p26 bra 	$L__BB0_13;
	mul.lo.s32 	%r26, %r29, 3;
	mul.wide.u32 	%rd17, %r26, 4;
	add.s64 	%rd18, %rd5, %rd17;
	ld.global.nc.f32 	%f175, [%rd18];
	ld.global.nc.f32 	%f176, [%rd18+4];
	ld.global.nc.f32 	%f177, [%rd18+8];
	sub.f32 	%f178, %f1, %f175;
	sub.f32 	%f179, %f2, %f176;
	mul.f32 	%f180, %f179, %f179;
	fma.rn.f32 	%f181, %f178, %f178, %f180;
	sub.f32 	%f182, %f3, %f177;
	fma.rn.f32 	%f183, %f182, %f182, %f181;
	setp.le.f32 	%p27, %f183, %f4;
	add.f32 	%f184, %f192, 0f3F800000;
	selp.f32 	%f192, %f184, %f192, %p27;
$L__BB0_13:
	cvt.s64.s32 	%rd19, %r2;
	cvt.s64.s32 	%rd20, %r3;
	add.s64 	%rd21, %rd20, %rd19;
	cvta.to.global.u64 	%rd22, %rd7;
	shl.b64 	%rd23, %rd21, 2;
	add.s64 	%rd24, %rd22, %rd23;
	st.global.f32 	[%rd24], %f192;
$L__BB0_14:
	ret;

}
	// .globl	_Z70density_and_manhattan_weights_meanwhile_furthest_point_sampling_kernelILj1024EEviiifPKfS1_S1_PfPi
.visible .entry _Z70density_and_manhattan_weights_meanwhile_furthest_point_sampling_kernelILj1024EEviiifPKfS1_S1_PfPi(
	.param .u32 _Z70density_and_manhattan_weights_meanwhile_furthest_point_sampling_kernelILj1024EEviiifPKfS1_S1_PfPi_param_0,
	.param .u32 _Z70density_and_manhattan_weights_meanwhile_furthest_point_sampling_kernelILj1024EEviiifPKfS1_S1_PfPi_param_1,
	.param .u32 _Z70density_and_manhattan_weights_meanwhile_furthest_point_sampling_kernelILj1024EEviiifPKfS1_S1_PfPi_param_2,
	.param .f32 _Z70density_and_manhattan_weights_meanwhile_furthest_point_sampling_kernelILj1024EEviiifPKfS1_S1_PfPi_param_3,
	.param .u64 .ptr .align 1 _Z70density_and_manhattan_weights_meanwhile_furthest_point_sampling_kernelILj1024EEviiifPKfS1_S1_PfPi_param_4,
	.param .u64 .ptr .align 1 _Z70density_and_manhattan_weights_meanwhile_furthest_point_sampling_kernelILj1024EEviiifPKfS1_S1_PfPi_param_5,
	.param .u64 .ptr .align 1 _Z70density_and_manhattan_weights_meanwhile_furthest_point_sampling_kernelILj1024EEviiifPKfS1_S1_PfPi_param_6,
	.param .u64 .ptr .align 1 _Z70density_and_manhattan_weights_meanwhile_furthest_point_sampling_kernelILj1024EEviiifPKfS1_S1_PfPi_param_7,
	.param .u64 .ptr .align 1 _Z70density_and_manhattan_weights_meanwhile_furthest_point_sampling_kernelILj1024EEviiifPKfS1_S1_PfPi_param_8
)
{
	.reg .pred 	%p<39>;
	.reg .b32 	%r<111>;
	.reg .b32 	%f<220>;
	.reg .b64 	%rd<47>;
	// demoted variable
	.shared .align 4 .b8 _ZZ70density_and_manhattan_weights_meanwhile_furthest_point_sampling_kernelILj1024EEviiifPKfS1_S1_PfPiE5dists[4096];
	// demoted variable
	.shared .align 4 .b8 _ZZ70density_and_manhattan_weights_meanwhile_furthest_point_sampling_kernelILj1024EEviiifPKfS1_S1_PfPiE7dists_i[4096];
	ld.param.u32 	%r28, [_Z70density_and_manhattan_weights_meanwhile_furthest_point_sampling_kernelILj1024EEviiifPKfS1_S1_PfPi_param_1];
	ld.param.u32 	%r29, [_Z70density_and_manhattan_weights_meanwhile_furthest_point_sampling_kernelILj1024EEviiifPKfS1_S1_PfPi_param_2];
	ld.param.f32 	%f16, [_Z70density_and_manhattan_weights_meanwhile_furthest_point_sampling_kernelILj1024EEviiifPKfS1_S1_PfPi_param_3];
	ld.param.u64 	%rd7, [_Z70density_and_manhattan_weights_meanwhile_furthest_point_sampling_kernelILj1024EEviiifPKfS1_S1_PfPi_param_4];
	ld.param.u64 	%rd8, [_Z70density_and_manhattan_weights_meanwhile_furthest_point_sampling_kernelILj1024EEviiifPKfS1_S1_PfPi_param_5];
	ld.param.u64 	%rd11, [_Z70density_and_manhattan_weights_meanwhile_furthest_point_sampling_kernelILj1024EEviiifPKfS1_S1_PfPi_param_6];
	ld.param.u64 	%rd10, [_Z70density_and_manhattan_weights_meanwhile_furthest_point_sampling_kernelILj1024EEviiifPKfS1_S1_PfPi_param_8];
	cvta.to.global.u64 	%rd1, %rd11;
	setp.lt.s32 	%p1, %r29, 1;
	@%p1 bra 	$L__BB1_36;
	cvta.to.global.u64 	%rd12, %rd8;
	cvta.to.global.u64 	%rd13, %rd10;
	cvta.to.global.u64 	%rd14, %rd7;
	mov.u32 	%r30, %ctaid.x;
	mul.lo.s32 	%r31, %r28, %r30;
	mul.lo.s32 	%r32, %r31, 3;
	mul.wide.s32 	%rd15, %r32, 4;
	add.s64 	%rd2, %rd14, %rd15;
	cvt.s64.s32 	%rd3, %r31;
	mul.lo.s32 	%r33, %r29, %r30;
	mul.wide.u32 	%rd16, %r33, 4;
	add.s64 	%rd4, %rd13, %rd16;
	mov.u32 	%r1, %tid.x;
	ld.global.nc.f32 	%f1, [%rd12];
	ld.global.nc.f32 	%f2, [%rd12+4];
	ld.global.nc.f32 	%f3, [%rd12+8];
	setp.ne.s32 	%p2, %r1, 0;
	@%p2 bra 	$L__BB1_3;
	mov.b32 	%r34, 0;
	st.global.u32 	[%rd4], %r34;
$L__BB1_3:
	bar.sync 	0;
	setp.eq.s32 	%p3, %r29, 1;
	@%p3 bra 	$L__BB1_36;
	mov.f32 	%f17, 0f3F800000;
	sub.f32 	%f4, %f17, %f16;
	shl.b32 	%r37, %r1, 2;
	mov.u32 	%r38, _ZZ70density_and_manhattan_weights_meanwhile_furthest_point_sampling_kernelILj1024EEviiifPKfS1_S1_PfPiE5dists;
	add.s32 	%r2, %r38, %r37;
	mov.u32 	%r39, _ZZ70density_and_manhattan_weights_meanwhile_furthest_point_sampling_kernelILj1024EEviiifPKfS1_S1_PfPiE7dists_i;
	add.s32 	%r3, %r39, %r37;
	not.b32 	%r40, %r1;
	add.s32 	%r4, %r28, %r40;
	mov.b32 	%r102, 0;
	mov.b32 	%r101, 1;
$L__BB1_5:
	setp.ge.s32 	%p4, %r1, %r28;
	mul.lo.s32 	%r42, %r102, 3;
	mul.wide.s32 	%rd17, %r42, 4;
	add.s64 	%rd18, %rd2, %rd17;
	ld.global.nc.f32 	%f5, [%rd18];
	ld.global.nc.f32 	%f6, [%rd18+4];
	ld.global.nc.f32 	%f7, [%rd18+8];
	mov.f32 	%f219, 0fBF800000;
	mov.b32 	%r110, 0;
	@%p4 bra 	$L__BB1_13;
	setp.lt.u32 	%p5, %r4, 3072;
	mov.b32 	%r110, 0;
	mov.f32 	%f219, 0fBF800000;
	mov.u32 	%r108, %r1;
	@%p5 bra 	$L__BB1_9;
	shr.u32 	%r46, %r4, 10;
	add.s32 	%r47, %r46, 1;
	and.b32  	%r48, %r47, 8388604;
	neg.s32 	%r103, %r48;
	mad.lo.s32 	%r104, %r1, 3, 6144;
	mov.b32 	%r110, 0;
	mov.f32 	%f219, 0fBF800000;
	mov.u32 	%r108, %r1;
$L__BB1_8:
	ld.param.u64 	%rd45, [_Z70density_and_manhattan_weights_meanwhile_furthest_point_sampling_kernelILj1024EEviiifPKfS1_S1_PfPi_param_7];
	add.s32 	%r49, %r104, -6144;
	mul.wide.u32 	%rd19, %r49, 4;
	add.s64 	%rd20, %rd2, %rd19;
	ld.global.nc.f32 	%f22, [%rd20];
	ld.global.nc.f32 	%f23, [%rd20+4];
	ld.global.nc.f32 	%f24, [%rd20+8];
	sub.f32 	%f25, %f22, %f5;
	mul.f32 	%f26, %f1, %f25;
	sub.f32 	%f27, %f23, %f6;
	mul.f32 	%f28, %f2, %f27;
	mul.f32 	%f29, %f27, %f28;
	fma.rn.f32 	%f30, %f25, %f26, %f29;
	sub.f32 	%f31, %f24, %f7;
	mul.f32 	%f32, %f3, %f31;
	fma.rn.f32 	%f33, %f31, %f32, %f30;
	sqrt.rn.f32 	%f34, %f33;
	cvt.u64.u32 	%rd21, %r108;
	add.s64 	%rd22, %rd21, %rd3;
	shl.b64 	%rd23, %rd22, 2;
	add.s64 	%rd24, %rd1, %rd23;
	ld.global.nc.f32 	%f35, [%rd24];
	mul.f32 	%f36, %f27, %f27;
	fma.rn.f32 	%f37, %f25, %f25, %f36;
	fma.rn.f32 	%f38, %f31, %f31, %f37;
	sqrt.rn.f32 	%f39, %f38;
	mul.f32 	%f40, %f35, %f39;
	mul.f32 	%f41, %f4, %f40;
	fma.rn.f32 	%f42, %f16, %f34, %f41;
	cvta.to.global.u64 	%rd25, %rd45;
	add.s64 	%rd26, %rd25, %rd23;
	ld.global.f32 	%f43, [%rd26];
	min.f32 	%f44, %f42, %f43;
	st.global.f32 	[%rd26], %f44;
	setp.gt.f32 	%p6, %f44, %f219;
	selp.b32 	%r50, %r108, %r110, %p6;
	selp.f32 	%f45, %f44, %f219, %p6;
	add.s32 	%r51, %r104, -3072;
	mul.wide.u32 	%rd27, %r51, 4;
	add.s64 	%rd28, %rd2, %rd27;
	ld.global.nc.f32 	%f46, [%rd28];
	ld.global.nc.f32 	%f47, [%rd28+4];
	ld.global.nc.f32 	%f48, [%rd28+8];
	sub.f32 	%f49, %f46, %f5;
	mul.f32 	%f50, %f1, %f49;
	sub.f32 	%f51, %f47, %f6;
	mul.f32 	%f52, %f2, %f51;
	mul.f32 	%f53, %f51, %f52;
	fma.rn.f32 	%f54, %f49, %f50, %f53;
	sub.f32 	%f55, %f48, %f7;
	mul.f32 	%f56, %f3, %f55;
	fma.rn.f32 	%f57, %f55, %f56, %f54;
	sqrt.rn.f32 	%f58, %f57;
	ld.global.nc.f32 	%f59, [%rd24+4096];
	mul.f32 	%f60, %f51, %f51;
	fma.rn.f32 	%f61, %f49, %f49, %f60;
	fma.rn.f32 	%f62, %f55, %f55, %f61;
	sqrt.rn.f32 	%f63, %f62;
	mul.f32 	%f64, %f59, %f63;
	mul.f32 	%f65, %f4, %f64;
	fma.rn.f32 	%f66, %f16, %f58, %f65;
	ld.global.f32 	%f67, [%rd26+4096];
	min.f32 	%f68, %f66, %f67;
	st.global.f32 	[%rd26+4096], %f68;
	setp.gt.f32 	%p7, %f68, %f45;
	add.s32 	%r52, %r108, 1024;
	selp.b32 	%r53, %r52, %r50, %p7;
	selp.f32 	%f69, %f68, %f45, %p7;
	add.s32 	%r54, %r104, 3072;
	mul.wide.u32 	%rd29, %r104, 4;
	add.s64 	%rd30, %rd2, %rd29;
	ld.global.nc.f32 	%f70, [%rd30];
	ld.global.nc.f32 	%f71, [%rd30+4];
	ld.global.nc.f32 	%f72, [%rd30+8];
	sub.f32 	%f73, %f70, %f5;
	mul.f32 	%f74, %f1, %f73;
	sub.f32 	%f75, %f71, %f6;
	mul.f32 	%f76, %f2, %f75;
	mul.f32 	%f77, %f75, %f76;
	fma.rn.f32 	%f78, %f73, %f74, %f77;
	sub.f32 	%f79, %f72, %f7;
	mul.f32 	%f80, %f3, %f79;
	fma.rn.f32 	%f81, %f79, %f80, %f78;
	sqrt.rn.f32 	%f82, %f81;
	ld.global.nc.f32 	%f83, [%rd24+8192];
	mul.f32 	%f84, %f75, %f75;
	fma.rn.f32 	%f85, %f73, %f73, %f84;
	fma.rn.f32 	%f86, %f79, %f79, %f85;
	sqrt.rn.f32 	%f87, %f86;
	mul.f32 	%f88, %f83, %f87;
	mul.f32 	%f89, %f4, %f88;
	fma.rn.f32 	%f90, %f16, %f82, %f89;
	ld.global.f32 	%f91, [%rd26+8192];
	min.f32 	%f92, %f90, %f91;
	st.global.f32 	[%rd26+8192], %f92;
	setp.gt.f32 	%p8, %f92, %f69;
	add.s32 	%r55, %r108, 2048;
	selp.b32 	%r56, %r55, %r53, %p8;
	selp.f32 	%f93, %f92, %f69, %p8;
	mul.wide.u32 	%rd31, %r54, 4;
	add.s64 	%rd32, %rd2, %rd31;
	ld.global.nc.f32 	%f94, [%rd32];
	ld.global.nc.f32 	%f95, [%rd32+4];
	ld.global.nc.f32 	%f96, [%rd32+8];
	sub.f32 	%f97, %f94, %f5;
	mul.f32 	%f98, %f1, %f97;
	sub.f32 	%f99, %f95, %f6;
	mul.f32 	%f100, %f2, %f99;
	mul.f32 	%f101, %f99, %f100;
	fma.rn.f32 	%f102, %f97, %f98, %f101;
	sub.f32 	%f103, %f96, %f7;
	mul.f32 	%f104, %f3, %f103;
	fma.rn.f32 	%f105, %f103, %f104, %f102;
	sqrt.rn.f32 	%f106, %f105;
	ld.global.nc.f32 	%f107, [%rd24+12288];
	mul.f32 	%f108, %f99, %f99;
	fma.rn.f32 	%f109, %f97, %f97, %f108;
	fma.rn.f32 	%f110, %f103, %f103, %f109;
	sqrt.rn.f32 	%f111, %f110;
	mul.f32 	%f112, %f107, %f111;
	mul.f32 	%f113, %f4, %f112;
	fma.rn.f32 	%f114, %f16, %f106, %f113;
	ld.global.f32 	%f115, [%rd26+12288];
	min.f32 	%f116, %f114, %f115;
	st.global.f32 	[%rd26+12288], %f116;
	setp.gt.f32 	%p9, %f116, %f93;
	add.s32 	%r57, %r108, 3072;
	selp.b32 	%r110, %r57, %r56, %p9;
	selp.f32 	%f219, %f116, %f93, %p9;
	add.s32 	%r108, %r108, 4096;
	add.s32 	%r104, %r104, 12288;
	add.s32 	%r103, %r103, 4;
	setp.ne.s32 	%p10, %r103, 0;
	@%p10 bra 	$L__BB1_8;
$L__BB1_9:
	shr.u32 	%r58, %r4, 10;
	add.s32 	%r59, %r58, 1;
	and.b32  	%r60, %r59, 3;
	setp.eq.s32 	%p11, %r60, 0;
	@%p11 bra 	$L__BB1_13;
	ld.param.u64 	%rd46, [_Z70density_and_manhattan_weights_meanwhile_furthest_point_sampling_kernelILj1024EEviiifPKfS1_S1_PfPi_param_7];
	shr.u32 	%r61, %r4, 10;
	add.s32 	%r62, %r61, 1;
	and.b32  	%r63, %r62, 3;
	setp.eq.s32 	%p12, %r63, 1;
	mul.lo.s32 	%r21, %r108, 3;
	mul.wide.u32 	%rd33, %r21, 4;
	add.s64 	%rd34, %rd2, %rd33;
	ld.global.nc.f32 	%f117, [%rd34];
	ld.global.nc.f32 	%f118, [%rd34+4];
	ld.global.nc.f32 	%f119, [%rd34+8];
	sub.f32 	%f120, %f117, %f5;
	mul.f32 	%f121, %f1, %f120;
	sub.f32 	%f122, %f118, %f6;
	mul.f32 	%f123, %f2, %f122;
	mul.f32 	%f124, %f122, %f123;
	fma.rn.f32 	%f125, %f120, %f121, %f124;
	sub.f32 	%f126, %f119, %f7;
	mul.f32 	%f127, %f3, %f126;
	fma.rn.f32 	%f128, %f126, %f127, %f125;
	sqrt.rn.f32 	%f129, %f128;
	cvt.u64.u32 	%rd35, %r108;
	add.s64 	%rd36, %rd35, %rd3;
	shl.b64 	%rd37, %rd36, 2;
	add.s64 	%rd5, %rd1, %rd37;
	ld.global.nc.f32 	%f130, [%rd5];
	mul.f32 	%f131, %f122, %f122;
	fma.rn.f32 	%f132, %f120, %f120, %f131;
	fma.rn.f32 	%f133, %f126, %f126, %f132;
	sqrt.rn.f32 	%f134, %f133;
	mul.f32 	%f135, %f130, %f134;
	mul.f32 	%f136, %f4, %f135;
	fma.rn.f32 	%f137, %f16, %f129, %f136;
	cvta.to.global.u64 	%rd38, %rd46;
	add.s64 	%rd6, %rd38, %rd37;
	ld.global.f32 	%f138, [%rd6];
	min.f32 	%f139, %f137, %f138;
	st.global.f32 	[%rd6], %f139;
	setp.gt.f32 	%p13, %f139, %f219;
	selp.b32 	%r110, %r108, %r110, %p13;
	selp.f32 	%f219, %f139, %f219, %p13;
	@%p12 bra 	$L__BB1_13;
	shr.u32 	%r64, %r4, 10;
	add.s32 	%r65, %r64, 1;
	and.b32  	%r66, %r65, 3;
	setp.eq.s32 	%p14, %r66, 2;
	add.s32 	%r67, %r108, 1024;
	add.s32 	%r68, %r21, 3072;
	mul.wide.u32 	%rd39, %r68, 4;
	add.s64 	%rd40, %rd2, %rd39;
	ld.global.nc.f32 	%f140, [%rd40];
	ld.global.nc.f32 	%f141, [%rd40+4];
	ld.global.nc.f32 	%f142, [%rd40+8];
	sub.f32 	%f143, %f140, %f5;
	mul.f32 	%f144, %f1, %f143;
	sub.f32 	%f145, %f141, %f6;
	mul.f32 	%f146, %f2, %f145;
	mul.f32 	%f147, %f145, %f146;
	fma.rn.f32 	%f148, %f143, %f144, %f147;
	sub.f32 	%f149, %f142, %f7;
	mul.f32 	%f150, %f3, %f149;
	fma.rn.f32 	%f151, %f149, %f150, %f148;
	sqrt.rn.f32 	%f152, %f151;
	ld.global.nc.f32 	%f153, [%rd5+4096];
	mul.f32 	%f154, %f145, %f145;
	fma.rn.f32 	%f155, %f143, %f143, %f154;
	fma.rn.f32 	%f156, %f149, %f149, %f155;
	sqrt.rn.f32 	%f157, %f156;
	mul.f32 	%f158, %f153, %f157;
	mul.f32 	%f159, %f4, %f158;
	fma.rn.f32 	%f160, %f16, %f152, %f159;
	ld.global.f32 	%f161, [%rd6+4096];
	min.f32 	%f162, %f160, %f161;
	st.global.f32 	[%rd6+4096], %f162;
	setp.gt.f32 	%p15, %f162, %f219;
	selp.b32 	%r110, %r67, %r110, %p15;
	selp.f32 	%f219, %f162, %f219, %p15;
	@%p14 bra 	$L__BB1_13;
	add.s32 	%r69, %r108, 2048;
	add.s32 	%r70, %r21, 6144;
	mul.wide.u32 	%rd41, %r70, 4;
	add.s64 	%rd42, %rd2, %rd41;
	ld.global.nc.f32 	%f163, [%rd42];
	ld.global.nc.f32 	%f164, [%rd42+4];
	ld.global.nc.f32 	%f165, [%rd42+8];
	sub.f32 	%f166, %f163, %f5;
	mul.f32 	%f167, %f1, %f166;
	sub.f32 	%f168, %f164, %f6;
	mul.f32 	%f169, %f2, %f168;
	mul.f32 	%f170, %f168, %f169;
	fma.rn.f32 	%f171, %f166, %f167, %f170;
	sub.f32 	%f172, %f165, %f7;
	mul.f32 	%f173, %f3, %f172;
	fma.rn.f32 	%f174, %f172, %f173, %f171;
	sqrt.rn.f32 	%f175, %f174;
	ld.global.nc.f32 	%f176, [%rd5+8192];
	mul.f32 	%f177, %f168, %f168;
	fma.rn.f32 	%f178, %f166, %f166, %f177;
	fma.rn.f32 	%f179, %f172, %f172, %f178;
	sqrt.rn.f32 	%f180, %f179;
	mul.f32 	%f181, %f176, %f180;
	mul.f32 	%f182, %f4, %f181;
	fma.rn.f32 	%f183, %f16, %f175, %f182;
	ld.global.f32 	%f184, [%rd6+8192];
	min.f32 	%f185, %f183, %f184;
	st.global.f32 	[%rd6+8192], %f185;
	setp.gt.f32 	%p16, %f185, %f219;
	selp.b32 	%r110, %r69, %r110, %p16;
	selp.f32 	%f219, %f185, %f219, %p16;
$L__BB1_13:
	setp.gt.u32 	%p17, %r1, 511;
	st.shared.f32 	[%r2], %f219;
	st.shared.u32 	[%r3], %r110;
	bar.sync 	0;
	@%p17 bra 	$L__BB1_15;
	ld.shared.f32 	%f186, [%r2];
	ld.shared.f32 	%f187, [%r2+2048];
	ld.shared.u32 	%r71, [%r3];
	ld.shared.u32 	%r72, [%r3+2048];
	max.f32 	%f188, %f186, %f187;
	st.shared.f32 	[%r2], %f188;
	setp.gt.f32 	%p18, %f187, %f186;
	selp.b32 	%r73, %r72, %r71, %p18;
	st.shared.u32 	[%r3], %r73;
$L__BB1_15:
	setp.gt.u32 	%p19, %r1, 255;
	bar.sync 	0;
	@%p19 bra 	$L__BB1_17;
	ld.shared.f32 	%f189, [%r2];
	ld.shared.f32 	%f190, [%r2+1024];
	ld.shared.u32 	%r74, [%r3];
	ld.shared.u32 	%r75, [%r3+1024];
	max.f32 	%f191, %f189, %f190;
	st.shared.f32 	[%r2], %f191;
	setp.gt.f32 	%p20, %f190, %f189;
	selp.b32 	%r76, %r75, %r74, %p20;
	st.shared.u32 	[%r3], %r76;
$L__BB1_17:
	setp.gt.u32 	%p21, %r1, 127;
	bar.sync 	0;
	@%p21 bra 	$L__BB1_19;
	ld.shared.f32 	%f192, [%r2];
	ld.shared.f32 	%f193, [%r2+512];
	ld.shared.u32 	%r77, [%r3];
	ld.shared.u32 	%r78, [%r3+512];
	max.f32 	%f194, %f192, %f193;
	st.shared.f32 	[%r2], %f194;
	setp.gt.f32 	%p22, %f193, %f192;
	selp.b32 	%r79, %r78, %r77, %p22;
	st.shared.u32 	[%r3], %r79;
$L__BB1_19:
	setp.gt.u32 	%p23, %r1, 63;
	bar.sync 	0;
	@%p23 bra 	$L__BB1_21;
	ld.shared.f32 	%f195, [%r2];
	ld.shared.f32 	%f196, [%r2+256];
	ld.shared.u32 	%r80, [%r3];
	ld.shared.u32 	%r81, [%r3+256];
	max.f32 	%f197, %f195, %f196;
	st.shared.f32 	[%r2], %f197;
	setp.gt.f32 	%p24, %f196, %f195;
	selp.b32 	%r82, %r81, %r80, %p24;
	st.shared.u32 	[%r3], %r82;
$L__BB1_21:
	setp.gt.u32 	%p25, %r1, 31;
	bar.sync 	0;
	@%p25 bra 	$L__BB1_23;
	ld.shared.f32 	%f198, [%r2];
	ld.shared.f32 	%f199, [%r2+128];
	ld.shared.u32 	%r83, [%r3];
	ld.shared.u32 	%r84, [%r3+128];
	max.f32 	%f200, %f198, %f199;
	st.shared.f32 	[%r2], %f200;
	setp.gt.f32 	%p26, %f199, %f198;
	selp.b32 	%r85, %r84, %r83, %p26;
	st.shared.u32 	[%r3], %r85;
$L__BB1_23:
	setp.gt.u32 	%p27, %r1, 15;
	bar.sync 	0;
	@%p27 bra 	$L__BB1_25;
	ld.shared.f32 	%f201, [%r2];
	ld.shared.f32 	%f202, [%r2+64];
	ld.shared.u32 	%r86, [%r3];
	ld.shared.u32 	%r87, [%r3+64];
	max.f32 	%f203, %f201, %f202;
	st.shared.f32 	[%r2], %f203;
	setp.gt.f32 	%p28, %f202, %f201;
	selp.b32 	%r88, %r87, %r86, %p28;
	st.shared.u32 	[%r3], %r88;
$L__BB1_25:
	setp.gt.u32 	%p29, %r1, 7;
	bar.sync 	0;
	@%p29 bra 	$L__BB1_27;
	ld.shared.f32 	%f204, [%r2];
	ld.shared.f32 	%f205, [%r2+32];
	ld.shared.u32 	%r89, [%r3];
	ld.shared.u32 	%r90, [%r3+32];
	max.f32 	%f206, %f204, %f205;
	st.shared.f32 	[%r2], %f206;
	setp.gt.f32 	%p30, %f205, %f204;
	selp.b32 	%r91, %r90, %r89, %p30;
	st.shared.u32 	[%r3], %r91;
$L__BB1_27:
	setp.gt.u32 	%p31, %r1, 3;
	bar.sync 	0;
	@%p31 bra 	$L__BB1_29;
	ld.shared.f32 	%f207, [%r2];
	ld.shared.f32 	%f208, [%r2+16];
	ld.shared.u32 	%r92, [%r3];
	ld.shared.u32 	%r93, [%r3+16];
	max.f32 	%f209, %f207, %f208;
	st.shared.f32 	[%r2], %f209;
	setp.gt.f32 	%p32, %f208, %f207;
	selp.b32 	%r94, %r93, %r92, %p32;
	st.shared.u32 	[%r3], %r94;
$L__BB1_29:
	setp.gt.u32 	%p33, %r1, 1;
	bar.sync 	0;
	@%p33 bra 	$L__BB1_31;
	ld.shared.f32 	%f210, [%r2];
	ld.shared.f32 	%f211, [%r2+8];
	ld.shared.u32 	%r95, [%r3];
	ld.shared.u32 	%r96, [%r3+8];
	max.f32 	%f212, %f210, %f211;
	st.shared.f32 	[%r2], %f212;
	setp.gt.f32 	%p34, %f211, %f210;
	selp.b32 	%r97, %r96, %r95, %p34;
	st.shared.u32 	[%r3], %r97;
$L__BB1_31:
	setp.ne.s32 	%p35, %r1, 0;
	bar.sync 	0;
	@%p35 bra 	$L__BB1_33;
	ld.shared.f32 	%f213, [_ZZ70density_and_manhattan_weights_meanwhile_furthest_point_sampling_kernelILj1024EEviiifPKfS1_S1_PfPiE5dists];
	ld.shared.f32 	%f214, [_ZZ70density_and_manhattan_weights_meanwhile_furthest_point_sampling_kernelILj1024EEviiifPKfS1_S1_PfPiE5dists+4];
	ld.shared.u32 	%r98, [_ZZ70density_and_manhattan_weights_meanwhile_furthest_point_sampling_kernelILj1024EEviiifPKfS1_S1_PfPiE7dists_i];
	ld.shared.u32 	%r99, [_ZZ70density_and_manhattan_weights_meanwhile_furthest_point_sampling_kernelILj1024EEviiifPKfS1_S1_PfPiE7dists_i+4];
	max.f32 	%f215, %f213, %f214;
	st.shared.f32 	[_ZZ70density_and_manhattan_weights_meanwhile_furthest_point_sampling_kernelILj1024EEviiifPKfS1_S1_PfPiE5dists], %f215;
	setp.gt.f32 	%p36, %f214, %f213;
	selp.b32 	%r100, %r99, %r98, %p36;
	st.shared.u32 	[_ZZ70density_and_manhattan_weights_meanwhile_furthest_point_sampling_kernelILj1024EEviiifPKfS1_S1_PfPiE7dists_i], %r100;
$L__BB1_33:
	setp.ne.s32 	%p37, %r1, 0;
	bar.sync 	0;
	ld.shared.u32 	%r102, [_ZZ70density_and_manhattan_weights_meanwhile_furthest_point_sampling_kernelILj1024EEviiifPKfS1_S1_PfPiE7dists_i];
	@%p37 bra 	$L__BB1_35;
	mul.wide.u32 	%rd43, %r101, 4;
	add.s64 	%rd44, %rd4, %rd43;
	st.global.u32 	[%rd44], %r102;
$L__BB1_35:
	add.s32 	%r101, %r101, 1;
	setp.ne.s32 	%p38, %r101, %r29;
	@%p38 bra 	$L__BB1_5;
$L__BB1_36:
	ret;

}
	// .globl	_Z70density_and_manhattan_weights_meanwhile_furthest_point_sampling_kernelILj512EEviiifPKfS1_S1_PfPi
.visible .entry _Z70density_and_manhattan_weights_meanwhile_furthest_point_sampling_kernelILj512EEviiifPKfS1_S1_PfPi(
	.param .u32 _Z70density_and_manhattan_weights_meanwhile_furthest_point_sampling_kernelILj512EEviiifPKfS1_S1_PfPi_param_0,
	.param .u32 _Z70density_and_manhattan_weights_meanwhile_furthest_point_sampling_kernelILj512EEviiifPKfS1_S1_PfPi_param_1,
	.param .u32 _Z70density_and_manhattan_weights_meanwhile_furthest_point_sampling_kernelILj512EEviiifPKfS1_S1_PfPi_param_2,
	.param .f32 _Z70density_and_manhattan_weights_meanwhile_furthest_point_sampling_kernelILj512EEviiifPKfS1_S1_PfPi_param_3,
	.param .u64 .ptr .align 1 _Z70density_and_manhattan_weights_meanwhile_furthest_point_sampling_kernelILj512EEviiifPKfS1_S1_PfPi_param_4,
	.param .u64 .ptr .align 1 _Z70density_and_manhattan_weights_meanwhile_furthest_point_sampling_kernelILj512EEviiifPKfS1_S1_PfPi_param_5,
	.param .u64 .ptr .align 1 _Z70density_and_manhattan_weights_meanwhile_furthest_point_sampling_kernelILj512EEviiifPKfS1_S1_PfPi_param_6,
	.param .u64 .ptr .align 1 _Z70density_and_manhattan_weights_meanwhile_furthest_point_sampling_kernelILj512EEviiifPKfS1_S1_PfPi_param_7,
	.param .u64 .ptr .align 1 _Z70density_and_manhattan_weights_meanwhile_furthest_point_sampling_kernelILj512EEviiifPKfS1_S1_PfPi_param_8
)
{
	.reg .pred 	%p<37>;
	.reg .b32 	%r<108>;
	.reg .b32 	%f<217>;
	.reg .b64 	%rd<47>;
	// demoted variable
	.shared .align 4 .b8 _ZZ70density_and_manhattan_weights_meanwhile_furthest_point_sampling_kernelILj512EEviiifPKfS1_S1_PfPiE5dists[2048];
	// demoted variable
	.shared .align 4 .b8 _ZZ70density_and_manhattan_weights_meanwhile_furthest_point_sampling_kernelILj512EEviiifPKfS1_S1_PfPiE7dists_i[2048];
	ld.param.u32 	%r28, [_Z70density_and_manhattan_weights_meanwhile_furthest_point_sampling_kernelILj512EEviiifPKfS1_S1_PfPi_param_1];
	ld.param.u32 	%r29, [_Z70density_and_manhattan_weights_meanwhile_furthest_point_sampling_kernelILj512EEviiifPKfS1_S1_PfPi_param_2];
	ld.param.f32 	%f16, [_Z70density_and_manhattan_weights_meanwhile_furthest_point_sampling_kernelILj512EEviiifPKfS1_S1_PfPi_param_3];
	ld.param.u64 	%rd7, [_Z70density_and_manhattan_weights_meanwhile_furthest_point_sampling_kernelILj512EEviiifPKfS1_S1_PfPi_param_4];
	ld.param.u64 	%rd8, [_Z70density_and_manhattan_weights_meanwhile_furthest_point_sampling_kernelILj512EEviiifPKfS1_S1_PfPi_param_5];
	ld.param.u64 	%rd11, [_Z70density_and_manhattan_weights_meanwhile_furthest_point_sampling_kernelILj512EEviiifPKfS1_S1_PfPi_param_6];
	ld.param.u64 	%rd10, [_Z70density_and_manhattan_weights_meanwhile_furthest_point_sampling_kernelILj512EEviiifPKfS1_S1_PfPi_param_8];
	cvta.to.global.u64 	%rd1, %rd11;
	setp.lt.s32 	%p1, %r29, 1;
	@%p1 bra 	$L__BB2_34;
	cvta.to.global.u64 	%rd12, %rd8;
	cvta.to.global.u64 	%rd13, %rd10;
	cvta.to.global.u64 	%rd14, %rd7;
	mov.u32 	%r30, %ctaid.x;
	mul.lo.s32 	%r31, %r28, %r30;
	mul.lo.s32 	%r32, %r31, 3;
	mul.wide.s32 	%rd15, %r32, 4;
	add.s64 	%rd2, %rd14, %rd15;
	cvt.s64.s32 	%rd3, %r31;
	mul.lo.s32 	%r33, %r29, %r30;
	mul.wide.u32 	%rd16, %r33, 4;
	add.s64 	%rd4, %rd13, %rd16;
	mov.u32 	%r1, %tid.x;
	ld.global.nc.f32 	%f1, [%rd12];
	ld.global.nc.f32 	%f2, [%rd12+4];
	ld.global.nc.f32 	%f3, [%rd12+8];
	setp.ne.s32 	%p2, %r1, 0;
	@%p2 bra 	$L__BB2_3;
	mov.b32 	%r34, 0;
	st.global.u32 	[%rd4], %r34;
$L__BB2_3:
	bar.sync 	0;
	setp.eq.s32 	%p3, %r29, 1;
	@%p3 bra 	$L__BB2_34;
	mov.f32 	%f17, 0f3F800000;
	sub.f32 	%f4, %f17, %f16;
	shl.b32 	%r37, %r1, 2;
	mov.u32 	%r38, _ZZ70density_and_manhattan_weights_meanwhile_furthest_point_sampling_kernelILj512EEviiifPKfS1_S1_PfPiE5dists;
	add.s32 	%r2, %r38, %r37;
	mov.u32 	%r39, _ZZ70density_and_manhattan_weights_meanwhile_furthest_point_sampling_kernelILj512EEviiifPKfS1_S1_PfPiE7dists_i;
	add.s32 	%r3, %r39, %r37;
	not.b32 	%r40, %r1;
	add.s32 	%r4, %r28, %r40;
	mov.b32 	%r99, 0;
	mov.b32 	%r98, 1;
$L__BB2_5:
	setp.ge.s32 	%p4, %r1, %r28;
	mul.lo.s32 	%r42, %r99, 3;
	mul.wide.s32 	%rd17, %r42, 4;
	add.s64 	%rd18, %rd2, %rd17;
	ld.global.nc.f32 	%f5, [%rd18];
	ld.global.nc.f32 	%f6, [%rd18+4];
	ld.global.nc.f32 	%f7, [%rd18+8];
	mov.f32 	%f216, 0fBF800000;
	mov.b32 	%r107, 0;
	@%p4 bra 	$L__BB2_13;
	setp.lt.u32 	%p5, %r4, 1536;
	mov.b32 	%r107, 0;
	mov.f32 	%f216, 0fBF800000;
	mov.u32 	%r105, %r1;
	@%p5 bra 	$L__BB2_9;
	shr.u32 	%r46, %r4, 9;
	add.s32 	%r47, %r46, 1;
	and.b32  	%r48, %r47, 16777212;
	neg.s32 	%r100, %r48;
	mad.lo.s32 	%r101, %r1, 3, 3072;
	mov.b32 	%r107, 0;
	mov.f32 	%f216, 0fBF800000;
	mov.u32 	%r105, %r1;
$L__BB2_8:
	ld.param.u64 	%rd45, [_Z70density_and_manhattan_weights_meanwhile_furthest_point_sampling_kernelILj512EEviiifPKfS1_S1_PfPi_param_7];
	add.s32 	%r49, %r101, -3072;
	mul.wide.u32 	%rd19, %r49, 4;
	add.s64 	%rd20, %rd2, %rd19;
	ld.global.nc.f32 	%f22, [%rd20];
	ld.global.nc.f32 	%f23, [%rd20+4];
	ld.global.nc.f32 	%f24, [%rd20+8];
	sub.f32 	%f25, %f22, %f5;
	mul.f32 	%f26, %f1, %f25;
	sub.f32 	%f27, %f23, %f6;
	mul.f32 	%f28, %f2, %f27;
	mul.f32 	%f29, %f27, %f28;
	fma.rn.f32 	%f30, %f25, %f26, %f29;
	sub.f32 	%f31, %f24, %f7;
	mul.f32 	%f32, %f3, %f31;
	fma.rn.f32 	%f33, %f31, %f32, %f30;
	sqrt.rn.f32 	%f34, %f33;
	cvt.u64.u32 	%rd21, %r105;
	add.s64 	%rd22, %rd21, %rd3;
	shl.b64 	%rd23, %rd22, 2;
	add.s64 	%rd24, %rd1, %rd23;
	ld.global.nc.f32 	%f35, [%rd24];
	mul.f32 	%f36, %f27, %f27;
	fma.rn.f32 	%f37, %f25, %f25, %f36;
	fma.rn.f32 	%f38, %f31, %f31, %f37;
	sqrt.rn.f32 	%f39, %f38;
	mul.f32 	%f40, %f35, %f39;
	mul.f32 	%f41, %f4, %f40;
	fma.rn.f32 	%f42, %f16, %f34, %f41;
	cvta.to.global.u64 	%rd25, %rd45;
	add.s64 	%rd26, %rd25, %rd23;
	ld.global.f32 	%f43, [%rd26];
	min.f32 	%f44, %f42, %f43;
	st.global.f32 	[%rd26], %f44;
	setp.gt.f32 	%p6, %f44, %f216;
	selp.b32 	%r50, %r105, %r107, %p6;
	selp.f32 	%f45, %f44, %f216, %p6;
	add.s32 	%r51, %r101, -1536;
	mul.wide.u32 	%rd27, %r51, 4;
	add.s64 	%rd28, %rd2, %rd27;
	ld.global.nc.f32 	%f46, [%rd28];
	ld.global.nc.f32 	%f47, [%rd28+4];
	ld.global.nc.f32 	%f48, [%rd28+8];
	sub.f32 	%f49, %f46, %f5;
	mul.f32 	%f50, %f1, %f49;
	sub.f32 	%f51, %f47, %f6;
	mul.f32 	%f52, %f2, %f51;
	mul.f32 	%f53, %f51, %f52;
	fma.rn.f32 	%f54, %f49, %f50, %f53;
	sub.f32 	%f55, %f48, %f7;
	mul.f32 	%f56, %f3, %f55;
	fma.rn.f32 	%f57, %f55, %f56, %f54;
	sqrt.rn.f32 	%f58, %f57;
	ld.global.nc.f32 	%f59, [%rd24+2048];
	mul.f32 	%f60, %f51, %f51;
	fma.rn.f32 	%f61, %f49, %f49, %f60;
	fma.rn.f32 	%f62, %f55, %f55, %f61;
	sqrt.rn.f32 	%f63, %f62;
	mul.f32 	%f64, %f59, %f63;
	mul.f32 	%f65, %f4, %f64;
	fma.rn.f32 	%f66, %f16, %f58, %f65;
	ld.global.f32 	%f67, [%rd26+2048];
	min.f32 	%f68, %f66, %f67;
	st.global.f32 	[%rd26+2048], %f68;
	setp.gt.f32 	%p7, %f68, %f45;
	add.s32 	%r52, %r105, 512;
	selp.b32 	%r53, %r52, %r50, %p7;
	selp.f32 	%f69, %f68, %f45, %p7;
	add.s32 	%r54, %r101, 1536;
	mul.wide.u32 	%rd29, %r101, 4;
	add.s64 	%rd30, %rd2, %rd29;
	ld.global.nc.f32 	%f70, [%rd30];
	ld.global.nc.f32 	%f71, [%rd30+4];
	ld.global.nc.f32 	%f72, [%rd30+8];
	sub.f32 	%f73, %f70, %f5;
	mul.f32 	%f74, %f1, %f73;
	sub.f32 	%f75, %f71, %f6;
	mul.f32 	%f76, %f2, %f75;
	mul.f32 	%f77, %f75, %f76;
	fma.rn.f32 	%f78, %f73, %f74, %f77;
	sub.f32 	%f79, %f72, %f7;
	mul.f32 	%f80, %f3, %f79;
	fma.rn.f32 	%f81, %f79, %f80, %f78;
	sqrt.rn.f32 	%f82, %f81;
	ld.global.nc.f32 	%f83, [%rd24+4096];
	mul.f32 	%f84, %f75, %f75;
	fma.rn.f32 	%f85, %f73, %f73, %f84;
	fma.rn.f32 	%f86, %f79, %f79, %f85;
	sqrt.rn.f32 	%f87, %f86;
	mul.f32 	%f88, %f83, %f87;
	mul.f32 	%f89, %f4, %f88;
	fma.rn.f32 	%f90, %f16, %f82, %f89;
	ld.global.f32 	%f91, [%rd26+4096];
	min.f32 	%f92, %f90, %f91;
	st.global.f32 	[%rd26+4096], %f92;
	setp.gt.f32 	%p8, %f92, %f69;
	add.s32 	%r55, %r105, 1024;
	selp.b32 	%r56, %r55, %r53, %p8;
	selp.f32 	%f93, %f92, %f69, %p8;
	mul.wide.u32 	%rd31, %r54, 4;
	add.s64 	%rd32, %rd2, %rd31;
	ld.global.nc.f32 	%f94, [%rd32];
	ld.global.nc.f32 	%f95, [%rd32+4];
	ld.global.nc.f32 	%f96, [%rd32+8];
	sub.f32 	%f97, %f94, %f5;
	mul.f32 	%f98, %f1, %f97;
	sub.f32 	%f99, %f95, %f6;
	mul.f32 	%f100, %f2, %f99;
	mul.f32 	%f101, %f99, %f100;
	fma.rn.f32 	%f102, %f97, %f98, %f101;
	sub.f32 	%f103, %f96, %f7;
	mul.f32 	%f104, %f3, %f103;
	fma.rn.f32 	%f105, %f103, %f104, %f102;
	sqrt.rn.f32 	%f106, %f105;
	ld.global.nc.f32 	%f107, [%rd24+6144];
	mul.f32 	%f108, %f99, %f99;
	fma.rn.f32 	%f109, %f97, %f97, %f108;
	fma.rn.f32 	%f110, %f103, %f103, %f109;
	sqrt.rn.f32 	%f111, %f110;
	mul.f32 	%f112, %f107, %f111;
	mul.f32 	%f113, %f4, %f112;
	fma.rn.f32 	%f114, %f16, %f106, %f113;
	ld.global.f32 	%f115, [%rd26+6144];
	min.f32 	%f116, %f114, %f115;
	st.global.f32 	[%rd26+6144], %f116;
	setp.gt.f32 	%p9, %f116, %f93;
	add.s32 	%r57, %r105, 1536;
	selp.b32 	%r107, %r57, %r56, %p9;
	selp.f32 	%f216, %f116, %f93, %p9;
	add.s32 	%r105, %r105, 2048;
	add.s32 	%r101, %r101, 6144;
	add.s32 	%r100, %r100, 4;
	setp.ne.s32 	%p10, %r100, 0;
	@%p10 bra 	$L__BB2_8;
$L__BB2_9:
	shr.u32 	%r58, %r4, 9;
	add.s32 	%r59, %r58, 1;
	and.b32  	%r60, %r59, 3;
	setp.eq.s32 	%p11, %r60, 0;
	@%p11 bra 	$L__BB2_13;
	ld.param.u64 	%rd46, [_Z70density_and_manhattan_weights_meanwhile_furthest_point_sampling_kernelILj512EEviiifPKfS1_S1_PfPi_param_7];
	shr.u32 	%r61, %r4, 9;
	add.s32 	%r62, %r61, 1;
	and.b32  	%r63, %r62, 3;
	setp.eq.s32 	%p12, %r63, 1;
	mul.lo.s32 	%r21, %r105, 3;
	mul.wide.u32 	%rd33, %r21, 4;
	add.s64 	%rd34, %rd2, %rd33;
	ld.global.nc.f32 	%f117, [%rd34];
	ld.global.nc.f32 	%f118, [%rd34+4];
	ld.global.nc.f32 	%f119, [%rd34+8];
	sub.f32 	%f120, %f117, %f5;
	mul.f32 	%f121, %f1, %f120;
	sub.f32 	%f122, %f118, %f6;
	mul.f32 	%f123, %f2, %f122;
	mul.f32 	%f124, %f122, %f123;
	fma.rn.f32 	%f125, %f120, %f121, %f124;
	sub.f32 	%f126, %f119, %f7;
	mul.f32 	%f127, %f3, %f126;
	fma.rn.f32 	%f128, %f126, %f127, %f125;
	sqrt.rn.f32 	%f129, %f128;
	cvt.u64.u32 	%rd35, %r105;
	add.s64 	%rd36, %rd35, %rd3;
	shl.b64 	%rd37, %rd36, 2;
	add.s64 	%rd5, %rd1, %rd37;
	ld.global.nc.f32 	%f130, [%rd5];
	mul.f32 	%f131, %f122, %f122;
	fma.rn.f32 	%f132, %f120, %f120, %f131;
	fma.rn.f32 	%f133, %f126, %f126, %f132;
	sqrt.rn.f32 	%f134, %f133;
	mul.f32 	%f135, %f130, %f134;
	mul.f32 	%f136, %f4, %f135;
	fma.rn.f32 	%f137, %f16, %f129, %f136;
	cvta.to.global.u64 	%rd38, %rd46;
	add.s64 	%rd6, %rd38, %rd37;
	ld.global.f32 	%f138, [%rd6];
	min.f32 	%f139, %f137, %f138;
	st.global.f32 	[%rd6], %f139;
	setp.gt.f32 	%p13, %f139, %f216;
	selp.b32 	%r107, %r105, %r107, %p13;
	selp.f32 	%f216, %f139, %f216, %p13;
	@%p12 bra 	$L__BB2_13;
	shr.u32 	%r64, %r4, 9;
	add.s32 	%r65, %r64, 1;
	and.b32  	%r66, %r65, 3;
	setp.eq.s32 	%p14, %r66, 2;
	add.s32 	%r67, %r105, 512;
	add.s32 	%r68, %r21, 1536;
	mul.wide.u32 	%rd39, %r68, 4;
	add.s64 	%rd40, %rd2, %rd39;
	ld.global.nc.f32 	%f140, [%rd40];
	ld.global.nc.f32 	%f141, [%rd40+4];
	ld.global.nc.f32 	%f142, [%rd40+8];
	sub.f32 	%f143, %f140, %f5;
	mul.f32 	%f144, %f1, %f143;
	sub.f32 	%f145, %f141, %f6;
	mul.f32 	%f146, %f2, %f145;
	mul.f32 	%f147, %f145, %f146;
	fma.rn.f32 	%f148, %f143, %f144, %f147;
	sub.f32 	%f149, %f142, %f7;
	mul.f32 	%f150, %f3, %f149;
	fma.rn.f32 	%f151, %f149, %f150, %f148;
	sqrt.rn.f32 	%f152, %f151;
	ld.global.nc.f32 	%f153, [%rd5+2048];
	mul.f32 	%f154, %f145, %f145;
	fma.rn.f32 	%f155, %f143, %f143, %f154;
	fma.rn.f32 	%f156, %f149, %f149, %f155;
	sqrt.rn.f32 	%f157, %f156;
	mul.f32 	%f158, %f153, %f157;
	mul.f32 	%f159, %f4, %f158;
	fma.rn.f32 	%f160, %f16, %f152, %f159;
	ld.global.f32 	%f161, [%rd6+2048];
	min.f32 	%f162, %f160, %f161;
	st.global.f32 	[%rd6+2048], %f162;
	setp.gt.f32 	%p15, %f162, %f216;
	selp.b32 	%r107, %r67, %r107, %p15;
	selp.f32 	%f216, %f162, %f216, %p15;
	@%p14 bra 	$L__BB2_13;
	add.s32 	%r69, %r105, 1024;
	add.s32 	%r70, %r21, 3072;
	mul.wide.u32 	%rd41, %r70, 4;
	add.s64 	%rd42, %rd2, %rd41;
	ld.global.nc.f32 	%f163, [%rd42];
	ld.global.nc.f32 	%f164, [%rd42+4];
	ld.global.nc.f32 	%f165, [%rd42+8];
	sub.f32 	%f166, %f163, %f5;
	mul.f32 	%f167, %f1, %f166;
	sub.f32 	%f168, %f164, %f6;
	mul.f32 	%f169, %f2, %f168;
	mul.f32 	%f170, %f168, %f169;
	fma.rn.f32 	%f171, %f166, %f167, %f170;
	sub.f32 	%f172, %f165, %f7;
	mul.f32 	%f173, %f3, %f172;
	fma.rn.f32 	%f174, %f172, %f173, %f171;
	sqrt.rn.f32 	%f175, %f174;
	ld.global.nc.f32 	%f176, [%rd5+4096];
	mul.f32 	%f177, %f168, %f168;
	fma.rn.f32 	%f178, %f166, %f166, %f177;
	fma.rn.f32 	%f179, %f172, %f172, %f178;
	sqrt.rn.f32 	%f180, %f179;
	mul.f32 	%f181, %f176, %f180;
	mul.f32 	%f182, %f4, %f181;
	fma.rn.f32 	%f183, %f16, %f175, %f182;
	ld.global.f32 	%f184, [%rd6+4096];
	min.f32 	%f185, %f183, %f184;
	st.global.f32 	[%rd6+4096], %f185;
	setp.gt.f32 	%p16, %f185, %f216;
	selp.b32 	%r107, %r69, %r107, %p16;
	selp.f32 	%f216, %f185, %f216, %p16;
$L__BB2_13:
	setp.gt.u32 	%p17, %r1, 255;
	st.shared.f32 	[%r2], %f216;
	st.shared.u32 	[%r3], %r107;
	bar.sync 	0;
	@%p17 bra 	$L__BB2_15;
	ld.shared.f32 	%f186, [%r2];
	ld.shared.f32 	%f187, [%r2+1024];
	ld.shared.u32 	%r71, [%r3];
	ld.shared.u32 	%r72, [%r3+1024];
	max.f32 	%f188, %f186, %f187;
	st.shared.f32 	[%r2], %f188;
	setp.gt.f32 	%p18, %f187, %f186;
	selp.b32 	%r73, %r72, %r71, %p18;
	st.shared.u32 	[%r3], %r73;
$L__BB2_15:
	setp.gt.u32 	%p19, %r1, 127;
	bar.sync 	0;
	@%p19 bra 	$L__BB2_17;
	ld.shared.f32 	%f189, [%r2];
	ld.shared.f32 	%f190, [%r2+512];
	ld.shared.u32 	%r74, [%r3];
	ld.shared.u32 	%r75, [%r3+512];
	max.f32 	%f191, %f189, %f190;
	st.shared.f32 	[%r2], %f191;
	setp.gt.f32 	%p20, %f190, %f189;
	selp.b32 	%r76, %r75, %r74, %p20;
	st.shared.u32 	[%r3], %r76;
$L__BB2_17:
	setp.gt.u32 	%p21, %r1, 63;
	bar.sync 	0;
	@%p21 bra 	$L__BB2_19;
	ld.shared.f32 	%f192, [%r2];
	ld.shared.f32 	%f193, [%r2+256];
	ld.shared.u32 	%r77, [%r3];
	ld.shared.u32 	%r78, [%r3+256];
	max.f32 	%f194, %f192, %f193;
	st.shared.f32 	[%r2], %f194;
	setp.gt.f32 	%p22, %f193, %f192;
	selp.b32 	%r79, %r78, %r77, %p22;
	st.shared.u32 	[%r3], %r79;
$L__BB2_19:
	setp.gt.u32 	%p23, %r1, 31;
	bar.sync 	0;
	@%p23 bra 	$L__BB2_21;
	ld.shared.f32 	%f195, [%r2];
	ld.shared.f32 	%f196, [%r2+128];
	ld.shared.u32 	%r80, [%r3];
	ld.shared.u32 	%r81, [%r3+128];
	max.f32 	%f197, %f195, %f196;
	st.shared.f32 	[%r2], %f197;
	setp.gt.f32 	%p24, %f196, %f195;
	selp.b32 	%r82, %r81, %r80, %p24;
	st.shared.u32 	[%r3], %r82;
$L__BB2_21:
	setp.gt.u32 	%p25, %r1, 15;
	bar.sync 	0;
	@%p25 bra 	$L__BB2_23;
	ld.shared.f32 	%f198, [%r2];
	ld.shared.f32 	%f199, [%r2+64];
	ld.shared.u32 	%r83, [%r3];
	ld.shared.u32 	%r84, [%r3+64];
	max.f32 	%f200, %f198, %f199;
	st.shared.f32 	[%r2], %f200;
	setp.gt.f32 	%p26, %f199, %f198;
	selp.b32 	%r85, %r84, %r83, %p26;
	st.shared.u32 	[%r3], %r85;
$L__BB2_23:
	setp.gt.u32 	%p27, %r1, 7;
	bar.sync 	0;
	@%p27 bra 	$L__BB2_25;
	ld.shared.f32 	%f201, [%r2];
	ld.shared.f32 	%f202, [%r2+32];
	ld.shared.u32 	%r86, [%r3];
	ld.shared.u32 	%r87, [%r3+32];
	max.f32 	%f203, %f201, %f202;
	st.shared.f32 	[%r2], %f203;
	setp.gt.f32 	%p28, %f202, %f201;
	selp.b32 	%r88, %r87, %r86, %p28;
	st.shared.u32 	[%r3], %r88;
$L__BB2_25:
	setp.gt.u32 	%p29, %r1, 3;
	bar.sync 	0;
	@%p29 bra 	$L__BB2_27;
	ld.shared.f32 	%f204, [%r2];
	ld.shared.f32 	%f205, [%r2+16];
	ld.shared.u32 	%r89, [%r3];
	ld.shared.u32 	%r90, [%r3+16];
	max.f32 	%f206, %f204, %f205;
	st.shared.f32 	[%r2], %f206;
	setp.gt.f32 	%p30, %f205, %f204;
	selp.b32 	%r91, %r90, %r89, %p30;
	st.shared.u32 	[%r3], %r91;
$L__BB2_27:
	setp.gt.u32 	%p31, %r1, 1;
	bar.sync 	0;
	@%p31 bra 	$L__BB2_29;
	ld.shared.f32 	%f207, [%r2];
	ld.shared.f32 	%f208, [%r2+8];
	ld.shared.u32 	%r92, [%r3];
	ld.shared.u32 	%r93, [%r3+8];
	max.f32 	%f209, %f207, %f208;
	st.shared.f32 	[%r2], %f209;
	setp.gt.f32 	%p32, %f208, %f207;
	selp.b32 	%r94, %r93, %r92, %p32;
	st.shared.u32 	[%r3], %r94;
$L__BB2_29:
	setp.ne.s32 	%p33, %r1, 0;
	bar.sync 	0;
	@%p33 bra 	$L__BB2_31;
	ld.shared.f32 	%f210, [_ZZ70density_and_manhattan_weights_meanwhile_furthest_point_sampling_kernelILj512EEviiifPKfS1_S1_PfPiE5dists];
	ld.shared.f32 	%f211, [_ZZ70density_and_manhattan_weights_meanwhile_furthest_point_sampling_kernelILj512EEviiifPKfS1_S1_PfPiE5dists+4];
	ld.shared.u32 	%r95, [_ZZ70density_and_manhattan_weights_meanwhile_furthest_point_sampling_kernelILj512EEviiifPKfS1_S1_PfPiE7dists_i];
	ld.shared.u32 	%r96, [_ZZ70density_and_manhattan_weights_meanwhile_furthest_point_sampling_kernelILj512EEviiifPKfS1_S1_PfPiE7dists_i+4];
	max.f32 	%f212, %f210, %f211;
	st.shared.f32 	[_ZZ70density_and_manhattan_weights_meanwhile_furthest_point_sampling_kernelILj512EEviiifPKfS1_S1_PfPiE5dists], %f212;
	setp.gt.f32 	%p34, %f211, %f210;
	selp.b32 	%r97, %r96, %r95, %p34;
	st.shared.u32 	[_ZZ70density_and_manhattan_weights_meanwhile_furthest_point_sampling_kernelILj512EEviiifPKfS1_S1_PfPiE7dists_i], %r97;
$L__BB2_31:
	setp.ne.s32 	%p35, %r1, 0;
	bar.sync 	0;
	ld.shared.u32 	%r99, [_ZZ70density_and_manhattan_weights_meanwhile_furthest_point_sampling_kernelILj512EEviiifPKfS1_S1_PfPiE7dists_i];
	@%p35 bra 	$L__BB2_33;
	mul.wide.u32 	%rd43, %r98, 4;
	add.s64 	%rd44, %rd4, %rd43;
	st.global.u32 	[%rd44], %r99;
$L__BB2_33:
	add.s32 	%r98, %r98, 1;
	setp.ne.s32 	%p36, %r98, %r29;
	@%p36 bra 	$L__BB2_5;
$L__BB2_34:
	ret;

}
	// .globl	_Z70density_and_manhattan_weights_meanwhile_furthest_point_sampling_kernelILj256EEviiifPKfS1_S1_PfPi
.visible .entry _Z70density_and_manhattan_weights_meanwhile_furthest_point_sampling_kernelILj256EEviiifPKfS1_S1_PfPi(
	.param .u32 _Z70density_and_manhattan_weights_meanwhile_furthest_point_sampling_kernelILj256EEviiifPKfS1_S1_PfPi_param_0,
	.param .u32 _Z70density_and_manhattan_weights_meanwhile_furthest_point_sampling_kernelILj256EEviiifPKfS1_S1_PfPi_param_1,
	.param .u32 _Z70density_and_manhattan_weights_meanwhile_furthest_point_sampling_kernelILj256EEviiifPKfS1_S1_PfPi_param_2,
	.param .f32 _Z70density_and_manhattan_weights_meanwhile_furthest_point_sampling_kernelILj256EEviiifPKfS1_S1_PfPi_param_3,
	.param .u64 .ptr .align 1 _Z70density_and_manhattan_weights_meanwhile_furthest_point_sampling_kernelILj256EEviiifPKfS1_S1_PfPi_param_4,
	.param .u64 .ptr .align 1 _Z70density_and_manhattan_weights_meanwhile_furthest_point_sampling_kernelILj256EEviiifPKfS1_S1_PfPi_param_5,
	.param .u64 .ptr .align 1 _Z70density_and_manhattan_weights_meanwhile_furthest_point_sampling_kernelILj256EEviiifPKfS1_S1_PfPi_param_6,
	.param .u64 .ptr .align 1 _Z70density_and_manhattan_weights_meanwhile_furthest_point_sampling_kernelILj256EEviiifPKfS1_S1_PfPi_param_7,
	.param .u64 .ptr .align 1 _Z70density_and_manhattan_weights_meanwhile_furthest_point_sampling_kernelILj256EEviiifPKfS1_S1_PfPi_param_8
)
{
	.reg .pred 	%p<35>;
	.reg .b32 	%r<105>;
	.reg .b32 	%f<214>;
	.reg .b64 	%rd<47>;
	// demoted variable
	.shared .align 4 .b8 _ZZ70density_and_manhattan_weights_meanwhile_furthest_point_sampling_kernelILj256EEviiifPKfS1_S1_PfPiE5dists[1024];
	// demoted variable
	.shared .align 4 .b8 _ZZ70density_and_manhattan_weights_meanwhile_furthest_point_sampling_kernelILj256EEviiifPKfS1_S1_PfPiE7dists_i[1024];
	ld.param.u32 	%r28, [_Z70density_and_manhattan_weights_meanwhile_furthest_point_sampling_kernelILj256EEviiifPKfS1_S1_PfPi_param_1];
	ld.param.u32 	%r29, [_Z70density_and_manhattan_weights_meanwhile_furthest_point_sampling_kernelILj256EEviiifPKfS1_S1_PfPi_param_2];
	ld.param.f32 	%f16, [_Z70density_and_manhattan_weights_meanwhile_furthest_point_sampling_kernelILj256EEviiifPKfS1_S1_PfPi_param_3];
	ld.param.u64 	%rd7, [_Z70density_and_manhattan_weights_meanwhile_furthest_point_sampling_kernelILj256EEviiifPKfS1_S1_PfPi_param_4];
	ld.param.u64 	%rd8, [_Z70density_and_manhattan_weights_meanwhile_furthest_point_sampling_kernelILj256EEviiifPKfS1_S1_PfPi_param_5];
	ld.param.u64 	%rd11, [_Z70density_and_manhattan_weights_meanwhile_furthest_point_sampling_kernelILj256EEviiifPKfS1_S1_PfPi_param_6];
	ld.param.u64 	%rd10, [_Z70density_and_manhattan_weights_meanwhile_furthest_point_sampling_kernelILj256EEviiifPKfS1_S1_PfPi_param_8];
	cvta.to.global.u64 	%rd1, %rd11;
	setp.lt.s32 	%p1, %r29, 1;
	@%p1 bra 	$L__BB3_32;
	cvta.to.global.u64 	%rd12, %rd8;
	cvta.to.global.u64 	%rd13, %rd10;
	cvta.to.global.u64 	%rd14, %rd7;
	mov.u32 	%r30, %ctaid.x;
	mul.lo.s32 	%r31, %r28, %r30;
	mul.lo.s32 	%r32, %r31, 3;
	mul.wide.s32 	%rd15, %r32, 4;
	add.s64 	%rd2, %rd14, %rd15;
	cvt.s64.s32 	%rd3, %r31;
	mul.lo.s32 	%r33, %r29, %r30;
	mul.wide.u32 	%rd16, %r33, 4;
	add.s64 	%rd4, %rd13, %rd16;
	mov.u32 	%r1, %tid.x;
	ld.global.nc.f32 	%f1, [%rd12];
	ld.global.nc.f32 	%f2, [%rd12+4];
	ld.global.nc.f32 	%f3, [%rd12+8];
	setp.ne.s32 	%p2, %r1, 0;
	@%p2 bra 	$L__BB3_3;
	mov.b32 	%r34, 0;
	st.global.u32 	[%rd4], %r34;
$L__BB3_3:
	bar.sync 	0;
	setp.eq.s32 	%p3, %r29, 1;
	@%p3 bra 	$L__BB3_32;
	mov.f32 	%f17, 0f3F800000;
	sub.f32 	%f4, %f17, %f16;
	shl.b32 	%r37, %r1, 2;
	mov.u32 	%r38, _ZZ70density_and_manhattan_weights_meanwhile_furthest_point_sampling_kernelILj256EEviiifPKfS1_S1_PfPiE5dists;
	add.s32 	%r2, %r38, %r37;
	mov.u32 	%r39, _ZZ70density_and_manhattan_weights_meanwhile_furthest_point_sampling_kernelILj256EEviiifPKfS1_S1_PfPiE7dists_i;
	add.s32 	%r3, %r39, %r37;
	not.b32 	%r40, %r1;
	add.s32 	%r4, %r28, %r40;
	mov.b32 	%r96, 0;
	mov.b32 	%r95, 1;
$L__BB3_5:
	setp.ge.s32 	%p4, %r1, %r28;
	mul.lo.s32 	%r42, %r96, 3;
	mul.wide.s32 	%rd17, %r42, 4;
	add.s64 	%rd18, %rd2, %rd17;
	ld.global.nc.f32 	%f5, [%rd18];
	ld.global.nc.f32 	%f6, [%rd18+4];
	ld.global.nc.f32 	%f7, [%rd18+8];
	mov.f32 	%f213, 0fBF800000;
	mov.b32 	%r104, 0;
	@%p4 bra 	$L__BB3_13;
	setp.lt.u32 	%p5, %r4, 768;
	mov.b32 	%r104, 0;
	mov.f32 	%f213, 0fBF800000;
	mov.u32 	%r102, %r1;
	@%p5 bra 	$L__BB3_9;
	shr.u32 	%r46, %r4, 8;
	add.s32 	%r47, %r46, 1;
	and.b32  	%r48, %r47, 33554428;
	neg.s32 	%r97, %r48;
	mad.lo.s32 	%r98, %r1, 3, 1536;
	mov.b32 	%r104, 0;
	mov.f32 	%f213, 0fBF800000;
	mov.u32 	%r102, %r1;
$L__BB3_8:
	ld.param.u64 	%rd45, [_Z70density_and_manhattan_weights_meanwhile_furthest_point_sampling_kernelILj256EEviiifPKfS1_S1_PfPi_param_7];
	add.s32 	%r49, %r98, -1536;
	mul.wide.u32 	%rd19, %r49, 4;
	add.s64 	%rd20, %rd2, %rd19;
	ld.global.nc.f32 	%f22, [%rd20];
	ld.global.nc.f32 	%f23, [%rd20+4];
	ld.global.nc.f32 	%f24, [%rd20+8];
	sub.f32 	%f25, %f22, %f5;
	mul.f32 	%f26, %f1, %f25;
	sub.f32 	%f27, %f23, %f6;
	mul.f32 	%f28, %f2, %f27;
	mul.f32 	%f29, %f27, %f28;
	fma.rn.f32 	%f30, %f25, %f26, %f29;
	sub.f32 	%f31, %f24, %f7;
	mul.f32 	%f32, %f3, %f31;
	fma.rn.f32 	%f33, %f31, %f32, %f30;
	sqrt.rn.f32 	%f34, %f33;
	cvt.u64.u32 	%rd21, %r102;
	add.s64 	%rd22, %rd21, %rd3;
	shl.b64 	%rd23, %rd22, 2;
	add.s64 	%rd24, %rd1, %rd23;
	ld.global.nc.f32 	%f35, [%rd24];
	mul.f32 	%f36, %f27, %f27;
	fma.rn.f32 	%f37, %f25, %f25, %f36;
	fma.rn.f32 	%f38, %f31, %f31, %f37;
	sqrt.rn.f32 	%f39, %f38;
	mul.f32 	%f40, %f35, %f39;
	mul.f32 	%f41, %f4, %f40;
	fma.rn.f32 	%f42, %f16, %f34, %f41;
	cvta.to.global.u64 	%rd25, %rd45;
	add.s64 	%rd26, %rd25, %rd23;
	ld.global.f32 	%f43, [%rd26];
	min.f32 	%f44, %f42, %f43;
	st.global.f32 	[%rd26], %f44;
	setp.gt.f32 	%p6, %f44, %f213;
	selp.b32 	%r50, %r102, %r104, %p6;
	selp.f32 	%f45, %f44, %f213, %p6;
	add.s32 	%r51, %r98, -768;
	mul.wide.u32 	%rd27, %r51, 4;
	add.s64 	%rd28, %rd2, %rd27;
	ld.global.nc.f32 	%f46, [%rd28];
	ld.global.nc.f32 	%f47, [%rd28+4];
	ld.global.nc.f32 	%f48, [%rd28+8];
	sub.f32 	%f49, %f46, %f5;
	mul.f32 	%f50, %f1, %f49;
	sub.f32 	%f51, %f47, %f6;
	mul.f32 	%f52, %f2, %f51;
	mul.f32 	%f53, %f51, %f52;
	fma.rn.f32 	%f54, %f49, %f50, %f53;
	sub.f32 	%f55, %f48, %f7;
	mul.f32 	%f56, %f3, %f55;
	fma.rn.f32 	%f57, %f55, %f56, %f54;
	sqrt.rn.f32 	%f58, %f57;
	ld.global.nc.f32 	%f59, [%rd24+1024];
	mul.f32 	%f60, %f51, %f51;
	fma.rn.f32 	%f61, %f49, %f49, %f60;
	fma.rn.f32 	%f62, %f55, %f55, %f61;
	sqrt.rn.f32 	%f63, %f62;
	mul.f32 	%f64, %f59, %f63;
	mul.f32 	%f65, %f4, %f64;
	fma.rn.f32 	%f66, %f16, %f58, %f65;
	ld.global.f32 	%f67, [%rd26+1024];
	min.f32 	%f68, %f66, %f67;
	st.global.f32 	[%rd26+1024], %f68;
	setp.gt.f32 	%p7, %f68, %f45;
	add.s32 	%r52, %r102, 256;
	selp.b32 	%r53, %r52, %r50, %p7;
	selp.f32 	%f69, %f68, %f45, %p7;
	add.s32 	%r54, %r98, 768;
	mul.wide.u32 	%rd29, %r98, 4;
	add.s64 	%rd30, %rd2, %rd29;
	ld.global.nc.f32 	%f70, [%rd30];
	ld.global.nc.f32 	%f71, [%rd30+4];
	ld.global.nc.f32 	%f72, [%rd30+8];
	sub.f32 	%f73, %f70, %f5;
	mul.f32 	%f74, %f1, %f73;
	sub.f32 	%f75, %f71, %f6;
	mul.f32 	%f76, %f2, %f75;
	mul.f32 	%f77, %f75, %f76;
	fma.rn.f32 	%f78, %f73, %f74, %f77;
	sub.f32 	%f79, %f72, %f7;
	mul.f32 	%f80, %f3, %f79;
	fma.rn.f32 	%f81, %f79, %f80, %f78;
	sqrt.rn.f32 	%f82, %f81;
	ld.global.nc.f32 	%f83, [%rd24+2048];
	mul.f32 	%f84, %f75, %f75;
	fma.rn.f32 	%f85, %f73, %f73, %f84;
	fma.rn.f32 	%f86, %f79, %f79, %f85;
	sqrt.rn.f32 	%f87, %f86;
	mul.f32 	%f88, %f83, %f87;
	mul.f32 	%f89, %f4, %f88;
	fma.rn.f32 	%f90, %f16, %f82, %f89;
	ld.global.f32 	%f91, [%rd26+2048];
	min.f32 	%f92, %f90, %f91;
	st.global.f32 	[%rd26+2048], %f92;
	setp.gt.f32 	%p8, %f92, %f69;
	add.s32 	%r55, %r102, 512;
	selp.b32 	%r56, %r55, %r53, %p8;
	selp.f32 	%f93, %f92, %f69, %p8;
	mul.wide.u32 	%rd31, %r54, 4;
	add.s64 	%rd32, %rd2, %rd31;
	ld.global.nc.f32 	%f94, [%rd32];
	ld.global.nc.f32 	%f95, [%rd32+4];
	ld.global.nc.f32 	%f96, [%rd32+8];
	sub.f32 	%f97, %f94, %f5;
	mul.f32 	%f98, %f1, %f97;
	sub.f32 	%f99, %f95, %f6;
	mul.f32 	%f100, %f2, %f99;
	mul.f32 	%f101, %f99, %f100;
	fma.rn.f32 	%f102, %f97, %f98, %f101;
	sub.f32 	%f103, %f96, %f7;
	mul.f32 	%f104, %f3, %f103;
	fma.rn.f32 	%f105, %f103, %f104, %f102;
	sqrt.rn.f32 	%f106, %f105;
	ld.global.nc.f32 	%f107, [%rd24+3072];
	mul.f32 	%f108, %f99, %f99;
	fma.rn.f32 	%f109, %f97, %f97, %f108;
	fma.rn.f32 	%f110, %f103, %f103, %f109;
	sqrt.rn.f32 	%f111, %f110;
	mul.f32 	%f112, %f107, %f111;
	mul.f32 	%f113, %f4, %f112;
	fma.rn.f32 	%f114, %f16, %f106, %f113;
	ld.global.f32 	%f115, [%rd26+3072];
	min.f32 	%f116, %f114, %f115;
	st.global.f32 	[%rd26+3072], %f116;
	setp.gt.f32 	%p9, %f116, %f93;
	add.s32 	%r57, %r102, 768;
	selp.b32 	%r104, %r57, %r56, %p9;
	selp.f32 	%f213, %f116, %f93, %p9;
	add.s32 	%r102, %r102, 1024;
	add.s32 	%r98, %r98, 3072;
	add.s32 	%r97, %r97, 4;
	setp.ne.s32 	%p10, %r97, 0;
	@%p10 bra 	$L__BB3_8;
$L__BB3_9:
	shr.u32 	%r58, %r4, 8;
	add.s32 	%r59, %r58, 1;
	and.b32  	%r60, %r59, 3;
	setp.eq.s32 	%p11, %r60, 0;
	@%p11 bra 	$L__BB3_13;
	ld.param.u64 	%rd46, [_Z70density_and_manhattan_weights_meanwhile_furthest_point_sampling_kernelILj256EEviiifPKfS1_S1_PfPi_param_7];
	shr.u32 	%r61, %r4, 8;
	add.s32 	%r62, %r61, 1;
	and.b32  	%r63, %r62, 3;
	setp.eq.s32 	%p12, %r63, 1;
	mul.lo.s32 	%r21, %r102, 3;
	mul.wide.u32 	%rd33, %r21, 4;
	add.s64 	%rd34, %rd2, %rd33;
	ld.global.nc.f32 	%f117, [%rd34];
	ld.global.nc.f32 	%f118, [%rd34+4];
	ld.global.nc.f32 	%f119, [%rd34+8];
	sub.f32 	%f120, %f117, %f5;
	mul.f32 	%f121, %f1, %f120;
	sub.f32 	%f122, %f118, %f6;
	mul.f32 	%f123, %f2, %f122;
	mul.f32 	%f124, %f122, %f123;
	fma.rn.f32 	%f125, %f120, %f121, %f124;
	sub.f32 	%f126, %f119, %f7;
	mul.f32 	%f127, %f3, %f126;
	fma.rn.f32 	%f128, %f126, %f127, %f125;
	sqrt.rn.f32 	%f129, %f128;
	cvt.u64.u32 	%rd35, %r102;
	add.s64 	%rd36, %rd35, %rd3;
	shl.b64 	%rd37, %rd36, 2;
	add.s64 	%rd5, %rd1, %rd37;
	ld.global.nc.f32 	%f130, [%rd5];
	mul.f32 	%f131, %f122, %f122;
	fma.rn.f32 	%f132, %f120, %f120, %f131;
	fma.rn.f32 	%f133, %f126, %f126, %f132;
	sqrt.rn.f32 	%f134, %f133;
	mul.f32 	%f135, %f130, %f134;
	mul.f32 	%f136, %f4, %f135;
	fma.rn.f32 	%f137, %f16, %f129, %f136;
	cvta.to.global.u64 	%rd38, %rd46;
	add.s64 	%rd6, %rd38, %rd37;
	ld.global.f32 	%f138, [%rd6];
	min.f32 	%f139, %f137, %f138;
	st.global.f32 	[%rd6], %f139;
	setp.gt.f32 	%p13, %f139, %f213;
	selp.b32 	%r104, %r102, %r104, %p13;
	selp.f32 	%f213, %f139, %f213, %p13;
	@%p12 bra 	$L__BB3_13;
	shr.u32 	%r64, %r4, 8;
	add.s32 	%r65, %r64, 1;
	and.b32  	%r66, %r65, 3;
	setp.eq.s32 	%p14, %r66, 2;
	add.s32 	%r67, %r102, 256;
	add.s32 	%r68, %r21, 768;
	mul.wide.u32 	%rd39, %r68, 4;
	add.s64 	%rd40, %rd2, %rd39;
	ld.global.nc.f32 	%f140, [%rd40];
	ld.global.nc.f32 	%f141, [%rd40+4];
	ld.global.nc.f32 	%f142, [%rd40+8];
	sub.f32 	%f143, %f140, %f5;
	mul.f32 	%f144, %f1, %f143;
	sub.f32 	%f145, %f141, %f6;
	mul.f32 	%f146, %f2, %f145;
	mul.f32 	%f147, %f145, %f146;
	fma.rn.f32 	%f148, %f143, %f144, %f147;
	sub.f32 	%f149, %f142, %f7;
	mul.f32 	%f150, %f3, %f149;
	fma.rn.f32 	%f151, %f149, %f150, %f148;
	sqrt.rn.f32 	%f152, %f151;
	ld.global.nc.f32 	%f153, [%rd5+1024];
	mul.f32 	%f154, %f145, %f145;
	fma.rn.f32 	%f155, %f143, %f143, %f154;
	fma.rn.f32 	%f156, %f149, %f149, %f155;
	sqrt.rn.f32 	%f157, %f156;
	mul.f32 	%f158, %f153, %f157;
	mul.f32 	%f159, %f4, %f158;
	fma.rn.f32 	%f160, %f16, %f152, %f159;
	ld.global.f32 	%f161, [%rd6+1024];
	min.f32 	%f162, %f160, %f161;
	st.global.f32 	[%rd6+1024], %f162;
	setp.gt.f32 	%p15, %f162, %f213;
	selp.b32 	%r104, %r67, %r104, %p15;
	selp.f32 	%f213, %f162, %f213, %p15;
	@%p14 bra 	$L__BB3_13;
	add.s32 	%r69, %r102, 512;
	add.s32 	%r70, %r21, 1536;
	mul.wide.u32 	%rd41, %r70, 4;
	add.s64 	%rd42, %rd2, %rd41;
	ld.global.nc.f32 	%f163, [%rd42];
	ld.global.nc.f32 	%f164, [%rd42+4];
	ld.global.nc.f32 	%f165, [%rd42+8];
	sub.f32 	%f166, %f163, %f5;
	mul.f32 	%f167, %f1, %f166;
	sub.f32 	%f168, %f164, %f6;
	mul.f32 	%f169, %f2, %f168;
	mul.f32 	%f170, %f168, %f169;
	fma.rn.f32 	%f171, %f166, %f167, %f170;
	sub.f32 	%f172, %f165, %f7;
	mul.f32 	%f173, %f3, %f172;
	fma.rn.f32 	%f174, %f172, %f173, %f171;
	sqrt.rn.f32 	%f175, %f174;
	ld.global.nc.f32 	%f176, [%rd5+2048];
	mul.f32 	%f177, %f168, %f168;
	fma.rn.f32 	%f178, %f166, %f166, %f177;
	fma.rn.f32 	%f179, %f172, %f172, %f178;
	sqrt.rn.f32 	%f180, %f179;
	mul.f32 	%f181, %f176, %f180;
	mul.f32 	%f182, %f4, %f181;
	fma.rn.f32 	%f183, %f16, %f175, %f182;
	ld.global.f32 	%f184, [%rd6+2048];
	min.f32 	%f185, %f183, %f184;
	st.global.f32 	[%rd6+2048], %f185;
	setp.gt.f32 	%p16, %f185, %f213;
	selp.b32 	%r104, %r69, %r104, %p16;
	selp.f32 	%f213, %f185, %f213, %p16;
$L__BB3_13:
	setp.gt.u32 	%p17, %r1, 127;
	st.shared.f32 	[%r2], %f213;
	st.shared.u32 	[%r3], %r104;
	bar.sync 	0;
	@%p17 bra 	$L__BB3_15;
	ld.shared.f32 	%f186, [%r2];
	ld.shared.f32 	%f187, [%r2+512];
	ld.shared.u32 	%r71, [%r3];
	ld.shared.u32 	%r72, [%r3+512];
	max.f32 	%f188, %f186, %f187;
	st.shared.f32 	[%r2], %f188;
	setp.gt.f32 	%p18, %f187, %f186;
	selp.b32 	%r73, %r72, %r71, %p18;
	st.shared.u32 	[%r3], %r73;
$L__BB3_15:
	setp.gt.u32 	%p19, %r1, 63;
	bar.sync 	0;
	@%p19 bra 	$L__BB3_17;
	ld.shared.f32 	%f189, [%r2];
	ld.shared.f32 	%f190, [%r2+256];
	ld.shared.u32 	%r74, [%r3];
	ld.shared.u32 	%r75, [%r3+256];
	max.f32 	%f191, %f189, %f190;
	st.shared.f32 	[%r2], %f191;
	setp.gt.f32 	%p20, %f190, %f189;
	selp.b32 	%r76, %r75, %r74, %p20;
	st.shared.u32 	[%r3], %r76;
$L__BB3_17:
	setp.gt.u32 	%p21, %r1, 31;
	bar.sync 	0;
	@%p21 bra 	$L__BB3_19;
	ld.shared.f32 	%f192, [%r2];
	ld.shared.f32 	%f193, [%r2+128];
	ld.shared.u32 	%r77, [%r3];
	ld.shared.u32 	%r78, [%r3+128];
	max.f32 	%f194, %f192, %f193;
	st.shared.f32 	[%r2], %f194;
	setp.gt.f32 	%p22, %f193, %f192;
	selp.b32 	%r79, %r78, %r77, %p22;
	st.shared.u32 	[%r3], %r79;
$L__BB3_19:
	setp.gt.u32 	%p23, %r1, 15;
	bar.sync 	0;
	@%p23 bra 	$L__BB3_21;
	ld.shared.f32 	%f195, [%r2];
	ld.shared.f32 	%f196, [%r2+64];
	ld.shared.u32 	%r80, [%r3];
	ld.shared.u32 	%r81, [%r3+64];
	max.f32 	%f197, %f195, %f196;
	st.shared.f32 	[%r2], %f197;
	setp.gt.f32 	%p24, %f196, %f195;
	selp.b32 	%r82, %r81, %r80, %p24;
	st.shared.u32 	[%r3], %r82;
$L__BB3_21:
	setp.gt.u32 	%p25, %r1, 7;
	bar.sync 	0;
	@%p25 bra 	$L__BB3_23;
	ld.shared.f32 	%f198, [%r2];
	ld.shared.f32 	%f199, [%r2+32];
	ld.shared.u32 	%r83, [%r3];
	ld.shared.u32 	%r84, [%r3+32];
	max.f32 	%f200, %f198, %f199;
	st.shared.f32 	[%r2], %f200;
	setp.gt.f32 	%p26, %f199, %f198;
	selp.b32 	%r85, %r84, %r83, %p26;
	st.shared.u32 	[%r3], %r85;
$L__BB3_23:
	setp.gt.u32 	%p27, %r1, 3;
	bar.sync 	0;
	@%p27 bra 	$L__BB3_25;
	ld.shared.f32 	%f201, [%r2];
	ld.shared.f32 	%f202, [%r2+16];
	ld.shared.u32 	%r86, [%r3];
	ld.shared.u32 	%r87, [%r3+16];
	max.f32 	%f203, %f201, %f202;
	st.shared.f32 	[%r2], %f203;
	setp.gt.f32 	%p28, %f202, %f201;
	selp.b32 	%r88, %r87, %r86, %p28;
	st.shared.u32 	[%r3], %r88;
$L__BB3_25:
	setp.gt.u32 	%p29, %r1, 1;
	bar.sync 	0;
	@%p29 bra 	$L__BB3_27;
	ld.shared.f32 	%f204, [%r2];
	ld.shared.f32 	%f205, [%r2+8];
	ld.shared.u32 	%r89, [%r3];
	ld.shared.u32 	%r90, [%r3+8];
	max.f32 	%f206, %f204, %f205;
	st.shared.f32 	[%r2], %f206;
	setp.gt.f32 	%p30, %f205, %f204;
	selp.b32 	%r91, %r90, %r89, %p30;
	st.shared.u32 	[%r3], %r91;
$L__BB3_27:
	setp.ne.s32 	%p31, %r1, 0;
	bar.sync 	0;
	@%p31 bra 	$L__BB3_29;
	ld.shared.f32 	%f207, [_ZZ70density_and_manhattan_weights_meanwhile_furthest_point_sampling_kernelILj256EEviiifPKfS1_S1_PfPiE5dists];
	ld.shared.f32 	%f208, [_ZZ70density_and_manhattan_weights_meanwhile_furthest_point_sampling_kernelILj256EEviiifPKfS1_S1_PfPiE5dists+4];
	ld.shared.u32 	%r92, [_ZZ70density_and_manhattan_weights_meanwhile_furthest_point_sampling_kernelILj256EEviiifPKfS1_S1_PfPiE7dists_i];
	ld.shared.u32 	%r93, [_ZZ70density_and_manhattan_weights_meanwhile_furthest_point_sampling_kernelILj256EEviiifPKfS1_S1_PfPiE7dists_i+4];
	max.f32 	%f209, %f207, %f208;
	st.shared.f32 	[_ZZ70density_and_manhattan_weights_meanwhile_furthest_point_sampling_kernelILj256EEviiifPKfS1_S1_PfPiE5dists], %f209;
	setp.gt.f32 	%p32, %f208, %f207;
	selp.b32 	%r94, %r93, %r92, %p32;
	st.shared.u32 	[_ZZ70density_and_manhattan_weights_meanwhile_furthest_point_sampling_kernelILj256EEviiifPKfS1_S1_PfPiE7dists_i], %r94;
$L__BB3_29:
	setp.ne.s32 	%p33, %r1, 0;
	bar.sync 	0;
	ld.shared.u32 	%r96, [_ZZ70density_and_manhattan_weights_meanwhile_furthest_point_sampling_kernelILj256EEviiifPKfS1_S1_PfPiE7dists_i];
	@%p33 bra 	$L__BB3_31;
	mul.wide.u32 	%rd43, %r95, 4;
	add.s64 	%rd44, %rd4, %rd43;
	st.global.u32 	[%rd44], %r96;
$L__BB3_31:
	add.s32 	%r95, %r95, 1;
	setp.ne.s32 	%p34, %r95, %r29;
	@%p34 bra 	$L__BB3_5;
$L__BB3_32:
	ret;

}
	// .globl	_Z70density_and_manhattan_weights_meanwhile_furthest_point_sampling_kernelILj128EEviiifPKfS1_S1_PfPi
.visible .entry _Z70density_and_manhattan_weights_meanwhile_furthest_point_sampling_kernelILj128EEviiifPKfS1_S1_PfPi(
	.param .u32 _Z70density_and_manhattan_weights_meanwhile_furthest_point_sampling_kernelILj128EEviiifPKfS1_S1_PfPi_param_0,
	.param .u32 _Z70density_and_manhattan_weights_meanwhile_furthest_point_sampling_kernelILj128EEviiifPKfS1_S1_PfPi_param_1,
	.param .u32 _Z70density_and_manhattan_weights_meanwhile_furthest_point_sampling_kernelILj128EEviiifPKfS1_S1_PfPi_param_2,
	.param .f32 _Z70density_and_manhattan_weights_meanwhile_furthest_point_sampling_kernelILj128EEviiifPKfS1_S1_PfPi_param_3,
	.param .u64 .ptr .align 1 _Z70density_and_manhattan_weights_meanwhile_furthest_point_sampling_kernelILj128EEviiifPKfS1_S1_PfPi_param_4,
	.param .u64 .ptr .align 1 _Z70density_and_manhattan_weights_meanwhile_furthest_point_sampling_kernelILj128EEviiifPKfS1_S1_PfPi_param_5,
	.param .u64 .ptr .align 1 _Z70density_and_manhattan_weights_meanwhile_furthest_point_sampling_kernelILj128EEviiifPKfS1_S1_PfPi_param_6,
	.param .u64 .ptr .align 1 _Z70density_and_manhattan_weights_meanwhile_furthest_point_sampling_kernelILj128EEviiifPKfS1_S1_PfPi_param_7,
	.param .u64 .ptr .align 1 _Z70density_and_manhattan_weights_meanwhile_furthest_point_sampling_kernelILj128EEviiifPKfS1_S1_PfPi_param_8
)
{
	.reg .pred 	%p<33>;
	.reg .b32 	%r<102>;
	.reg .b32 	%f<211>;
	.reg .b64 	%rd<47>;
	// demoted variable
	.shared .align 4 .b8 _ZZ70density_and_manhattan_weights_meanwhile_furthest_point_sampling_kernelILj128EEviiifPKfS1_S1_PfPiE5dists[512];
	// demoted variable
	.shared .align 4 .b8 _ZZ70density_and_manhattan_weights_meanwhile_furthest_point_sampling_kernelILj128EEviiifPKfS1_S1_PfPiE7dists_i[512];
	ld.param.u32 	%r28, [_Z70density_and_manhattan_weights_meanwhile_furthest_point_sampling_kernelILj128EEviiifPKfS1_S1_PfPi_param_1];
	ld.param.u32 	%r29, [_Z70density_and_manhattan_weights_meanwhile_furthest_point_sampling_kernelILj128EEviiifPKfS1_S1_PfPi_param_2];
	ld.param.f32 	%f16, [_Z70density_and_manhattan_weights_meanwhile_furthest_point_sampling_kernelILj128EEviiifPKfS1_S1_PfPi_param_3];
	ld.param.u64 	%rd7, [_Z70density_and_manhattan_weights_meanwhile_furthest_point_sampling_kernelILj128EEviiifPKfS1_S1_PfPi_param_4];
	ld.param.u64 	%rd8, [_Z70density_and_manhattan_weights_meanwhile_furthest_point_sampling_kernelILj128EEviiifPKfS1_S1_PfPi_param_5];
	ld.param.u64 	%rd11, [_Z70density_and_manhattan_weights_meanwhile_furthest_point_sampling_kernelILj128EEviiifPKfS1_S1_PfPi_param_6];
	ld.param.u64 	%rd10, [_Z70density_and_manhattan_weights_meanwhile_furthest_point_sampling_kernelILj128EEviiifPKfS1_S1_PfPi_param_8];
	cvta.to.global.u64 	%rd1, %rd11;
	setp.lt.s32 	%p1, %r29, 1;
	@%p1 bra 	$L__BB4_30;
	cvta.to.global.u64 	%rd12, %rd8;
	cvta.to.global.u64 	%rd13, %rd10;
	cvta.to.global.u64 	%rd14, %rd7;
	mov.u32 	%r30, %ctaid.x;
	mul.lo.s32 	%r31, %r28, %r30;
	mul.lo.s32 	%r32, %r31, 3;
	mul.wide.s32 	%rd15, %r32, 4;
	add.s64 	%rd2, %rd14, %rd15;
	cvt.s64.s32 	%rd3, %r31;
	mul.lo.s32 	%r33, %r29, %r30;
	mul.wide.u32 	%rd16, %r33, 4;
	add.s64 	%rd4, %rd13, %rd16;
	mov.u32 	%r1, %tid.x;
	ld.global.nc.f32 	%f1, [%rd12];
	ld.global.nc.f32 	%f2, [%rd12+4];
	ld.global.nc.f32 	%f3, [%rd12+8];
	setp.ne.s32 	%p2, %r1, 0;
	@%p2 bra 	$L__BB4_3;
	mov.b32 	%r34, 0;
	st.global.u32 	[%rd4], %r34;
$L__BB4_3:
	bar.sync 	0;
	setp.eq.s32 	%p3, %r29, 1;
	@%p3 bra 	$L__BB4_30;
	mov.f32 	%f17, 0f3F800000;
	sub.f32 	%f4, %f17, %f16;
	shl.b32 	%r37, %r1, 2;
	mov.u32 	%r38, _ZZ70density_and_manhattan_weights_meanwhile_furthest_point_sampling_kernelILj128EEviiifPKfS1_S1_PfPiE5dists;
	add.s32 	%r2, %r38, %r37;
	mov.u32 	%r39, _ZZ70density_and_manhattan_weights_meanwhile_furthest_point_sampling_kernelILj128EEviiifPKfS1_S1_PfPiE7dists_i;
	add.s32 	%r3, %r39, %r37;
	not.b32 	%r40, %r1;
	add.s32 	%r4, %r28, %r40;
	mov.b32 	%r93, 0;
	mov.b32 	%r92, 1;
$L__BB4_5:
	setp.ge.s32 	%p4, %r1, %r28;
	mul.lo.s32 	%r42, %r93, 3;
	mul.wide.s32 	%rd17, %r42, 4;
	add.s64 	%rd18, %rd2, %rd17;
	ld.global.nc.f32 	%f5, [%rd18];
	ld.global.nc.f32 	%f6, [%rd18+4];
	ld.global.nc.f32 	%f7, [%rd18+8];
	mov.f32 	%f210, 0fBF800000;
	mov.b32 	%r101, 0;
	@%p4 bra 	$L__BB4_13;
	setp.lt.u32 	%p5, %r4, 384;
	mov.b32 	%r101, 0;
	mov.f32 	%f210, 0fBF800000;
	mov.u32 	%r99, %r1;
	@%p5 bra 	$L__BB4_9;
	shr.u32 	%r46, %r4, 7;
	add.s32 	%r47, %r46, 1;
	and.b32  	%r48, %r47, 67108860;
	neg.s32 	%r94, %r48;
	mad.lo.s32 	%r95, %r1, 3, 768;
	mov.b32 	%r101, 0;
	mov.f32 	%f210, 0fBF800000;
	mov.u32 	%r99, %r1;
$L__BB4_8:
	ld.param.u64 	%rd45, [_Z70density_and_manhattan_weights_meanwhile_furthest_point_sampling_kernelILj128EEviiifPKfS1_S1_PfPi_param_7];
	add.s32 	%r49, %r95, -768;
	mul.wide.u32 	%rd19, %r49, 4;
	add.s64 	%rd20, %rd2, %rd19;
	ld.global.nc.f32 	%f22, [%rd20];
	ld.global.nc.f32 	%f23, [%rd20+4];
	ld.global.nc.f32 	%f24, [%rd20+8];
	sub.f32 	%f25, %f22, %f5;
	mul.f32 	%f26, %f1, %f25;
	sub.f32 	%f27, %f23, %f6;
	mul.f32 	%f28, %f2, %f27;
	mul.f32 	%f29, %f27, %f28;
	fma.rn.f32 	%f30, %f25, %f26, %f29;
	sub.f32 	%f31, %f24, %f7;
	mul.f32 	%f32, %f3, %f31;
	fma.rn.f32 	%f33, %f31, %f32, %f30;
	sqrt.rn.f32 	%f34, %f33;
	cvt.u64.u32 	%rd21, %r99;
	add.s64 	%rd22, %rd21, %rd3;
	shl.b64 	%rd23, %rd22, 2;
	add.s64 	%rd24, %rd1, %rd23;
	ld.global.nc.f32 	%f35, [%rd24];
	mul.f32 	%f36, %f27, %f27;
	fma.rn.f32 	%f37, %f25, %f25, %f36;
	fma.rn.f32 	%f38, %f31, %f31, %f37;
	sqrt.rn.f32 	%f39, %f38;
	mul.f32 	%f40, %f35, %f39;
	mul.f32 	%f41, %f4, %f40;
	fma.rn.f32 	%f42, %f16, %f34, %f41;
	cvta.to.global.u64 	%rd25, %rd45;
	add.s64 	%rd26, %rd25, %rd23;
	ld.global.f32 	%f43, [%rd26];
	min.f32 	%f44, %f42, %f43;
	st.global.f32 	[%rd26], %f44;
	setp.gt.f32 	%p6, %f44, %f210;
	selp.b32 	%r50, %r99, %r101, %p6;
	selp.f32 	%f45, %f44, %f210, %p6;
	add.s32 	%r51, %r95, -384;
	mul.wide.u32 	%rd27, %r51, 4;
	add.s64 	%rd28, %rd2, %rd27;
	ld.global.nc.f32 	%f46, [%rd28];
	ld.global.nc.f32 	%f47, [%rd28+4];
	ld.global.nc.f32 	%f48, [%rd28+8];
	sub.f32 	%f49, %f46, %f5;
	mul.f32 	%f50, %f1, %f49;
	sub.f32 	%f51, %f47, %f6;
	mul.f32 	%f52, %f2, %f51;
	mul.f32 	%f53, %f51, %f52;
	fma.rn.f32 	%f54, %f49, %f50, %f53;
	sub.f32 	%f55, %f48, %f7;
	mul.f32 	%f56, %f3, %f55;
	fma.rn.f32 	%f57, %f55, %f56, %f54;
	sqrt.rn.f32 	%f58, %f57;
	ld.global.nc.f32 	%f59, [%rd24+512];
	mul.f32 	%f60, %f51, %f51;
	fma.rn.f32 	%f61, %f49, %f49, %f60;
	fma.rn.f32 	%f62, %f55, %f55, %f61;
	sqrt.rn.f32 	%f63, %f62;
	mul.f32 	%f64, %f59, %f63;
	mul.f32 	%f65, %f4, %f64;
	fma.rn.f32 	%f66, %f16, %f58, %f65;
	ld.global.f32 	%f67, [%rd26+512];
	min.f32 	%f68, %f66, %f67;
	st.global.f32 	[%rd26+512], %f68;
	setp.gt.f32 	%p7, %f68, %f45;
	add.s32 	%r52, %r99, 128;
	selp.b32 	%r53, %r52, %r50, %p7;
	selp.f32 	%f69, %f68, %f45, %p7;
	add.s32 	%r54, %r95, 384;
	mul.wide.u32 	%rd29, %r95, 4;
	add.s64 	%rd30, %rd2, %rd29;
	ld.global.nc.f32 	%f70, [%rd30];
	ld.global.nc.f32 	%f71, [%rd30+4];
	ld.global.nc.f32 	%f72, [%rd30+8];
	sub.f32 	%f73, %f70, %f5;
	mul.f32 	%f74, %f1, %f73;
	sub.f32 	%f75, %f71, %f6;
	mul.f32 	%f76, %f2, %f75;
	mul.f32 	%f77, %f75, %f76;
	fma.rn.f32 	%f78, %f73, %f74, %f77;
	sub.f32 	%f79, %f72, %f7;
	mul.f32 	%f80, %f3, %f79;
	fma.rn.f32 	%f81, %f79, %f80, %f78;
	sqrt.rn.f32 	%f82, %f81;
	ld.global.nc.f32 	%f83, [%rd24+1024];
	mul.f32 	%f84, %f75, %f75;
	fma.rn.f32 	%f85, %f73, %f73, %f84;
	fma.rn.f32 	%f86, %f79, %f79, %f85;
	sqrt.rn.f32 	%f87, %f86;
	mul.f32 	%f88, %f83, %f87;
	mul.f32 	%f89, %f4, %f88;
	fma.rn.f32 	%f90, %f16, %f82, %f89;
	ld.global.f32 	%f91, [%rd26+1024];
	min.f32 	%f92, %f90, %f91;
	st.global.f32 	[%rd26+1024], %f92;
	setp.gt.f32 	%p8, %f92, %f69;
	add.s32 	%r55, %r99, 256;
	selp.b32 	%r56, %r55, %r53, %p8;
	selp.f32 	%f93, %f92, %f69, %p8;
	mul.wide.u32 	%rd31, %r54, 4;
	add.s64 	%rd32, %rd2, %rd31;
	ld.global.nc.f32 	%f94, [%rd32];
	ld.global.nc.f32 	%f95, [%rd32+4];
	ld.global.nc.f32 	%f96, [%rd32+8];
	sub.f32 	%f97, %f94, %f5;
	mul.f32 	%f98, %f1, %f97;
	sub.f32 	%f99, %f95, %f6;
	mul.f32 	%f100, %f2, %f99;
	mul.f32 	%f101, %f99, %f100;
	fma.rn.f32 	%f102, %f97, %f98, %f101;
	sub.f32 	%f103, %f96, %f7;
	mul.f32 	%f104, %f3, %f103;
	fma.rn.f32 	%f105, %f103, %f104, %f102;
	sqrt.rn.f32 	%f106, %f105;
	ld.global.nc.f32 	%f107, [%rd24+1536];
	mul.f32 	%f108, %f99, %f99;
	fma.rn.f32 	%f109, %f97, %f97, %f108;
	fma.rn.f32 	%f110, %f103, %f103, %f109;
	sqrt.rn.f32 	%f111, %f110;
	mul.f32 	%f112, %f107, %f111;
	mul.f32 	%f113, %f4, %f112;
	fma.rn.f32 	%f114, %f16, %f106, %f113;
	ld.global.f32 	%f115, [%rd26+1536];
	min.f32 	%f116, %f114, %f115;
	st.global.f32 	[%rd26+1536], %f116;
	setp.gt.f32 	%p9, %f116, %f93;
	add.s32 	%r57, %r99, 384;
	selp.b32 	%r101, %r57, %r56, %p9;
	selp.f32 	%f210, %f116, %f93, %p9;
	add.s32 	%r99, %r99, 512;
	add.s32 	%r95, %r95, 1536;
	add.s32 	%r94, %r94, 4;
	setp.ne.s32 	%p10, %r94, 0;
	@%p10 bra 	$L__BB4_8;
$L__BB4_9:
	shr.u32 	%r58, %r4, 7;
	add.s32 	%r59, %r58, 1;
	and.b32  	%r60, %r59, 3;
	setp.eq.s32 	%p11, %r60, 0;
	@%p11 bra 	$L__BB4_13;
	ld.param.u64 	%rd46, [_Z70density_and_manhattan_weights_meanwhile_furthest_point_sampling_kernelILj128EEviiifPKfS1_S1_PfPi_param_7];
	shr.u32 	%r61, %r4, 7;
	add.s32 	%r62, %r61, 1;
	and.b32  	%r63, %r62, 3;
	setp.eq.s32 	%p12, %r63, 1;
	mul.lo.s32 	%r21, %r99, 3;
	mul.wide.u32 	%rd33, %r21, 4;
	add.s64 	%rd34, %rd2, %rd33;
	ld.global.nc.f32 	%f117, [%rd34];
	ld.global.nc.f32 	%f118, [%rd34+4];
	ld.global.nc.f32 	%f119, [%rd34+8];
	sub.f32 	%f120, %f117, %f5;
	mul.f32 	%f121, %f1, %f120;
	sub.f32 	%f122, %f118, %f6;
	mul.f32 	%f123, %f2, %f122;
	mul.f32 	%f124, %f122, %f123;
	fma.rn.f32 	%f125, %f120, %f121, %f124;
	sub.f32 	%f126, %f119, %f7;
	mul.f32 	%f127, %f3, %f126;
	fma.rn.f32 	%f128, %f126, %f127, %f125;
	sqrt.rn.f32 	%f129, %f128;
	cvt.u64.u32 	%rd35, %r99;
	add.s64 	%rd36, %rd35, %rd3;
	shl.b64 	%rd37, %rd36, 2;
	add.s64 	%rd5, %rd1, %rd37;
	ld.global.nc.f32 	%f130, [%rd5];
	mul.f32 	%f131, %f122, %f122;
	fma.rn.f32 	%f132, %f120, %f120, %f131;
	fma.rn.f32 	%f133, %f126, %f126, %f132;
	sqrt.rn.f32 	%f134, %f133;
	mul.f32 	%f135, %f130, %f134;
	mul.f32 	%f136, %f4, %f135;
	fma.rn.f32 	%f137, %f16, %f129, %f136;
	cvta.to.global.u64 	%rd38, %rd46;
	add.s64 	%rd6, %rd38, %rd37;
	ld.global.f32 	%f138, [%rd6];
	min.f32 	%f139, %f137, %f138;
	st.global.f32 	[%rd6], %f139;
	setp.gt.f32 	%p13, %f139, %f210;
	selp.b32 	%r101, %r99, %r101, %p13;
	selp.f32 	%f210, %f139, %f210, %p13;
	@%p12 bra 	$L__BB4_13;
	shr.u32 	%r64, %r4, 7;
	add.s32 	%r65, %r64, 1;
	and.b32  	%r66, %r65, 3;
	setp.eq.s32 	%p14, %r66, 2;
	add.s32 	%r67, %r99, 128;
	add.s32 	%r68, %r21, 384;
	mul.wide.u32 	%rd39, %r68, 4;
	add.s64 	%rd40, %rd2, %rd39;
	ld.global.nc.f32 	%f140, [%rd40];
	ld.global.nc.f32 	%f141, [%rd40+4];
	ld.global.nc.f32 	%f142, [%rd40+8];
	sub.f32 	%f143, %f140, %f5;
	mul.f32 	%f144, %f1, %f143;
	sub.f32 	%f145, %f141, %f6;
	mul.f32 	%f146, %f2, %f145;
	mul.f32 	%f147, %f145, %f146;
	fma.rn.f32 	%f148, %f143, %f144, %f147;
	sub.f32 	%f149, %f142, %f7;
	mul.f32 	%f150, %f3, %f149;
	fma.rn.f32 	%f151, %f149, %f150, %f148;
	sqrt.rn.f32 	%f152, %f151;
	ld.global.nc.f32 	%f153, [%rd5+512];
	mul.f32 	%f154, %f145, %f145;
	fma.rn.f32 	%f155, %f143, %f143, %f154;
	fma.rn.f32 	%f156, %f149, %f149, %f155;
	sqrt.rn.f32 	%f157, %f156;
	mul.f32 	%f158, %f153, %f157;
	mul.f32 	%f159, %f4, %f158;
	fma.rn.f32 	%f160, %f16, %f152, %f159;
	ld.global.f32 	%f161, [%rd6+512];
	min.f32 	%f162, %f160, %f161;
	st.global.f32 	[%rd6+512], %f162;
	setp.gt.f32 	%p15, %f162, %f210;
	selp.b32 	%r101, %r67, %r101, %p15;
	selp.f32 	%f210, %f162, %f210, %p15;
	@%p14 bra 	$L__BB4_13;
	add.s32 	%r69, %r99, 256;
	add.s32 	%r70, %r21, 768;
	mul.wide.u32 	%rd41, %r70, 4;
	add.s64 	%rd42, %rd2, %rd41;
	ld.global.nc.f32 	%f163, [%rd42];
	ld.global.nc.f32 	%f164, [%rd42+4];
	ld.global.nc.f32 	%f165, [%rd42+8];
	sub.f32 	%f166, %f163, %f5;
	mul.f32 	%f167, %f1, %f166;
	sub.f32 	%f168, %f164, %f6;
	mul.f32 	%f169, %f2, %f168;
	mul.f32 	%f170, %f168, %f169;
	fma.rn.f32 	%f171, %f166, %f167, %f170;
	sub.f32 	%f172, %f165, %f7;
	mul.f32 	%f173, %f3, %f172;
	fma.rn.f32 	%f174, %f172, %f173, %f171;
	sqrt.rn.f32 	%f175, %f174;
	ld.global.nc.f32 	%f176, [%rd5+1024];
	mul.f32 	%f177, %f168, %f168;
	fma.rn.f32 	%f178, %f166, %f166, %f177;
	fma.rn.f32 	%f179, %f172, %f172, %f178;
	sqrt.rn.f32 	%f180, %f179;
	mul.f32 	%f181, %f176, %f180;
	mul.f32 	%f182, %f4, %f181;
	fma.rn.f32 	%f183, %f16, %f175, %f182;
	ld.global.f32 	%f184, [%rd6+1024];
	min.f32 	%f185, %f183, %f184;
	st.global.f32 	[%rd6+1024], %f185;
	setp.gt.f32 	%p16, %f185, %f210;
	selp.b32 	%r101, %r69, %r101, %p16;
	selp.f32 	%f210, %f185, %f210, %p16;
$L__BB4_13:
	setp.gt.u32 	%p17, %r1, 63;
	st.shared.f32 	[%r2], %f210;
	st.shared.u32 	[%r3], %r101;
	bar.sync 	0;
	@%p17 bra 	$L__BB4_15;
	ld.shared.f32 	%f186, [%r2];
	ld.shared.f32 	%f187, [%r2+256];
	ld.shared.u32 	%r71, [%r3];
	ld.shared.u32 	%r72, [%r3+256];
	max.f32 	%f188, %f186, %f187;
	st.shared.f32 	[%r2], %f188;
	setp.gt.f32 	%p18, %f187, %f186;
	selp.b32 	%r73, %r72, %r71, %p18;
	st.shared.u32 	[%r3], %r73;
$L__BB4_15:
	setp.gt.u32 	%p19, %r1, 31;
	bar.sync 	0;
	@%p19 bra 	$L__BB4_17;
	ld.shared.f32 	%f189, [%r2];
	ld.shared.f32 	%f190, [%r2+128];
	ld.shared.u32 	%r74, [%r3];
	ld.shared.u32 	%r75, [%r3+128];
	max.f32 	%f191, %f189, %f190;
	st.shared.f32 	[%r2], %f191;
	setp.gt.f32 	%p20, %f190, %f189;
	selp.b32 	%r76, %r75, %r74, %p20;
	st.shared.u32 	[%r3], %r76;
$L__BB4_17:
	setp.gt.u32 	%p21, %r1, 15;
	bar.sync 	0;
	@%p21 bra 	$L__BB4_19;
	ld.shared.f32 	%f192, [%r2];
	ld.shared.f32 	%f193, [%r2+64];
	ld.shared.u32 	%r77, [%r3];
	ld.shared.u32 	%r78, [%r3+64];
	max.f32 	%f194, %f192, %f193;
	st.shared.f32 	[%r2], %f194;
	setp.gt.f32 	%p22, %f193, %f192;
	selp.b32 	%r79, %r78, %r77, %p22;
	st.shared.u32 	[%r3], %r79;
$L__BB4_19:
	setp.gt.u32 	%p23, %r1, 7;
	bar.sync 	0;
	@%p23 bra 	$L__BB4_21;
	ld.shared.f32 	%f195, [%r2];
	ld.shared.f32 	%f196, [%r2+32];
	ld.shared.u32 	%r80, [%r3];
	ld.shared.u32 	%r81, [%r3+32];
	max.f32 	%f197, %f195, %f196;
	st.shared.f32 	[%r2], %f197;
	setp.gt.f32 	%p24, %f196, %f195;
	selp.b32 	%r82, %r81, %r80, %p24;
	st.shared.u32 	[%r3], %r82;
$L__BB4_21:
	setp.gt.u32 	%p25, %r1, 3;
	bar.sync 	0;
	@%p25 bra 	$L__BB4_23;
	ld.shared.f32 	%f198, [%r2];
	ld.shared.f32 	%f199, [%r2+16];
	ld.shared.u32 	%r83, [%r3];
	ld.shared.u32 	%r84, [%r3+16];
	max.f32 	%f200, %f198, %f199;
	st.shared.f32 	[%r2], %f200;
	setp.gt.f32 	%p26, %f199, %f198;
	selp.b32 	%r85, %r84, %r83, %p26;
	st.shared.u32 	[%r3], %r85;
$L__BB4_23:
	setp.gt.u32 	%p27, %r1, 1;
	bar.sync 	0;
	@%p27 bra 	$L__BB4_25;
	ld.shared.f32 	%f201, [%r2];
	ld.shared.f32 	%f202, [%r2+8];
	ld.shared.u32 	%r86, [%r3];
	ld.shared.u32 	%r87, [%r3+8];
	max.f32 	%f203, %f201, %f202;
	st.shared.f32 	[%r2], %f203;
	setp.gt.f32 	%p28, %f202, %f201;
	selp.b32 	%r88, %r87, %r86, %p28;
	st.shared.u32 	[%r3], %r88;
$L__BB4_25:
	setp.ne.s32 	%p29, %r1, 0;
	bar.sync 	0;
	@%p29 bra 	$L__BB4_27;
	ld.shared.f32 	%f204, [_ZZ70density_and_manhattan_weights_meanwhile_furthest_point_sampling_kernelILj128EEviiifPKfS1_S1_PfPiE5dists];
	ld.shared.f32 	%f205, [_ZZ70density_and_manhattan_weights_meanwhile_furthest_point_sampling_kernelILj128EEviiifPKfS1_S1_PfPiE5dists+4];
	ld.shared.u32 	%r89, [_ZZ70density_and_manhattan_weights_meanwhile_furthest_point_sampling_kernelILj128EEviiifPKfS1_S1_PfPiE7dists_i];
	ld.shared.u32 	%r90, [_ZZ70density_and_manhattan_weights_meanwhile_furthest_point_sampling_kernelILj128EEviiifPKfS1_S1_PfPiE7dists_i+4];
	max.f32 	%f206, %f204, %f205;
	st.shared.f32 	[_ZZ70density_and_manhattan_weights_meanwhile_furthest_point_sampling_kernelILj128EEviiifPKfS1_S1_PfPiE5dists], %f206;
	setp.gt.f32 	%p30, %f205, %f204;
	selp.b32 	%r91, %r90, %r89, %p30;
	st.shared.u32 	[_ZZ70density_and_manhattan_weights_meanwhile_furthest_point_sampling_kernelILj128EEviiifPKfS1_S1_PfPiE7dists_i], %r91;
$L__BB4_27:
	setp.ne.s32 	%p31, %r1, 0;
	bar.sync 	0;
	ld.shared.u32 	%r93, [_ZZ70density_and_manhattan_weights_meanwhile_furthest_point_sampling_kernelILj128EEviiifPKfS1_S1_PfPiE7dists_i];
	@%p31 bra 	$L__BB4_29;
	mul.wide.u32 	%rd43, %r92, 4;
	add.s64 	%rd44, %rd4, %rd43;
	st.global.u32 	[%rd44], %r93;
$L__BB4_29:
	add.s32 	%r92, %r92, 1;
	setp.ne.s32 	%p32, %r92, %r29;
	@%p32 bra 	$L__BB4_5;
$L__BB4_30:
	ret;

}
	// .globl	_Z70density_and_manhattan_weights_meanwhile_furthest_point_sampling_kernelILj64EEviiifPKfS1_S1_PfPi
.visible .entry _Z70density_and_manhattan_weights_meanwhile_furthest_point_sampling_kernelILj64EEviiifPKfS1_S1_PfPi(
	.param .u32 _Z70density_and_manhattan_weights_meanwhile_furthest_point_sampling_kernelILj64EEviiifPKfS1_S1_PfPi_param_0,
	.param .u32 _Z70density_and_manhattan_weights_meanwhile_furthest_point_sampling_kernelILj64EEviiifPKfS1_S1_PfPi_param_1,
	.param .u32 _Z70density_and_manhattan_weights_meanwhile_furthest_point_sampling_kernelILj64EEviiifPKfS1_S1_PfPi_param_2,
	.param .f32 _Z70density_and_manhattan_weights_meanwhile_furthest_point_sampling_kernelILj64EEviiifPKfS1_S1_PfPi_param_3,
	.param .u64 .ptr .align 1 _Z70density_and_manhattan_weights_meanwhile_furthest_point_sampling_kernelILj64EEviiifPKfS1_S1_PfPi_param_4,
	.param .u64 .ptr .align 1 _Z70density_and_manhattan_weights_meanwhile_furthest_point_sampling_kernelILj64EEviiifPKfS1_S1_PfPi_param_5,
	.param .u64 .ptr .align 1 _Z70density_and_manhattan_weights_meanwhile_furthest_point_sampling_kernelILj64EEviiifPKfS1_S1_PfPi_param_6,
	.param .u64 .ptr .align 1 _Z70density_and_manhattan_weights_meanwhile_furthest_point_sampling_kernelILj64EEviiifPKfS1_S1_PfPi_param_7,
	.param .u64 .ptr .align 1 _Z70density_and_manhattan_weights_meanwhile_furthest_point_sampling_kernelILj64EEviiifPKfS1_S1_PfPi_param_8
)
{
	.reg .pred 	%p<31>;
	.reg .b32 	%r<99>;
	.reg .b32 	%f<208>;
	.reg .b64 	%rd<47>;
	// demoted variable
	.shared .align 4 .b8 _ZZ70density_and_manhattan_weights_meanwhile_furthest_point_sampling_kernelILj64EEviiifPKfS1_S1_PfPiE5dists[256];
	// demoted variable
	.shared .align 4 .b8 _ZZ70density_and_manhattan_weights_meanwhile_furthest_point_sampling_kernelILj64EEviiifPKfS1_S1_PfPiE7dists_i[256];
	ld.param.u32 	%r28, [_Z70density_and_manhattan_weights_meanwhile_furthest_point_sampling_kernelILj64EEviiifPKfS1_S1_PfPi_param_1];
	ld.param.u32 	%r29, [_Z70density_and_manhattan_weights_meanwhile_furthest_point_sampling_kernelILj64EEviiifPKfS1_S1_PfPi_param_2];
	ld.param.f32 	%f16, [_Z70density_and_manhattan_weights_meanwhile_furthest_point_sampling_kernelILj64EEviiifPKfS1_S1_PfPi_param_3];
	ld.param.u64 	%rd7, [_Z70density_and_manhattan_weights_meanwhile_furthest_point_sampling_kernelILj64EEviiifPKfS1_S1_PfPi_param_4];
	ld.param.u64 	%rd8, [_Z70density_and_manhattan_weights_meanwhile_furthest_point_sampling_kernelILj64EEviiifPKfS1_S1_PfPi_param_5];
	ld.param.u64 	%rd11, [_Z70density_and_manhattan_weights_meanwhile_furthest_point_sampling_kernelILj64EEviiifPKfS1_S1_PfPi_param_6];
	ld.param.u64 	%rd10, [_Z70density_and_manhattan_weights_meanwhile_furthest_point_sampling_kernelILj64EEviiifPKfS1_S1_PfPi_param_8];
	cvta.to.global.u64 	%rd1, %rd11;
	setp.lt.s32 	%p1, %r29, 1;
	@%p1 bra 	$L__BB5_28;
	cvta.to.global.u64 	%rd12, %rd8;
	cvta.to.global.u64 	%rd13, %rd10;
	cvta.to.global.u64 	%rd14, %rd7;
	mov.u32 	%r30, %ctaid.x;
	mul.lo.s32 	%r31, %r28, %r30;
	mul.lo.s32 	%r32, %r31, 3;
	mul.wide.s32 	%rd15, %r32, 4;
	add.s64 	%rd2, %rd14, %rd15;
	cvt.s64.s32 	%rd3, %r31;
	mul.lo.s32 	%r33, %r29, %r30;
	mul.wide.u32 	%rd16, %r33, 4;
	add.s64 	%rd4, %rd13, %rd16;
	mov.u32 	%r1, %tid.x;
	ld.global.nc.f32 	%f1, [%rd12];
	ld.global.nc.f32 	%f2, [%rd12+4];
	ld.global.nc.f32 	%f3, [%rd12+8];
	setp.ne.s32 	%p2, %r1, 0;
	@%p2 bra 	$L__BB5_3;
	mov.b32 	%r34, 0;
	st.global.u32 	[%rd4], %r34;
$L__BB5_3:
	bar.sync 	0;
	setp.eq.s32 	%p3, %r29, 1;
	@%p3 bra 	$L__BB5_28;
	mov.f32 	%f17, 0f3F800000;
	sub.f32 	%f4, %f17, %f16;
	shl.b32 	%r37, %r1, 2;
	mov.u32 	%r38, _ZZ70density_and_manhattan_weights_meanwhile_furthest_point_sampling_kernelILj64EEviiifPKfS1_S1_PfPiE5dists;
	add.s32 	%r2, %r38, %r37;
	mov.u32 	%r39, _ZZ70density_and_manhattan_weights_meanwhile_furthest_point_sampling_kernelILj64EEviiifPKfS1_S1_PfPiE7dists_i;
	add.s32 	%r3, %r39, %r37;
	not.b32 	%r40, %r1;
	add.s32 	%r4, %r28, %r40;
	mov.b32 	%r90, 0;
	mov.b32 	%r89, 1;
$L__BB5_5:
	setp.ge.s32 	%p4, %r1, %r28;
	mul.lo.s32 	%r42, %r90, 3;
	mul.wide.s32 	%rd17, %r42, 4;
	add.s64 	%rd18, %rd2, %rd17;
	ld.global.nc.f32 	%f5, [%rd18];
	ld.global.nc.f32 	%f6, [%rd18+4];
	ld.global.nc.f32 	%f7, [%rd18+8];
	mov.f32 	%f207, 0fBF800000;
	mov.b32 	%r98, 0;
	@%p4 bra 	$L__BB5_13;
	setp.lt.u32 	%p5, %r4, 192;
	mov.b32 	%r98, 0;
	mov.f32 	%f207, 0fBF800000;
	mov.u32 	%r96, %r1;
	@%p5 bra 	$L__BB5_9;
	shr.u32 	%r46, %r4, 6;
	add.s32 	%r47, %r46, 1;
	and.b32  	%r48, %r47, 134217724;
	neg.s32 	%r91, %r48;
	mad.lo.s32 	%r92, %r1, 3, 384;
	mov.b32 	%r98, 0;
	mov.f32 	%f207, 0fBF800000;
	mov.u32 	%r96, %r1;
$L__BB5_8:
	ld.param.u64 	%rd45, [_Z70density_and_manhattan_weights_meanwhile_furthest_point_sampling_kernelILj64EEviiifPKfS1_S1_PfPi_param_7];
	add.s32 	%r49, %r92, -384;
	mul.wide.u32 	%rd19, %r49, 4;
	add.s64 	%rd20, %rd2, %rd19;
	ld.global.nc.f32 	%f22, [%rd20];
	ld.global.nc.f32 	%f23, [%rd20+4];
	ld.global.nc.f32 	%f24, [%rd20+8];
	sub.f32 	%f25, %f22, %f5;
	mul.f32 	%f26, %f1, %f25;
	sub.f32 	%f27, %f23, %f6;
	mul.f32 	%f28, %f2, %f27;
	mul.f32 	%f29, %f27, %f28;
	fma.rn.f32 	%f30, %f25, %f26, %f29;
	sub.f32 	%f31, %f24, %f7;
	mul.f32 	%f32, %f3, %f31;
	fma.rn.f32 	%f33, %f31, %f32, %f30;
	sqrt.rn.f32 	%f34, %f33;
	cvt.u64.u32 	%rd21, %r96;
	add.s64 	%rd22, %rd21, %rd3;
	shl.b64 	%rd23, %rd22, 2;
	add.s64 	%rd24, %rd1, %rd23;
	ld.global.nc.f32 	%f35, [%rd24];
	mul.f32 	%f36, %f27, %f27;
	fma.rn.f32 	%f37, %f25, %f25, %f36;
	fma.rn.f32 	%f38, %f31, %f31, %f37;
	sqrt.rn.f32 	%f39, %f38;
	mul.f32 	%f40, %f35, %f39;
	mul.f32 	%f41, %f4, %f40;
	fma.rn.f32 	%f42, %f16, %f34, %f41;
	cvta.to.global.u64 	%rd25, %rd45;
	add.s64 	%rd26, %rd25, %rd23;
	ld.global.f32 	%f43, [%rd26];
	min.f32 	%f44, %f42, %f43;
	st.global.f32 	[%rd26], %f44;
	setp.gt.f32 	%p6, %f44, %f207;
	selp.b32 	%r50, %r96, %r98, %p6;
	selp.f32 	%f45, %f44, %f207, %p6;
	add.s32 	%r51, %r92, -192;
	mul.wide.u32 	%rd27, %r51, 4;
	add.s64 	%rd28, %rd2, %rd27;
	ld.global.nc.f32 	%f46, [%rd28];
	ld.global.nc.f32 	%f47, [%rd28+4];
	ld.global.nc.f32 	%f48, [%rd28+8];
	sub.f32 	%f49, %f46, %f5;
	mul.f32 	%f50, %f1, %f49;
	sub.f32 	%f51, %f47, %f6;
	mul.f32 	%f52, %f2, %f51;
	mul.f32 	%f53, %f51, %f52;
	fma.rn.f32 	%f54, %f49, %f50, %f53;
	sub.f32 	%f55, %f48, %f7;
	mul.f32 	%f56, %f3, %f55;
	fma.rn.f32 	%f57, %f55, %f56, %f54;
	sqrt.rn.f32 	%f58, %f57;
	ld.global.nc.f32 	%f59, [%rd24+256];
	mul.f32 	%f60, %f51, %f51;
	fma.rn.f32 	%f61, %f49, %f49, %f60;
	fma.rn.f32 	%f62, %f55, %f55, %f61;
	sqrt.rn.f32 	%f63, %f62;
	mul.f32 	%f64, %f59, %f63;
	mul.f32 	%f65, %f4, %f64;
	fma.rn.f32 	%f66, %f16, %f58, %f65;
	ld.global.f32 	%f67, [%rd26+256];
	min.f32 	%f68, %f66, %f67;
	st.global.f32 	[%rd26+256], %f68;
	setp.gt.f32 	%p7, %f68, %f45;
	add.s32 	%r52, %r96, 64;
	selp.b32 	%r53, %r52, %r50, %p7;
	selp.f32 	%f69, %f68, %f45, %p7;
	add.s32 	%r54, %r92, 192;
	mul.wide.u32 	%rd29, %r92, 4;
	add.s64 	%rd30, %rd2, %rd29;
	ld.global.nc.f32 	%f70, [%rd30];
	ld.global.nc.f32 	%f71, [%rd30+4];
	ld.global.nc.f32 	%f72, [%rd30+8];
	sub.f32 	%f73, %f70, %f5;
	mul.f32 	%f74, %f1, %f73;
	sub.f32 	%f75, %f71, %f6;
	mul.f32 	%f76, %f2, %f75;
	mul.f32 	%f77, %f75, %f76;
	fma.rn.f32 	%f78, %f73, %f74, %f77;
	sub.f32 	%f79, %f72, %f7;
	mul.f32 	%f80, %f3, %f79;
	fma.rn.f32 	%f81, %f79, %f80, %f78;
	sqrt.rn.f32 	%f82, %f81;
	ld.global.nc.f32 	%f83, [%rd24+512];
	mul.f32 	%f84, %f75, %f75;
	fma.rn.f32 	%f85, %f73, %f73, %f84;
	fma.rn.f32 	%f86, %f79, %f79, %f85;
	sqrt.rn.f32 	%f87, %f86;
	mul.f32 	%f88, %f83, %f87;
	mul.f32 	%f89, %f4, %f88;
	fma.rn.f32 	%f90, %f16, %f82, %f89;
	ld.global.f32 	%f91, [%rd26+512];
	min.f32 	%f92, %f90, %f91;
	st.global.f32 	[%rd26+512], %f92;
	setp.gt.f32 	%p8, %f92, %f69;
	add.s32 	%r55, %r96, 128;
	selp.b32 	%r56, %r55, %r53, %p8;
	selp.f32 	%f93, %f92, %f69, %p8;
	mul.wide.u32 	%rd31, %r54, 4;
	add.s64 	%rd32, %rd2, %rd31;
	ld.global.nc.f32 	%f94, [%rd32];
	ld.global.nc.f32 	%f95, [%rd32+4];
	ld.global.nc.f32 	%f96, [%rd32+8];
	sub.f32 	%f97, %f94, %f5;
	mul.f32 	%f98, %f1, %f97;
	sub.f32 	%f99, %f95, %f6;
	mul.f32 	%f100, %f2, %f99;
	mul.f32 	%f101, %f99, %f100;
	fma.rn.f32 	%f102, %f97, %f98, %f101;
	sub.f32 	%f103, %f96, %f7;
	mul.f32 	%f104, %f3, %f103;
	fma.rn.f32 	%f105, %f103, %f104, %f102;
	sqrt.rn.f32 	%f106, %f105;
	ld.global.nc.f32 	%f107, [%rd24+768];
	mul.f32 	%f108, %f99, %f99;
	fma.rn.f32 	%f109, %f97, %f97, %f108;
	fma.rn.f32 	%f110, %f103, %f103, %f109;
	sqrt.rn.f32 	%f111, %f110;
	mul.f32 	%f112, %f107, %f111;
	mul.f32 	%f113, %f4, %f112;
	fma.rn.f32 	%f114, %f16, %f106, %f113;
	ld.global.f32 	%f115, [%rd26+768];
	min.f32 	%f116, %f114, %f115;
	st.global.f32 	[%rd26+768], %f116;
	setp.gt.f32 	%p9, %f116, %f93;
	add.s32 	%r57, %r96, 192;
	selp.b32 	%r98, %r57, %r56, %p9;
	selp.f32 	%f207, %f116, %f93, %p9;
	add.s32 	%r96, %r96, 256;
	add.s32 	%r92, %r92, 768;
	add.s32 	%r91, %r91, 4;
	setp.ne.s32 	%p10, %r91, 0;
	@%p10 bra 	$L__BB5_8;
$L__BB5_9:
	shr.u32 	%r58, %r4, 6;
	add.s32 	%r59, %r58, 1;
	and.b32  	%r60, %r59, 3;
	setp.eq.s32 	%p11, %r60, 0;
	@%p11 bra 	$L__BB5_13;
	ld.param.u64 	%rd46, [_Z70density_and_manhattan_weights_meanwhile_furthest_point_sampling_kernelILj64EEviiifPKfS1_S1_PfPi_param_7];
	shr.u32 	%r61, %r4, 6;
	add.s32 	%r62, %r61, 1;
	and.b32  	%r63, %r62, 3;
	setp.eq.s32 	%p12, %r63, 1;
	mul.lo.s32 	%r21, %r96, 3;
	mul.wide.u32 	%rd33, %r21, 4;
	add.s64 	%rd34, %rd2, %rd33;
	ld.global.nc.f32 	%f117, [%rd34];
	ld.global.nc.f32 	%f118, [%rd34+4];
	ld.global.nc.f32 	%f119, [%rd34+8];
	sub.f32 	%f120, %f117, %f5;
	mul.f32 	%f121, %f1, %f120;
	sub.f32 	%f122, %f118, %f6;
	mul.f32 	%f123, %f2, %f122;
	mul.f32 	%f124, %f122, %f123;
	fma.rn.f32 	%f125, %f120, %f121, %f124;
	sub.f32 	%f126, %f119, %f7;
	mul.f32 	%f127, %f3, %f126;
	fma.rn.f32 	%f128, %f126, %f127, %f125;
	sqrt.rn.f32 	%f129, %f128;
	cvt.u64.u32 	%rd35, %r96;
	add.s64 	%rd36, %rd35, %rd3;
	shl.b64 	%rd37, %rd36, 2;
	add.s64 	%rd5, %rd1, %rd37;
	ld.global.nc.f32 	%f130, [%rd5];
	mul.f32 	%f131, %f122, %f122;
	fma.rn.f32 	%f132, %f120, %f120, %f131;
	fma.rn.f32 	%f133, %f126, %f126, %f132;
	sqrt.rn.f32 	%f134, %f133;
	mul.f32 	%f135, %f130, %f134;
	mul.f32 	%f136, %f4, %f135;
	fma.rn.f32 	%f137, %f16, %f129, %f136;
	cvta.to.global.u64 	%rd38, %rd46;
	add.s64 	%rd6, %rd38, %rd37;
	ld.global.f32 	%f138, [%rd6];
	min.f32 	%f139, %f137, %f138;
	st.global.f32 	[%rd6], %f139;
	setp.gt.f32 	%p13, %f139, %f207;
	selp.b32 	%r98, %r96, %r98, %p13;
	selp.f32 	%f207, %f139, %f207, %p13;
	@%p12 bra 	$L__BB5_13;
	shr.u32 	%r64, %r4, 6;
	add.s32 	%r65, %r64, 1;
	and.b32  	%r66, %r65, 3;
	setp.eq.s32 	%p14, %r66, 2;
	add.s32 	%r67, %r96, 64;
	add.s32 	%r68, %r21, 192;
	mul.wide.u32 	%rd39, %r68, 4;
	add.s64 	%rd40, %rd2, %rd39;
	ld.global.nc.f32 	%f140, [%rd40];
	ld.global.nc.f32 	%f141, [%rd40+4];
	ld.global.nc.f32 	%f142, [%rd40+8];
	sub.f32 	%f143, %f140, %f5;
	mul.f32 	%f144, %f1, %f143;
	sub.f32 	%f145, %f141, %f6;
	mul.f32 	%f146, %f2, %f145;
	mul.f32 	%f147, %f145, %f146;
	fma.rn.f32 	%f148, %f143, %f144, %f147;
	sub.f32 	%f149, %f142, %f7;
	mul.f32 	%f150, %f3, %f149;
	fma.rn.f32 	%f151, %f149, %f150, %f148;
	sqrt.rn.f32 	%f152, %f151;
	ld.global.nc.f32 	%f153, [%rd5+256];
	mul.f32 	%f154, %f145, %f145;
	fma.rn.f32 	%f155, %f143, %f143, %f154;
	fma.rn.f32 	%f156, %f149, %f149, %f155;
	sqrt.rn.f32 	%f157, %f156;
	mul.f32 	%f158, %f153, %f157;
	mul.f32 	%f159, %f4, %f158;
	fma.rn.f32 	%f160, %f16, %f152, %f159;
	ld.global.f32 	%f161, [%rd6+256];
	min.f32 	%f162, %f160, %f161;
	st.global.f32 	[%rd6+256], %f162;
	setp.gt.f32 	%p15, %f162, %f207;
	selp.b32 	%r98, %r67, %r98, %p15;
	selp.f32 	%f207, %f162, %f207, %p15;
	@%p14 bra 	$L__BB5_13;
	add.s32 	%r69, %r96, 128;
	add.s32 	%r70, %r21, 384;
	mul.wide.u32 	%rd41, %r70, 4;
	add.s64 	%rd42, %rd2, %rd41;
	ld.global.nc.f32 	%f163, [%rd42];
	ld.global.nc.f32 	%f164, [%rd42+4];
	ld.global.nc.f32 	%f165, [%rd42+8];
	sub.f32 	%f166, %f163, %f5;
	mul.f32 	%f167, %f1, %f166;
	sub.f32 	%f168, %f164, %f6;
	mul.f32 	%f169, %f2, %f168;
	mul.f32 	%f170, %f168, %f169;
	fma.rn.f32 	%f171, %f166, %f167, %f170;
	sub.f32 	%f172, %f165, %f7;
	mul.f32 	%f173, %f3, %f172;
	fma.rn.f32 	%f174, %f172, %f173, %f171;
	sqrt.rn.f32 	%f175, %f174;
	ld.global.nc.f32 	%f176, [%rd5+512];
	mul.f32 	%f177, %f168, %f168;
	fma.rn.f32 	%f178, %f166, %f166, %f177;
	fma.rn.f32 	%f179, %f172, %f172, %f178;
	sqrt.rn.f32 	%f180, %f179;
	mul.f32 	%f181, %f176, %f180;
	mul.f32 	%f182, %f4, %f181;
	fma.rn.f32 	%f183, %f16, %f175, %f182;
	ld.global.f32 	%f184, [%rd6+512];
	min.f32 	%f185, %f183, %f184;
	st.global.f32 	[%rd6+512], %f185;
	setp.gt.f32 	%p16, %f185, %f207;
	selp.b32 	%r98, %r69, %r98, %p16;
	selp.f32 	%f207, %f185, %f207, %p16;
$L__BB5_13:
	setp.gt.u32 	%p17, %r1, 31;
	st.shared.f32 	[%r2], %f207;
	st.shared.u32 	[%r3], %r98;
	bar.sync 	0;
	@%p17 bra 	$L__BB5_15;
	ld.shared.f32 	%f186, [%r2];
	ld.shared.f32 	%f187, [%r2+128];
	ld.shared.u32 	%r71, [%r3];
	ld.shared.u32 	%r72, [%r3+128];
	max.f32 	%f188, %f186, %f187;
	st.shared.f32 	[%r2], %f188;
	setp.gt.f32 	%p18, %f187, %f186;
	selp.b32 	%r73, %r72, %r71, %p18;
	st.shared.u32 	[%r3], %r73;
$L__BB5_15:
	setp.gt.u32 	%p19, %r1, 15;
	bar.sync 	0;
	@%p19 bra 	$L__BB5_17;
	ld.shared.f32 	%f189, [%r2];
	ld.shared.f32 	%f190, [%r2+64];
	ld.shared.u32 	%r74, [%r3];
	ld.shared.u32 	%r75, [%r3+64];
	max.f32 	%f191, %f189, %f190;
	st.shared.f32 	[%r2], %f191;
	setp.gt.f32 	%p20, %f190, %f189;
	selp.b32 	%r76, %r75, %r74, %p20;
	st.shared.u32 	[%r3], %r76;
$L__BB5_17:
	setp.gt.u32 	%p21, %r1, 7;
	bar.sync 	0;
	@%p21 bra 	$L__BB5_19;
	ld.shared.f32 	%f192, [%r2];
	ld.shared.f32 	%f193, [%r2+32];
	ld.shared.u32 	%r77, [%r3];
	ld.shared.u32 	%r78, [%r3+32];
	max.f32 	%f194, %f192, %f193;
	st.shared.f32 	[%r2], %f194;
	setp.gt.f32 	%p22, %f193, %f192;
	selp.b32 	%r79, %r78, %r77, %p22;
	st.shared.u32 	[%r3], %r79;
$L__BB5_19:
	setp.gt.u32 	%p23, %r1, 3;
	bar.sync 	0;
	@%p23 bra 	$L__BB5_21;
	ld.shared.f32 	%f195, [%r2];
	ld.shared.f32 	%f196, [%r2+16];
	ld.shared.u32 	%r80, [%r3];
	ld.shared.u32 	%r81, [%r3+16];
	max.f32 	%f197, %f195, %f196;
	st.shared.f32 	[%r2], %f197;
	setp.gt.f32 	%p24, %f196, %f195;
	selp.b32 	%r82, %r81, %r80, %p24;
	st.shared.u32 	[%r3], %r82;
$L__BB5_21:
	setp.gt.u32 	%p25, %r1, 1;
	bar.sync 	0;
	@%p25 bra 	$L__BB5_23;
	ld.shared.f32 	%f198, [%r2];
	ld.shared.f32 	%f199, [%r2+8];
	ld.shared.u32 	%r83, [%r3];
	ld.shared.u32 	%r84, [%r3+8];
	max.f32 	%f200, %f198, %f199;
	st.shared.f32 	[%r2], %f200;
	setp.gt.f32 	%p26, %f199, %f198;
	selp.b32 	%r85, %r84, %r83, %p26;
	st.shared.u32 	[%r3], %r85;
$L__BB5_23:
	setp.ne.s32 	%p27, %r1, 0;
	bar.sync 	0;
	@%p27 bra 	$L__BB5_25;
	ld.shared.f32 	%f201, [_ZZ70density_and_manhattan_weights_meanwhile_furthest_point_sampling_kernelILj64EEviiifPKfS1_S1_PfPiE5dists];
	ld.shared.f32 	%f202, [_ZZ70density_and_manhattan_weights_meanwhile_furthest_point_sampling_kernelILj64EEviiifPKfS1_S1_PfPiE5dists+4];
	ld.shared.u32 	%r86, [_ZZ70density_and_manhattan_weights_meanwhile_furthest_point_sampling_kernelILj64EEviiifPKfS1_S1_PfPiE7dists_i];
	ld.shared.u32 	%r87, [_ZZ70density_and_manhattan_weights_meanwhile_furthest_point_sampling_kernelILj64EEviiifPKfS1_S1_PfPiE7dists_i+4];
	max.f32 	%f203, %f201, %f202;
	st.shared.f32 	[_ZZ70density_and_manhattan_weights_meanwhile_furthest_point_sampling_kernelILj64EEviiifPKfS1_S1_PfPiE5dists], %f203;
	setp.gt.f32 	%p28, %f202, %f201;
	selp.b32 	%r88, %r87, %r86, %p28;
	st.shared.u32 	[_ZZ70density_and_manhattan_weights_meanwhile_furthest_point_sampling_kernelILj64EEviiifPKfS1_S1_PfPiE7dists_i], %r88;
$L__BB5_25:
	setp.ne.s32 	%p29, %r1, 0;
	bar.sync 	0;
	ld.shared.u32 	%r90, [_ZZ70density_and_manhattan_weights_meanwhile_furthest_point_sampling_kernelILj64EEviiifPKfS1_S1_PfPiE7dists_i];
	@%p29 bra 	$L__BB5_27;
	mul.wide.u32 	%rd43, %r89, 4;
	add.s64 	%rd44, %rd4, %rd43;
	st.global.u32 	[%rd44], %r90;
$L__BB5_27:
	add.s32 	%r89, %r89, 1;
	setp.ne.s32 	%p30, %r89, %r29;
	@%p30 bra 	$L__BB5_5;
$L__BB5_28:
	ret;

}
	// .globl	_Z70density_and_manhattan_weights_meanwhile_furthest_point_sampling_kernelILj32EEviiifPKfS1_S1_PfPi
.visible .entry _Z70density_and_manhattan_weights_meanwhile_furthest_point_sampling_kernelILj32EEviiifPKfS1_S1_PfPi(
	.param .u32 _Z70density_and_manhattan_weights_meanwhile_furthest_point_sampling_kernelILj32EEviiifPKfS1_S1_PfPi_param_0,
	.param .u32 _Z70density_and_manhattan_weights_meanwhile_furthest_point_sampling_kernelILj32EEviiifPKfS1_S1_PfPi_param_1,
	.param .u32 _Z70density_and_manhattan_weights_meanwhile_furthest_point_sampling_kernelILj32EEviiifPKfS1_S1_PfPi_param_2,
	.param .f32 _Z70density_and_manhattan_weights_meanwhile_furthest_point_sampling_kernelILj32EEviiifPKfS1_S1_PfPi_param_3,
	.param .u64 .ptr .align 1 _Z70density_and_manhattan_weights_meanwhile_furthest_point_sampling_kernelILj32EEviiifPKfS1_S1_PfPi_param_4,
	.param .u64 .ptr .align 1 _Z70density_and_manhattan_weights_meanwhile_furthest_point_sampling_kernelILj32EEviiifPKfS1_S1_PfPi_param_5,
	.param .u64 .ptr .align 1 _Z70density_and_manhattan_weights_meanwhile_furthest_point_sampling_kernelILj32EEviiifPKfS1_S1_PfPi_param_6,
	.param .u64 .ptr .align 1 _Z70density_and_manhattan_weights_meanwhile_furthest_point_sampling_kernelILj32EEviiifPKfS1_S1_PfPi_param_7,
	.param .u64 .ptr .align 1 _Z70density_and_manhattan_weights_meanwhile_furthest_point_sampling_kernelILj32EEviiifPKfS1_S1_PfPi_param_8
)
{
	.reg .pred 	%p<29>;
	.reg .b32 	%r<96>;
	.reg .b32 	%f<205>;
	.reg .b64 	%rd<47>;
	// demoted variable
	.shared .align 4 .b8 _ZZ70density_and_manhattan_weights_meanwhile_furthest_point_sampling_kernelILj32EEviiifPKfS1_S1_PfPiE5dists[128];
	// demoted variable
	.shared .align 4 .b8 _ZZ70density_and_manhattan_weights_meanwhile_furthest_point_sampling_kernelILj32EEviiifPKfS1_S1_PfPiE7dists_i[128];
	ld.param.u32 	%r28, [_Z70density_and_manhattan_weights_meanwhile_furthest_point_sampling_kernelILj32EEviiifPKfS1_S1_PfPi_param_1];
	ld.param.u32 	%r29, [_Z70density_and_manhattan_weights_meanwhile_furthest_point_sampling_kernelILj32EEviiifPKfS1_S1_PfPi_param_2];
	ld.param.f32 	%f16, [_Z70density_and_manhattan_weights_meanwhile_furthest_point_sampling_kernelILj32EEviiifPKfS1_S1_PfPi_param_3];
	ld.param.u64 	%rd7, [_Z70density_and_manhattan_weights_meanwhile_furthest_point_sampling_kernelILj32EEviiifPKfS1_S1_PfPi_param_4];
	ld.param.u64 	%rd8, [_Z70density_and_manhattan_weights_meanwhile_furthest_point_sampling_kernelILj32EEviiifPKfS1_S1_PfPi_param_5];
	ld.param.u64 	%rd11, [_Z70density_and_manhattan_weights_meanwhile_furthest_point_sampling_kernelILj32EEviiifPKfS1_S1_PfPi_param_6];
	ld.param.u64 	%rd10, [_Z70density_and_manhattan_weights_meanwhile_furthest_point_sampling_kernelILj32EEviiifPKfS1_S1_PfPi_param_8];
	cvta.to.global.u64 	%rd1, %rd11;
	setp.lt.s32 	%p1, %r29, 1;
	@%p1 bra 	$L__BB6_26;
	cvta.to.global.u64 	%rd12, %rd8;
	cvta.to.global.u64 	%rd13, %rd10;
	cvta.to.global.u64 	%rd14, %rd7;
	mov.u32 	%r30, %ctaid.x;
	mul.lo.s32 	%r31, %r28, %r30;
	mul.lo.s32 	%r32, %r31, 3;
	mul.wide.s32 	%rd15, %r32, 4;
	add.s64 	%rd2, %rd14, %rd15;
	cvt.s64.s32 	%rd3, %r31;
	mul.lo.s32 	%r33, %r29, %r30;
	mul.wide.u32 	%rd16, %r33, 4;
	add.s64 	%rd4, %rd13, %rd16;
	mov.u32 	%r1, %tid.x;
	ld.global.nc.f32 	%f1, [%rd12];
	ld.global.nc.f32 	%f2, [%rd12+4];
	ld.global.nc.f32 	%f3, [%rd12+8];
	setp.ne.s32 	%p2, %r1, 0;
	@%p2 bra 	$L__BB6_3;
	mov.b32 	%r34, 0;
	st.global.u32 	[%rd4], %r34;
$L__BB6_3:
	bar.sync 	0;
	setp.eq.s32 	%p3, %r29, 1;
	@%p3 bra 	$L__BB6_26;
	mov.f32 	%f17, 0f3F800000;
	sub.f32 	%f4, %f17, %f16;
	shl.b32 	%r37, %r1, 2;
	mov.u32 	%r38, _ZZ70density_and_manhattan_weights_meanwhile_furthest_point_sampling_kernelILj32EEviiifPKfS1_S1_PfPiE5dists;
	add.s32 	%r2, %r38, %r37;
	mov.u32 	%r39, _ZZ70density_and_manhattan_weights_meanwhile_furthest_point_sampling_kernelILj32EEviiifPKfS1_S1_PfPiE7dists_i;
	add.s32 	%r3, %r39, %r37;
	not.b32 	%r40, %r1;
	add.s32 	%r4, %r28, %r40;
	mov.b32 	%r87, 0;
	mov.b32 	%r86, 1;
$L__BB6_5:
	setp.ge.s32 	%p4, %r1, %r28;
	mul.lo.s32 	%r42, %r87, 3;
	mul.wide.s32 	%rd17, %r42, 4;
	add.s64 	%rd18, %rd2, %rd17;
	ld.global.nc.f32 	%f5, [%rd18];
	ld.global.nc.f32 	%f6, [%rd18+4];
	ld.global.nc.f32 	%f7, [%rd18+8];
	mov.f32 	%f204, 0fBF800000;
	mov.b32 	%r95, 0;
	@%p4 bra 	$L__BB6_13;
	setp.lt.u32 	%p5, %r4, 96;
	mov.b32 	%r95, 0;
	mov.f32 	%f204, 0fBF800000;
	mov.u32 	%r93, %r1;
	@%p5 bra 	$L__BB6_9;
	shr.u32 	%r46, %r4, 5;
	add.s32 	%r47, %r46, 1;
	and.b32  	%r48, %r47, 268435452;
	neg.s32 	%r88, %r48;
	mad.lo.s32 	%r89, %r1, 3, 192;
	mov.b32 	%r95, 0;
	mov.f32 	%f204, 0fBF800000;
	mov.u32 	%r93, %r1;
$L__BB6_8:
	ld.param.u64 	%rd45, [_Z70density_and_manhattan_weights_meanwhile_furthest_point_sampling_kernelILj32EEviiifPKfS1_S1_PfPi_param_7];
	add.s32 	%r49, %r89, -192;
	mul.wide.u32 	%rd19, %r49, 4;
	add.s64 	%rd20, %rd2, %rd19;
	ld.global.nc.f32 	%f22, [%rd20];
	ld.global.nc.f32 	%f23, [%rd20+4];
	ld.global.nc.f32 	%f24, [%rd20+8];
	sub.f32 	%f25, %f22, %f5;
	mul.f32 	%f26, %f1, %f25;
	sub.f32 	%f27, %f23, %f6;
	mul.f32 	%f28, %f2, %f27;
	mul.f32 	%f29, %f27, %f28;
	fma.rn.f32 	%f30, %f25, %f26, %f29;
	sub.f32 	%f31, %f24, %f7;
	mul.f32 	%f32, %f3, %f31;
	fma.rn.f32 	%f33, %f31, %f32, %f30;
	sqrt.rn.f32 	%f34, %f33;
	cvt.u64.u32 	%rd21, %r93;
	add.s64 	%rd22, %rd21, %rd3;
	shl.b64 	%rd23, %rd22, 2;
	add.s64 	%rd24, %rd1, %rd23;
	ld.global.nc.f32 	%f35, [%rd24];
	mul.f32 	%f36, %f27, %f27;
	fma.rn.f32 	%f37, %f25, %f25, %f36;
	fma.rn.f32 	%f38, %f31, %f31, %f37;
	sqrt.rn.f32 	%f39, %f38;
	mul.f32 	%f40, %f35, %f39;
	mul.f32 	%f41, %f4, %f40;
	fma.rn.f32 	%f42, %f16, %f34, %f41;
	cvta.to.global.u64 	%rd25, %rd45;
	add.s64 	%rd26, %rd25, %rd23;
	ld.global.f32 	%f43, [%rd26];
	min.f32 	%f44, %f42, %f43;
	st.global.f32 	[%rd26], %f44;
	setp.gt.f32 	%p6, %f44, %f204;
	selp.b32 	%r50, %r93, %r95, %p6;
	selp.f32 	%f45, %f44, %f204, %p6;
	add.s32 	%r51, %r89, -96;
	mul.wide.u32 	%rd27, %r51, 4;
	add.s64 	%rd28, %rd2, %rd27;
	ld.global.nc.f32 	%f46, [%rd28];
	ld.global.nc.f32 	%f47, [%rd28+4];
	ld.global.nc.f32 	%f48, [%rd28+8];
	sub.f32 	%f49, %f46, %f5;
	mul.f32 	%f50, %f1, %f49;
	sub.f32 	%f51, %f47, %f6;
	mul.f32 	%f52, %f2, %f51;
	mul.f32 	%f53, %f51, %f52;
	fma.rn.f32 	%f54, %f49, %f50, %f53;
	sub.f32 	%f55, %f48, %f7;
	mul.f32 	%f56, %f3, %f55;
	fma.rn.f32 	%f57, %f55, %f56, %f54;
	sqrt.rn.f32 	%f58, %f57;
	ld.global.nc.f32 	%f59, [%rd24+128];
	mul.f32 	%f60, %f51, %f51;
	fma.rn.f32 	%f61, %f49, %f49, %f60;
	fma.rn.f32 	%f62, %f55, %f55, %f61;
	sqrt.rn.f32 	%f63, %f62;
	mul.f32 	%f64, %f59, %f63;
	mul.f32 	%f65, %f4, %f64;
	fma.rn.f32 	%f66, %f16, %f58, %f65;
	ld.global.f32 	%f67, [%rd26+128];
	min.f32 	%f68, %f66, %f67;
	st.global.f32 	[%rd26+128], %f68;
	setp.gt.f32 	%p7, %f68, %f45;
	add.s32 	%r52, %r93, 32;
	selp.b32 	%r53, %r52, %r50, %p7;
	selp.f32 	%f69, %f68, %f45, %p7;
	add.s32 	%r54, %r89, 96;
	mul.wide.u32 	%rd29, %r89, 4;
	add.s64 	%rd30, %rd2, %rd29;
	ld.global.nc.f32 	%f70, [%rd30];
	ld.global.nc.f32 	%f71, [%rd30+4];
	ld.global.nc.f32 	%f72, [%rd30+8];
	sub.f32 	%f73, %f70, %f5;
	mul.f32 	%f74, %f1, %f73;
	sub.f32 	%f75, %f71, %f6;
	mul.f32 	%f76, %f2, %f75;
	mul.f32 	%f77, %f75, %f76;
	fma.rn.f32 	%f78, %f73, %f74, %f77;
	sub.f32 	%f79, %f72, %f7;
	mul.f32 	%f80, %f3, %f79;
	fma.rn.f32 	%f81, %f79, %f80, %f78;
	sqrt.rn.f32 	%f82, %f81;
	ld.global.nc.f32 	%f83, [%rd24+256];
	mul.f32 	%f84, %f75, %f75;
	fma.rn.f32 	%f85, %f73, %f73, %f84;
	fma.rn.f32 	%f86, %f79, %f79, %f85;
	sqrt.rn.f32 	%f87, %f86;
	mul.f32 	%f88, %f83, %f87;
	mul.f32 	%f89, %f4, %f88;
	fma.rn.f32 	%f90, %f16, %f82, %f89;
	ld.global.f32 	%f91, [%rd26+256];
	min.f32 	%f92, %f90, %f91;
	st.global.f32 	[%rd26+256], %f92;
	setp.gt.f32 	%p8, %f92, %f69;
	add.s32 	%r55, %r93, 64;
	selp.b32 	%r56, %r55, %r53, %p8;
	selp.f32 	%f93, %f92, %f69, %p8;
	mul.wide.u32 	%rd31, %r54, 4;
	add.s64 	%rd32, %rd2, %rd31;
	ld.global.nc.f32 	%f94, [%rd32];
	ld.global.nc.f32 	%f95, [%rd32+4];
	ld.global.nc.f32 	%f96, [%rd32+8];
	sub.f32 	%f97, %f94, %f5;
	mul.f32 	%f98, %f1, %f97;
	sub.f32 	%f99, %f95, %f6;
	mul.f32 	%f100, %f2, %f99;
	mul.f32 	%f101, %f99, %f100;
	fma.rn.f32 	%f102, %f97, %f98, %f101;
	sub.f32 	%f103, %f96, %f7;
	mul.f32 	%f104, %f3, %f103;
	fma.rn.f32 	%f105, %f103, %f104, %f102;
	sqrt.rn.f32 	%f106, %f105;
	ld.global.nc.f32 	%f107, [%rd24+384];
	mul.f32 	%f108, %f99, %f99;
	fma.rn.f32 	%f109, %f97, %f97, %f108;
	fma.rn.f32 	%f110, %f103, %f103, %f109;
	sqrt.rn.f32 	%f111, %f110;
	mul.f32 	%f112, %f107, %f111;
	mul.f32 	%f113, %f4, %f112;
	fma.rn.f32 	%f114, %f16, %f106, %f113;
	ld.global.f32 	%f115, [%rd26+384];
	min.f32 	%f116, %f114, %f115;
	st.global.f32 	[%rd26+384], %f116;
	setp.gt.f32 	%p9, %f116, %f93;
	add.s32 	%r57, %r93, 96;
	selp.b32 	%r95, %r57, %r56, %p9;
	selp.f32 	%f204, %f116, %f93, %p9;
	add.s32 	%r93, %r93, 128;
	add.s32 	%r89, %r89, 384;
	add.s32 	%r88, %r88, 4;
	setp.ne.s32 	%p10, %r88, 0;
	@%p10 bra 	$L__BB6_8;
$L__BB6_9:
	shr.u32 	%r58, %r4, 5;
	add.s32 	%r59, %r58, 1;
	and.b32  	%r60, %r59, 3;
	setp.eq.s32 	%p11, %r60, 0;
	@%p11 bra 	$L__BB6_13;
	ld.param.u64 	%rd46, [_Z70density_and_manhattan_weights_meanwhile_furthest_point_sampling_kernelILj32EEviiifPKfS1_S1_PfPi_param_7];
	shr.u32 	%r61, %r4, 5;
	add.s32 	%r62, %r61, 1;
	and.b32  	%r63, %r62, 3;
	setp.eq.s32 	%p12, %r63, 1;
	mul.lo.s32 	%r21, %r93, 3;
	mul.wide.u32 	%rd33, %r21, 4;
	add.s64 	%rd34, %rd2, %rd33;
	ld.global.nc.f32 	%f117, [%rd34];
	ld.global.nc.f32 	%f118, [%rd34+4];
	ld.global.nc.f32 	%f119, [%rd34+8];
	sub.f32 	%f120, %f117, %f5;
	mul.f32 	%f121, %f1, %f120;
	sub.f32 	%f122, %f118, %f6;
	mul.f32 	%f123, %f2, %f122;
	mul.f32 	%f124, %f122, %f123;
	fma.rn.f32 	%f125, %f120, %f121, %f124;
	sub.f32 	%f126, %f119, %f7;
	mul.f32 	%f127, %f3, %f126;
	fma.rn.f32 	%f128, %f126, %f127, %f125;
	sqrt.rn.f32 	%f129, %f128;
	cvt.u64.u32 	%rd35, %r93;
	add.s64 	%rd36, %rd35, %rd3;
	shl.b64 	%rd37, %rd36, 2;
	add.s64 	%rd5, %rd1, %rd37;
	ld.global.nc.f32 	%f130, [%rd5];
	mul.f32 	%f131, %f122, %f122;
	fma.rn.f32 	%f132, %f120, %f120, %f131;
	fma.rn.f32 	%f133, %f126, %f126, %f132;
	sqrt.rn.f32 	%f134, %f133;
	mul.f32 	%f135, %f130, %f134;
	mul.f32 	%f136, %f4, %f135;
	fma.rn.f32 	%f137, %f16, %f129, %f136;
	cvta.to.global.u64 	%rd38, %rd46;
	add.s64 	%rd6, %rd38, %rd37;
	ld.global.f32 	%f138, [%rd6];
	min.f32 	%f139, %f137, %f138;
	st.global.f32 	[%rd6], %f139;
	setp.gt.f32 	%p13, %f139, %f204;
	selp.b32 	%r95, %r93, %r95, %p13;
	selp.f32 	%f204, %f139, %f204, %p13;
	@%p12 bra 	$L__BB6_13;
	shr.u32 	%r64, %r4, 5;
	add.s32 	%r65, %r64, 1;
	and.b32  	%r66, %r65, 3;
	setp.eq.s32 	%p14, %r66, 2;
	add.s32 	%r67, %r93, 32;
	add.s32 	%r68, %r21, 96;
	mul.wide.u32 	%rd39, %r68, 4;
	add.s64 	%rd40, %rd2, %rd39;
	ld.global.nc.f32 	%f140, [%rd40];
	ld.global.nc.f32 	%f141, [%rd40+4];
	ld.global.nc.f32 	%f142, [%rd40+8];
	sub.f32 	%f143, %f140, %f5;
	mul.f32 	%f144, %f1, %f143;
	sub.f32 	%f145, %f141, %f6;
	mul.f32 	%f146, %f2, %f145;
	mul.f32 	%f147, %f145, %f146;
	fma.rn.f32 	%f148, %f143, %f144, %f147;
	sub.f32 	%f149, %f142, %f7;
	mul.f32 	%f150, %f3, %f149;
	fma.rn.f32 	%f151, %f149, %f150, %f148;
	sqrt.rn.f32 	%f152, %f151;
	ld.global.nc.f32 	%f153, [%rd5+128];
	mul.f32 	%f154, %f145, %f145;
	fma.rn.f32 	%f155, %f143, %f143, %f154;
	fma.rn.f32 	%f156, %f149, %f149, %f155;
	sqrt.rn.f32 	%f157, %f156;
	mul.f32 	%f158, %f153, %f157;
	mul.f32 	%f159, %f4, %f158;
	fma.rn.f32 	%f160, %f16, %f152, %f159;
	ld.global.f32 	%f161, [%rd6+128];
	min.f32 	%f162, %f160, %f161;
	st.global.f32 	[%rd6+128], %f162;
	setp.gt.f32 	%p15, %f162, %f204;
	selp.b32 	%r95, %r67, %r95, %p15;
	selp.f32 	%f204, %f162, %f204, %p15;
	@%p14 bra 	$L__BB6_13;
	add.s32 	%r69, %r93, 64;
	add.s32 	%r70, %r21, 192;
	mul.wide.u32 	%rd41, %r70, 4;
	add.s64 	%rd42, %rd2, %rd41;
	ld.global.nc.f32 	%f163, [%rd42];
	ld.global.nc.f32 	%f164, [%rd42+4];
	ld.global.nc.f32 	%f165, [%rd42+8];
	sub.f32 	%f166, %f163, %f5;
	mul.f32 	%f167, %f1, %f166;
	sub.f32 	%f168, %f164, %f6;
	mul.f32 	%f169, %f2, %f168;
	mul.f32 	%f170, %f168, %f169;
	fma.rn.f32 	%f171, %f166, %f167, %f170;
	sub.f32 	%f172, %f165, %f7;
	mul.f32 	%f173, %f3, %f172;
	fma.rn.f32 	%f174, %f172, %f173, %f171;
	sqrt.rn.f32 	%f175, %f174;
	ld.global.nc.f32 	%f176, [%rd5+256];
	mul.f32 	%f177, %f168, %f168;
	fma.rn.f32 	%f178, %f166, %f166, %f177;
	fma.rn.f32 	%f179, %f172, %f172, %f178;
	sqrt.rn.f32 	%f180, %f179;
	mul.f32 	%f181, %f176, %f180;
	mul.f32 	%f182, %f4, %f181;
	fma.rn.f32 	%f183, %f16, %f175, %f182;
	ld.global.f32 	%f184, [%rd6+256];
	min.f32 	%f185, %f183, %f184;
	st.global.f32 	[%rd6+256], %f185;
	setp.gt.f32 	%p16, %f185, %f204;
	selp.b32 	%r95, %r69, %r95, %p16;
	selp.f32 	%f204, %f185, %f204, %p16;
$L__BB6_13:
	setp.gt.u32 	%p17, %r1, 15;
	st.shared.f32 	[%r2], %f204;
	st.shared.u32 	[%r3], %r95;
	bar.sync 	0;
	@%p17 bra 	$L__BB6_15;
	ld.shared.f32 	%f186, [%r2];
	ld.shared.f32 	%f187, [%r2+64];
	ld.shared.u32 	%r71, [%r3];
	ld.shared.u32 	%r72, [%r3+64];
	max.f32 	%f188, %f186, %f187;
	st.shared.f32 	[%r2], %f188;
	setp.gt.f32 	%p18, %f187, %f186;
	selp.b32 	%r73, %r72, %r71, %p18;
	st.shared.u32 	[%r3], %r73;
$L__BB6_15:
	setp.gt.u32 	%p19, %r1, 7;
	bar.sync 	0;
	@%p19 bra 	$L__BB6_17;
	ld.shared.f32 	%f189, [%r2];
	ld.shared.f32 	%f190, [%r2+32];
	ld.shared.u32 	%r74, [%r3];
	ld.shared.u32 	%r75, [%r3+32];
	max.f32 	%f191, %f189, %f190;
	st.shared.f32 	[%r2], %f191;
	setp.gt.f32 	%p20, %f190, %f189;
	selp.b32 	%r76, %r75, %r74, %p20;
	st.shared.u32 	[%r3], %r76;
$L__BB6_17:
	setp.gt.u32 	%p21, %r1, 3;
	bar.sync 	0;
	@%p21 bra 	$L__BB6_19;
	ld.shared.f32 	%f192, [%r2];
	ld.shared.f32 	%f193, [%r2+16];
	ld.shared.u32 	%r77, [%r3];
	ld.shared.u32 	%r78, [%r3+16];
	max.f32 	%f194, %f192, %f193;
	st.shared.f32 	[%r2], %f194;
	setp.gt.f32 	%p22, %f193, %f192;
	selp.b32 	%r79, %r78, %r77, %p22;
	st.shared.u32 	[%r3], %r79;
$L__BB6_19:
	setp.gt.u32 	%p23, %r1, 1;
	bar.sync 	0;
	@%p23 bra 	$L__BB6_21;
	ld.shared.f32 	%f195, [%r2];
	ld.shared.f32 	%f196, [%r2+8];
	ld.shared.u32 	%r80, [%r3];
	ld.shared.u32 	%r81, [%r3+8];
	max.f32 	%f197, %f195, %f196;
	st.shared.f32 	[%r2], %f197;
	setp.gt.f32 	%p24, %f196, %f195;
	selp.b32 	%r82, %r81, %r80, %p24;
	st.shared.u32 	[%r3], %r82;
$L__BB6_21:
	setp.ne.s32 	%p25, %r1, 0;
	bar.sync 	0;
	@%p25 bra 	$L__BB6_23;
	ld.shared.f32 	%f198, [_ZZ70density_and_manhattan_weights_meanwhile_furthest_point_sampling_kernelILj32EEviiifPKfS1_S1_PfPiE5dists];
	ld.shared.f32 	%f199, [_ZZ70density_and_manhattan_weights_meanwhile_furthest_point_sampling_kernelILj32EEviiifPKfS1_S1_PfPiE5dists+4];
	ld.shared.u32 	%r83, [_ZZ70density_and_manhattan_weights_meanwhile_furthest_point_sampling_kernelILj32EEviiifPKfS1_S1_PfPiE7dists_i];
	ld.shared.u32 	%r84, [_ZZ70density_and_manhattan_weights_meanwhile_furthest_point_sampling_kernelILj32EEviiifPKfS1_S1_PfPiE7dists_i+4];
	max.f32 	%f200, %f198, %f199;
	st.shared.f32 	[_ZZ70density_and_manhattan_weights_meanwhile_furthest_point_sampling_kernelILj32EEviiifPKfS1_S1_PfPiE5dists], %f200;
	setp.gt.f32 	%p26, %f199, %f198;
	selp.b32 	%r85, %r84, %r83, %p26;
	st.shared.u32 	[_ZZ70density_and_manhattan_weights_meanwhile_furthest_point_sampling_kernelILj32EEviiifPKfS1_S1_PfPiE7dists_i], %r85;
$L__BB6_23:
	setp.ne.s32 	%p27, %r1, 0;
	bar.sync 	0;
	ld.shared.u32 	%r87, [_ZZ70density_and_manhattan_weights_meanwhile_furthest_point_sampling_kernelILj32EEviiifPKfS1_S1_PfPiE7dists_i];
	@%p27 bra 	$L__BB6_25;
	mul.wide.u32 	%rd43, %r86, 4;
	add.s64 	%rd44, %rd4, %rd43;
	st.global.u32 	[%rd44], %r87;
$L__BB6_25:
	add.s32 	%r86, %r86, 1;
	setp.ne.s32 	%p28, %r86, %r29;
	@%p28 bra 	$L__BB6_5;
$L__BB6_26:
	ret;

}
	// .globl	_Z70density_and_manhattan_weights_meanwhile_furthest_point_sampling_kernelILj16EEviiifPKfS1_S1_PfPi
.visible .entry _Z70density_and_manhattan_weights_meanwhile_furthest_point_sampling_kernelILj16EEviiifPKfS1_S1_PfPi(
	.param .u32 _Z70density_and_manhattan_weights_meanwhile_furthest_point_sampling_kernelILj16EEviiifPKfS1_S1_PfPi_param_0,
	.param .u32 _Z70density_and_manhattan_weights_meanwhile_furthest_point_sampling_kernelILj16EEviiifPKfS1_S1_PfPi_param_1,
	.param .u32 _Z70density_and_manhattan_weights_meanwhile_furthest_point_sampling_kernelILj16EEviiifPKfS1_S1_PfPi_param_2,
	.param .f32 _Z70density_and_manhattan_weights_meanwhile_furthest_point_sampling_kernelILj16EEviiifPKfS1_S1_PfPi_param_3,
	.param .u64 .ptr .align 1 _Z70density_and_manhattan_weights_meanwhile_furthest_point_sampling_kernelILj16EEviiifPKfS1_S1_PfPi_param_4,
	.param .u64 .ptr .align 1 _Z70density_and_manhattan_weights_meanwhile_furthest_point_sampling_kernelILj16EEviiifPKfS1_S1_PfPi_param_5,
	.param .u64 .ptr .align 1 _Z70density_and_manhattan_weights_meanwhile_furthest_point_sampling_kernelILj16EEviiifPKfS1_S1_PfPi_param_6,
	.param .u64 .ptr .align 1 _Z70density_and_manhattan_weights_meanwhile_furthest_point_sampling_kernelILj16EEviiifPKfS1_S1_PfPi_param_7,
	.param .u64 .ptr .align 1 _Z70density_and_manhattan_weights_meanwhile_furthest_point_sampling_kernelILj16EEviiifPKfS1_S1_PfPi_param_8
)
{
	.reg .pred 	%p<27>;
	.reg .b32 	%r<94>;
	.reg .b32 	%f<202>;
	.reg .b64 	%rd<44>;
	// demoted variable
	.shared .align 4 .b8 _ZZ70density_and_manhattan_weights_meanwhile_furthest_point_sampling_kernelILj16EEviiifPKfS1_S1_PfPiE5dists[64];
	// demoted variable
	.shared .align 4 .b8 _ZZ70density_and_manhattan_weights_meanwhile_furthest_point_sampling_kernelILj16EEviiifPKfS1_S1_PfPiE7dists_i[64];
	ld.param.u32 	%r28, [_Z70density_and_manhattan_weights_meanwhile_furthest_point_sampling_kernelILj16EEviiifPKfS1_S1_PfPi_param_1];
	ld.param.u32 	%r29, [_Z70density_and_manhattan_weights_meanwhile_furthest_point_sampling_kernelILj16EEviiifPKfS1_S1_PfPi_param_2];
	ld.param.f32 	%f16, [_Z70density_and_manhattan_weights_meanwhile_furthest_point_sampling_kernelILj16EEviiifPKfS1_S1_PfPi_param_3];
	ld.param.u64 	%rd8, [_Z70density_and_manhattan_weights_meanwhile_furthest_point_sampling_kernelILj16EEviiifPKfS1_S1_PfPi_param_4];
	ld.param.u64 	%rd9, [_Z70density_and_manhattan_weights_meanwhile_furthest_point_sampling_kernelILj16EEviiifPKfS1_S1_PfPi_param_5];
	ld.param.u64 	%rd12, [_Z70density_and_manhattan_weights_meanwhile_furthest_point_sampling_kernelILj16EEviiifPKfS1_S1_PfPi_param_6];
	ld.param.u64 	%rd10, [_Z70density_and_manhattan_weights_meanwhile_furthest_point_sampling_kernelILj16EEviiifPKfS1_S1_PfPi_param_7];
	ld.param.u64 	%rd11, [_Z70density_and_manhattan_weights_meanwhile_furthest_point_sampling_kernelILj16EEviiifPKfS1_S1_PfPi_param_8];
	cvta.to.global.u64 	%rd1, %rd12;
	setp.lt.s32 	%p1, %r29, 1;
	@%p1 bra 	$L__BB7_24;
	cvta.to.global.u64 	%rd13, %rd9;
	cvta.to.global.u64 	%rd14, %rd11;
	cvta.to.global.u64 	%rd15, %rd8;
	cvta.to.global.u64 	%rd2, %rd10;
	mov.u32 	%r30, %ctaid.x;
	mul.lo.s32 	%r31, %r28, %r30;
	mul.lo.s32 	%r32, %r31, 3;
	mul.wide.s32 	%rd16, %r32, 4;
	add.s64 	%rd3, %rd15, %rd16;
	cvt.s64.s32 	%rd4, %r31;
	mul.lo.s32 	%r33, %r29, %r30;
	mul.wide.u32 	%rd17, %r33, 4;
	add.s64 	%rd5, %rd14, %rd17;
	mov.u32 	%r1, %tid.x;
	ld.global.nc.f32 	%f1, [%rd13];
	ld.global.nc.f32 	%f2, [%rd13+4];
	ld.global.nc.f32 	%f3, [%rd13+8];
	setp.ne.s32 	%p2, %r1, 0;
	@%p2 bra 	$L__BB7_3;
	mov.b32 	%r34, 0;
	st.global.u32 	[%rd5], %r34;
$L__BB7_3:
	bar.sync 	0;
	setp.eq.s32 	%p3, %r29, 1;
	@%p3 bra 	$L__BB7_24;
	mov.f32 	%f17, 0f3F800000;
	sub.f32 	%f4, %f17, %f16;
	shl.b32 	%r37, %r1, 2;
	mov.u32 	%r38, _ZZ70density_and_manhattan_weights_meanwhile_furthest_point_sampling_kernelILj16EEviiifPKfS1_S1_PfPiE7dists_i;
	add.s32 	%r2, %r38, %r37;
	not.b32 	%r39, %r1;
	add.s32 	%r3, %r28, %r39;
	mov.b32 	%r85, 0;
	mov.b32 	%r84, 1;
$L__BB7_5:
	setp.ge.s32 	%p4, %r1, %r28;
	mul.lo.s32 	%r41, %r85, 3;
	mul.wide.s32 	%rd18, %r41, 4;
	add.s64 	%rd19, %rd3, %rd18;
	ld.global.nc.f32 	%f5, [%rd19];
	ld.global.nc.f32 	%f6, [%rd19+4];
	ld.global.nc.f32 	%f7, [%rd19+8];
	mov.f32 	%f201, 0fBF800000;
	mov.b32 	%r93, 0;
	@%p4 bra 	$L__BB7_13;
	setp.lt.u32 	%p5, %r3, 48;
	mov.b32 	%r93, 0;
	mov.f32 	%f201, 0fBF800000;
	mov.u32 	%r91, %r1;
	@%p5 bra 	$L__BB7_9;
	shr.u32 	%r45, %r3, 4;
	add.s32 	%r46, %r45, 1;
	and.b32  	%r47, %r46, 536870908;
	neg.s32 	%r86, %r47;
	mad.lo.s32 	%r87, %r1, 3, 96;
	mov.b32 	%r93, 0;
	mov.f32 	%f201, 0fBF800000;
	mov.u32 	%r91, %r1;
$L__BB7_8:
	add.s32 	%r48, %r87, -96;
	mul.wide.u32 	%rd20, %r48, 4;
	add.s64 	%rd21, %rd3, %rd20;
	ld.global.nc.f32 	%f22, [%rd21];
	ld.global.nc.f32 	%f23, [%rd21+4];
	ld.global.nc.f32 	%f24, [%rd21+8];
	sub.f32 	%f25, %f22, %f5;
	mul.f32 	%f26, %f1, %f25;
	sub.f32 	%f27, %f23, %f6;
	mul.f32 	%f28, %f2, %f27;
	mul.f32 	%f29, %f27, %f28;
	fma.rn.f32 	%f30, %f25, %f26, %f29;
	sub.f32 	%f31, %f24, %f7;
	mul.f32 	%f32, %f3, %f31;
	fma.rn.f32 	%f33, %f31, %f32, %f30;
	sqrt.rn.f32 	%f34, %f33;
	cvt.u64.u32 	%rd22, %r91;
	add.s64 	%rd23, %rd22, %rd4;
	shl.b64 	%rd24, %rd23, 2;
	add.s64 	%rd25, %rd1, %rd24;
	ld.global.nc.f32 	%f35, [%rd25];
	mul.f32 	%f36, %f27, %f27;
	fma.rn.f32 	%f37, %f25, %f25, %f36;
	fma.rn.f32 	%f38, %f31, %f31, %f37;
	sqrt.rn.f32 	%f39, %f38;
	mul.f32 	%f40, %f35, %f39;
	mul.f32 	%f41, %f4, %f40;
	fma.rn.f32 	%f42, %f16, %f34, %f41;
	add.s64 	%rd26, %rd2, %rd24;
	ld.global.f32 	%f43, [%rd26];
	min.f32 	%f44, %f42, %f43;
	st.global.f32 	[%rd26], %f44;
	setp.gt.f32 	%p6, %f44, %f201;
	selp.b32 	%r49, %r91, %r93, %p6;
	selp.f32 	%f45, %f44, %f201, %p6;
	add.s32 	%r50, %r87, -48;
	mul.wide.u32 	%rd27, %r50, 4;
	add.s64 	%rd28, %rd3, %rd27;
	ld.global.nc.f32 	%f46, [%rd28];
	ld.global.nc.f32 	%f47, [%rd28+4];
	ld.global.nc.f32 	%f48, [%rd28+8];
	sub.f32 	%f49, %f46, %f5;
	mul.f32 	%f50, %f1, %f49;
	sub.f32 	%f51, %f47, %f6;
	mul.f32 	%f52, %f2, %f51;
	mul.f32 	%f53, %f51, %f52;
	fma.rn.f32 	%f54, %f49, %f50, %f53;
	sub.f32 	%f55, %f48, %f7;
	mul.f32 	%f56, %f3, %f55;
	fma.rn.f32 	%f57, %f55, %f56, %f54;
	sqrt.rn.f32 	%f58, %f57;
	ld.global.nc.f32 	%f59, [%rd25+64];
	mul.f32 	%f60, %f51, %f51;
	fma.rn.f32 	%f61, %f49, %f49, %f60;
	fma.rn.f32 	%f62, %f55, %f55, %f61;
	sqrt.rn.f32 	%f63, %f62;
	mul.f32 	%f64, %f59, %f63;
	mul.f32 	%f65, %f4, %f64;
	fma.rn.f32 	%f66, %f16, %f58, %f65;
	ld.global.f32 	%f67, [%rd26+64];
	min.f32 	%f68, %f66, %f67;
	st.global.f32 	[%rd26+64], %f68;
	setp.gt.f32 	%p7, %f68, %f45;
	add.s32 	%r51, %r91, 16;
	selp.b32 	%r52, %r51, %r49, %p7;
	selp.f32 	%f69, %f68, %f45, %p7;
	add.s32 	%r53, %r87, 48;
	mul.wide.u32 	%rd29, %r87, 4;
	add.s64 	%rd30, %rd3, %rd29;
	ld.global.nc.f32 	%f70, [%rd30];
	ld.global.nc.f32 	%f71, [%rd30+4];
	ld.global.nc.f32 	%f72, [%rd30+8];
	sub.f32 	%f73, %f70, %f5;
	mul.f32 	%f74, %f1, %f73;
	sub.f32 	%f75, %f71, %f6;
	mul.f32 	%f76, %f2, %f75;
	mul.f32 	%f77, %f75, %f76;
	fma.rn.f32 	%f78, %f73, %f74, %f77;
	sub.f32 	%f79, %f72, %f7;
	mul.f32 	%f80, %f3, %f79;
	fma.rn.f32 	%f81, %f79, %f80, %f78;
	sqrt.rn.f32 	%f82, %f81;
	ld.global.nc.f32 	%f83, [%rd25+128];
	mul.f32 	%f84, %f75, %f75;
	fma.rn.f32 	%f85, %f73, %f73, %f84;
	fma.rn.f32 	%f86, %f79, %f79, %f85;
	sqrt.rn.f32 	%f87, %f86;
	mul.f32 	%f88, %f83, %f87;
	mul.f32 	%f89, %f4, %f88;
	fma.rn.f32 	%f90, %f16, %f82, %f89;
	ld.global.f32 	%f91, [%rd26+128];
	min.f32 	%f92, %f90, %f91;
	st.global.f32 	[%rd26+128], %f92;
	setp.gt.f32 	%p8, %f92, %f69;
	add.s32 	%r54, %r91, 32;
	selp.b32 	%r55, %r54, %r52, %p8;
	selp.f32 	%f93, %f92, %f69, %p8;
	mul.wide.u32 	%rd31, %r53, 4;
	add.s64 	%rd32, %rd3, %rd31;
	ld.global.nc.f32 	%f94, [%rd32];
	ld.global.nc.f32 	%f95, [%rd32+4];
	ld.global.nc.f32 	%f96, [%rd32+8];
	sub.f32 	%f97, %f94, %f5;
	mul.f32 	%f98, %f1, %f97;
	sub.f32 	%f99, %f95, %f6;
	mul.f32 	%f100, %f2, %f99;
	mul.f32 	%f101, %f99, %f100;
	fma.rn.f32 	%f102, %f97, %f98, %f101;
	sub.f32 	%f103, %f96, %f7;
	mul.f32 	%f104, %f3, %f103;
	fma.rn.f32 	%f105, %f103, %f104, %f102;
	sqrt.rn.f32 	%f106, %f105;
	ld.global.nc.f32 	%f107, [%rd25+192];
	mul.f32 	%f108, %f99, %f99;
	fma.rn.f32 	%f109, %f97, %f97, %f108;
	fma.rn.f32 	%f110, %f103, %f103, %f109;
	sqrt.rn.f32 	%f111, %f110;
	mul.f32 	%f112, %f107, %f111;
	mul.f32 	%f113, %f4, %f112;
	fma.rn.f32 	%f114, %f16, %f106, %f113;
	ld.global.f32 	%f115, [%rd26+192];
	min.f32 	%f116, %f114, %f115;
	st.global.f32 	[%rd26+192], %f116;
	setp.gt.f32 	%p9, %f116, %f93;
	add.s32 	%r56, %r91, 48;
	selp.b32 	%r93, %r56, %r55, %p9;
	selp.f32 	%f201, %f116, %f93, %p9;
	add.s32 	%r91, %r91, 64;
	add.s32 	%r87, %r87, 192;
	add.s32 	%r86, %r86, 4;
	setp.ne.s32 	%p10, %r86, 0;
	@%p10 bra 	$L__BB7_8;
$L__BB7_9:
	shr.u32 	%r57, %r3, 4;
	add.s32 	%r58, %r57, 1;
	and.b32  	%r59, %r58, 3;
	setp.eq.s32 	%p11, %r59, 0;
	@%p11 bra 	$L__BB7_13;
	shr.u32 	%r60, %r3, 4;
	add.s32 	%r61, %r60, 1;
	and.b32  	%r62, %r61, 3;
	setp.eq.s32 	%p12, %r62, 1;
	mul.lo.s32 	%r20, %r91, 3;
	mul.wide.u32 	%rd33, %r20, 4;
	add.s64 	%rd34, %rd3, %rd33;
	ld.global.nc.f32 	%f117, [%rd34];
	ld.global.nc.f32 	%f118, [%rd34+4];
	ld.global.nc.f32 	%f119, [%rd34+8];
	sub.f32 	%f120, %f117, %f5;
	mul.f32 	%f121, %f1, %f120;
	sub.f32 	%f122, %f118, %f6;
	mul.f32 	%f123, %f2, %f122;
	mul.f32 	%f124, %f122, %f123;
	fma.rn.f32 	%f125, %f120, %f121, %f124;
	sub.f32 	%f126, %f119, %f7;
	mul.f32 	%f127, %f3, %f126;
	fma.rn.f32 	%f128, %f126, %f127, %f125;
	sqrt.rn.f32 	%f129, %f128;
	cvt.u64.u32 	%rd35, %r91;
	add.s64 	%rd36, %rd35, %rd4;
	shl.b64 	%rd37, %rd36, 2;
	add.s64 	%rd6, %rd1, %rd37;
	ld.global.nc.f32 	%f130, [%rd6];
	mul.f32 	%f131, %f122, %f122;
	fma.rn.f32 	%f132, %f120, %f120, %f131;
	fma.rn.f32 	%f133, %f126, %f126, %f132;
	sqrt.rn.f32 	%f134, %f133;
	mul.f32 	%f135, %f130, %f134;
	mul.f32 	%f136, %f4, %f135;
	fma.rn.f32 	%f137, %f16, %f129, %f136;
	add.s64 	%rd7, %rd2, %rd37;
	ld.global.f32 	%f138, [%rd7];
	min.f32 	%f139, %f137, %f138;
	st.global.f32 	[%rd7], %f139;
	setp.gt.f32 	%p13, %f139, %f201;
	selp.b32 	%r93, %r91, %r93, %p13;
	selp.f32 	%f201, %f139, %f201, %p13;
	@%p12 bra 	$L__BB7_13;
	shr.u32 	%r63, %r3, 4;
	add.s32 	%r64, %r63, 1;
	and.b32  	%r65, %r64, 3;
	setp.eq.s32 	%p14, %r65, 2;
	add.s32 	%r66, %r91, 16;
	add.s32 	%r67, %r20, 48;
	mul.wide.u32 	%rd38, %r67, 4;
	add.s64 	%rd39, %rd3, %rd38;
	ld.global.nc.f32 	%f140, [%rd39];
	ld.global.nc.f32 	%f141, [%rd39+4];
	ld.global.nc.f32 	%f142, [%rd39+8];
	sub.f32 	%f143, %f140, %f5;
	mul.f32 	%f144, %f1, %f143;
	sub.f32 	%f145, %f141, %f6;
	mul.f32 	%f146, %f2, %f145;
	mul.f32 	%f147, %f145, %f146;
	fma.rn.f32 	%f148, %f143, %f144, %f147;
	sub.f32 	%f149, %f142, %f7;
	mul.f32 	%f150, %f3, %f149;
	fma.rn.f32 	%f151, %f149, %f150, %f148;
	sqrt.rn.f32 	%f152, %f151;
	ld.global.nc.f32 	%f153, [%rd6+64];
	mul.f32 	%f154, %f145, %f145;
	fma.rn.f32 	%f155, %f143, %f143, %f154;
	fma.rn.f32 	%f156, %f149, %f149, %f155;
	sqrt.rn.f32 	%f157, %f156;
	mul.f32 	%f158, %f153, %f157;
	mul.f32 	%f159, %f4, %f158;
	fma.rn.f32 	%f160, %f16, %f152, %f159;
	ld.global.f32 	%f161, [%rd7+64];
	min.f32 	%f162, %f160, %f161;
	st.global.f32 	[%rd7+64], %f162;
	setp.gt.f32 	%p15, %f162, %f201;
	selp.b32 	%r93, %r66, %r93, %p15;
	selp.f32 	%f201, %f162, %f201, %p15;
	@%p14 bra 	$L__BB7_13;
	add.s32 	%r68, %r91, 32;
	add.s32 	%r69, %r20, 96;
	mul.wide.u32 	%rd40, %r69, 4;
	add.s64 	%rd41, %rd3, %rd40;
	ld.global.nc.f32 	%f163, [%rd41];
	ld.global.nc.f32 	%f164, [%rd41+4];
	ld.global.nc.f32 	%f165, [%rd41+8];
	sub.f32 	%f166, %f163, %f5;
	mul.f32 	%f167, %f1, %f166;
	sub.f32 	%f168, %f164, %f6;
	mul.f32 	%f169, %f2, %f168;
	mul.f32 	%f170, %f168, %f169;
	fma.rn.f32 	%f171, %f166, %f167, %f170;
	sub.f32 	%f172, %f165, %f7;
	mul.f32 	%f173, %f3, %f172;
	fma.rn.f32 	%f174, %f172, %f173, %f171;
	sqrt.rn.f32 	%f175, %f174;
	ld.global.nc.f32 	%f176, [%rd6+128];
	mul.f32 	%f177, %f168, %f168;
	fma.rn.f32 	%f178, %f166, %f166, %f177;
	fma.rn.f32 	%f179, %f172, %f172, %f178;
	sqrt.rn.f32 	%f180, %f179;
	mul.f32 	%f181, %f176, %f180;
	mul.f32 	%f182, %f4, %f181;
	fma.rn.f32 	%f183, %f16, %f175, %f182;
	ld.global.f32 	%f184, [%rd7+128];
	min.f32 	%f185, %f183, %f184;
	st.global.f32 	[%rd7+128], %f185;
	setp.gt.f32 	%p16, %f185, %f201;
	selp.b32 	%r93, %r68, %r93, %p16;
	selp.f32 	%f201, %f185, %f201, %p16;
$L__BB7_13:
	setp.gt.u32 	%p17, %r1, 7;
	shl.b32 	%r70, %r1, 2;
	mov.u32 	%r71, _ZZ70density_and_manhattan_weights_meanwhile_furthest_point_sampling_kernelILj16EEviiifPKfS1_S1_PfPiE5dists;
	add.s32 	%r25, %r71, %r70;
	st.shared.f32 	[%r25], %f201;
	st.shared.u32 	[%r2], %r93;
	bar.sync 	0;
	@%p17 bra 	$L__BB7_15;
	ld.shared.f32 	%f186, [%r25];
	ld.shared.f32 	%f187, [%r25+32];
	ld.shared.u32 	%r72, [%r2];
	ld.shared.u32 	%r73, [%r2+32];
	max.f32 	%f188, %f186, %f187;
	st.shared.f32 	[%r25], %f188;
	setp.gt.f32 	%p18, %f187, %f186;
	selp.b32 	%r74, %r73, %r72, %p18;
	st.shared.u32 	[%r2], %r74;
$L__BB7_15:
	setp.gt.u32 	%p19, %r1, 3;
	bar.sync 	0;
	@%p19 bra 	$L__BB7_17;
	ld.shared.f32 	%f189, [%r25];
	ld.shared.f32 	%f190, [%r25+16];
	ld.shared.u32 	%r75, [%r2];
	ld.shared.u32 	%r76, [%r2+16];
	max.f32 	%f191, %f189, %f190;
	st.shared.f32 	[%r25], %f191;
	setp.gt.f32 	%p20, %f190, %f189;
	selp.b32 	%r77, %r76, %r75, %p20;
	st.shared.u32 	[%r2], %r77;
$L__BB7_17:
	setp.gt.u32 	%p21, %r1, 1;
	bar.sync 	0;
	@%p21 bra 	$L__BB7_19;
	ld.shared.f32 	%f192, [%r25];
	ld.shared.f32 	%f193, [%r25+8];
	ld.shared.u32 	%r78, [%r2];
	ld.shared.u32 	%r79, [%r2+8];
	max.f32 	%f194, %f192, %f193;
	st.shared.f32 	[%r25], %f194;
	setp.gt.f32 	%p22, %f193, %f192;
	selp.b32 	%r80, %r79, %r78, %p22;
	st.shared.u32 	[%r2], %r80;
$L__BB7_19:
	setp.ne.s32 	%p23, %r1, 0;
	bar.sync 	0;
	@%p23 bra 	$L__BB7_21;
	ld.shared.f32 	%f195, [_ZZ70density_and_manhattan_weights_meanwhile_furthest_point_sampling_kernelILj16EEviiifPKfS1_S1_PfPiE5dists];
	ld.shared.f32 	%f196, [_ZZ70density_and_manhattan_weights_meanwhile_furthest_point_sampling_kernelILj16EEviiifPKfS1_S1_PfPiE5dists+4];
	ld.shared.u32 	%r81, [_ZZ70density_and_manhattan_weights_meanwhile_furthest_point_sampling_kernelILj16EEviiifPKfS1_S1_PfPiE7dists_i];
	ld.shared.u32 	%r82, [_ZZ70density_and_manhattan_weights_meanwhile_furthest_point_sampling_kernelILj16EEviiifPKfS1_S1_PfPiE7dists_i+4];
	max.f32 	%f197, %f195, %f196;
	st.shared.f32 	[_ZZ70density_and_manhattan_weights_meanwhile_furthest_point_sampling_kernelILj16EEviiifPKfS1_S1_PfPiE5dists], %f197;
	setp.gt.f32 	%p24, %f196, %f195;
	selp.b32 	%r83, %r82, %r81, %p24;
	st.shared.u32 	[_ZZ70density_and_manhattan_weights_meanwhile_furthest_point_sampling_kernelILj16EEviiifPKfS1_S1_PfPiE7dists_i], %r83;
$L__BB7_21:
	setp.ne.s32 	%p25, %r1, 0;
	bar.sync 	0;
	ld.shared.u32 	%r85, [_ZZ70density_and_manhattan_weights_meanwhile_furthest_point_sampling_kernelILj16EEviiifPKfS1_S1_PfPiE7dists_i];
	@%p25 bra 	$L__BB7_23;
	mul.wide.u32 	%rd42, %r84, 4;
	add.s64 	%rd43, %rd5, %rd42;
	st.global.u32 	[%rd43], %r85;
$L__BB7_23:
	add.s32 	%r84, %r84, 1;
	setp.ne.s32 	%p26, %r84, %r29;
	@%p26 bra 	$L__BB7_5;
$L__BB7_24:
	ret;

}
	// .globl	_Z70density_and_manhattan_weights_meanwhile_furthest_point_sampling_kernelILj8EEviiifPKfS1_S1_PfPi
.visible .entry _Z70density_and_manhattan_weights_meanwhile_furthest_point_sampling_kernelILj8EEviiifPKfS1_S1_PfPi(
	.param .u32 _Z70density_and_manhattan_weights_meanwhile_furthest_point_sampling_kernelILj8EEviiifPKfS1_S1_PfPi_param_0,
	.param .u32 _Z70density_and_manhattan_weights_meanwhile_furthest_point_sampling_kernelILj8EEviiifPKfS1_S1_PfPi_param_1,
	.param .u32 _Z70density_and_manhattan_weights_meanwhile_furthest_point_sampling_kernelILj8EEviiifPKfS1_S1_PfPi_param_2,
	.param .f32 _Z70density_and_manhattan_weights_meanwhile_furthest_point_sampling_kernelILj8EEviiifPKfS1_S1_PfPi_param_3,
	.param .u64 .ptr .align 1 _Z70density_and_manhattan_weights_meanwhile_furthest_point_sampling_kernelILj8EEviiifPKfS1_S1_PfPi_param_4,
	.param .u64 .ptr .align 1 _Z70density_and_manhattan_weights_meanwhile_furthest_point_sampling_kernelILj8EEviiifPKfS1_S1_PfPi_param_5,
	.param .u64 .ptr .align 1 _Z70density_and_manhattan_weights_meanwhile_furthest_point_sampling_kernelILj8EEviiifPKfS1_S1_PfPi_param_6,
	.param .u64 .ptr .align 1 _Z70density_and_manhattan_weights_meanwhile_furthest_point_sampling_kernelILj8EEviiifPKfS1_S1_PfPi_param_7,
	.param .u64 .ptr .align 1 _Z70density_and_manhattan_weights_meanwhile_furthest_point_sampling_kernelILj8EEviiifPKfS1_S1_PfPi_param_8
)
{
	.reg .pred 	%p<25>;
	.reg .b32 	%r<84>;
	.reg .b32 	%f<199>;
	.reg .b64 	%rd<44>;
	// demoted variable
	.shared .align 4 .b8 _ZZ70density_and_manhattan_weights_meanwhile_furthest_point_sampling_kernelILj8EEviiifPKfS1_S1_PfPiE5dists[32];
	// demoted variable
	.shared .align 4 .b8 _ZZ70density_and_manhattan_weights_meanwhile_furthest_point_sampling_kernelILj8EEviiifPKfS1_S1_PfPiE7dists_i[32];
	ld.param.u32 	%r29, [_Z70density_and_manhattan_weights_meanwhile_furthest_point_sampling_kernelILj8EEviiifPKfS1_S1_PfPi_param_1];
	ld.param.u32 	%r30, [_Z70density_and_manhattan_weights_meanwhile_furthest_point_sampling_kernelILj8EEviiifPKfS1_S1_PfPi_param_2];
	ld.param.f32 	%f16, [_Z70density_and_manhattan_weights_meanwhile_furthest_point_sampling_kernelILj8EEviiifPKfS1_S1_PfPi_param_3];
	ld.param.u64 	%rd8, [_Z70density_and_manhattan_weights_meanwhile_furthest_point_sampling_kernelILj8EEviiifPKfS1_S1_PfPi_param_4];
	ld.param.u64 	%rd9, [_Z70density_and_manhattan_weights_meanwhile_furthest_point_sampling_kernelILj8EEviiifPKfS1_S1_PfPi_param_5];
	ld.param.u64 	%rd12, [_Z70density_and_manhattan_weights_meanwhile_furthest_point_sampling_kernelILj8EEviiifPKfS1_S1_PfPi_param_6];
	ld.param.u64 	%rd10, [_Z70density_and_manhattan_weights_meanwhile_furthest_point_sampling_kernelILj8EEviiifPKfS1_S1_PfPi_param_7];
	ld.param.u64 	%rd11, [_Z70density_and_manhattan_weights_meanwhile_furthest_point_sampling_kernelILj8EEviiifPKfS1_S1_PfPi_param_8];
	cvta.to.global.u64 	%rd1, %rd12;
	setp.lt.s32 	%p1, %r30, 1;
	@%p1 bra 	$L__BB8_22;
	cvta.to.global.u64 	%rd13, %rd9;
	cvta.to.global.u64 	%rd14, %rd11;
	cvta.to.global.u64 	%rd15, %rd8;
	cvta.to.global.u64 	%rd2, %rd10;
	mov.u32 	%r31, %ctaid.x;
	mul.lo.s32 	%r32, %r29, %r31;
	mul.lo.s32 	%r33, %r32, 3;
	mul.wide.s32 	%rd16, %r33, 4;
	add.s64 	%rd3, %rd15, %rd16;
	cvt.s64.s32 	%rd4, %r32;
	mul.lo.s32 	%r34, %r30, %r31;
	mul.wide.u32 	%rd17, %r34, 4;
	add.s64 	%rd5, %rd14, %rd17;
	mov.u32 	%r1, %tid.x;
	ld.global.nc.f32 	%f1, [%rd13];
	ld.global.nc.f32 	%f2, [%rd13+4];
	ld.global.nc.f32 	%f3, [%rd13+8];
	setp.ne.s32 	%p2, %r1, 0;
	@%p2 bra 	$L__BB8_3;
	mov.b32 	%r35, 0;
	st.global.u32 	[%rd5], %r35;
$L__BB8_3:
	bar.sync 	0;
	setp.eq.s32 	%p3, %r30, 1;
	@%p3 bra 	$L__BB8_22;
	mov.f32 	%f17, 0f3F800000;
	sub.f32 	%f4, %f17, %f16;
	not.b32 	%r38, %r1;
	add.s32 	%r2, %r29, %r38;
	shr.u32 	%r39, %r2, 3;
	add.s32 	%r40, %r39, 1;
	and.b32  	%r3, %r40, 3;
	mov.b32 	%r75, 0;
	mov.b32 	%r74, 1;
$L__BB8_5:
	setp.ge.s32 	%p4, %r1, %r29;
	mul.lo.s32 	%r42, %r75, 3;
	mul.wide.s32 	%rd18, %r42, 4;
	add.s64 	%rd19, %rd3, %rd18;
	ld.global.nc.f32 	%f5, [%rd19];
	ld.global.nc.f32 	%f6, [%rd19+4];
	ld.global.nc.f32 	%f7, [%rd19+8];
	mov.f32 	%f198, 0fBF800000;
	mov.b32 	%r83, 0;
	@%p4 bra 	$L__BB8_13;
	setp.lt.u32 	%p5, %r2, 24;
	mov.b32 	%r83, 0;
	mov.f32 	%f198, 0fBF800000;
	mov.u32 	%r81, %r1;
	@%p5 bra 	$L__BB8_9;
	shr.u32 	%r46, %r2, 3;
	add.s32 	%r47, %r46, 1;
	and.b32  	%r48, %r47, 1073741820;
	neg.s32 	%r76, %r48;
	mad.lo.s32 	%r77, %r1, 3, 48;
	mov.b32 	%r83, 0;
	mov.f32 	%f198, 0fBF800000;
	mov.u32 	%r81, %r1;
$L__BB8_8:
	add.s32 	%r49, %r77, -48;
	mul.wide.u32 	%rd20, %r49, 4;
	add.s64 	%rd21, %rd3, %rd20;
	ld.global.nc.f32 	%f22, [%rd21];
	ld.global.nc.f32 	%f23, [%rd21+4];
	ld.global.nc.f32 	%f24, [%rd21+8];
	sub.f32 	%f25, %f22, %f5;
	mul.f32 	%f26, %f1, %f25;
	sub.f32 	%f27, %f23, %f6;
	mul.f32 	%f28, %f2, %f27;
	mul.f32 	%f29, %f27, %f28;
	fma.rn.f32 	%f30, %f25, %f26, %f29;
	sub.f32 	%f31, %f24, %f7;
	mul.f32 	%f32, %f3, %f31;
	fma.rn.f32 	%f33, %f31, %f32, %f30;
	sqrt.rn.f32 	%f34, %f33;
	cvt.u64.u32 	%rd22, %r81;
	add.s64 	%rd23, %rd22, %rd4;
	shl.b64 	%rd24, %rd23, 2;
	add.s64 	%rd25, %rd1, %rd24;
	ld.global.nc.f32 	%f35, [%rd25];
	mul.f32 	%f36, %f27, %f27;
	fma.rn.f32 	%f37, %f25, %f25, %f36;
	fma.rn.f32 	%f38, %f31, %f31, %f37;
	sqrt.rn.f32 	%f39, %f38;
	mul.f32 	%f40, %f35, %f39;
	mul.f32 	%f41, %f4, %f40;
	fma.rn.f32 	%f42, %f16, %f34, %f41;
	add.s64 	%rd26, %rd2, %rd24;
	ld.global.f32 	%f43, [%rd26];
	min.f32 	%f44, %f42, %f43;
	st.global.f32 	[%rd26], %f44;
	setp.gt.f32 	%p6, %f44, %f198;
	selp.b32 	%r50, %r81, %r83, %p6;
	selp.f32 	%f45, %f44, %f198, %p6;
	add.s32 	%r51, %r77, -24;
	mul.wide.u32 	%rd27, %r51, 4;
	add.s64 	%rd28, %rd3, %rd27;
	ld.global.nc.f32 	%f46, [%rd28];
	ld.global.nc.f32 	%f47, [%rd28+4];
	ld.global.nc.f32 	%f48, [%rd28+8];
	sub.f32 	%f49, %f46, %f5;
	mul.f32 	%f50, %f1, %f49;
	sub.f32 	%f51, %f47, %f6;
	mul.f32 	%f52, %f2, %f51;
	mul.f32 	%f53, %f51, %f52;
	fma.rn.f32 	%f54, %f49, %f50, %f53;
	sub.f32 	%f55, %f48, %f7;
	mul.f32 	%f56, %f3, %f55;
	fma.rn.f32 	%f57, %f55, %f56, %f54;
	sqrt.rn.f32 	%f58, %f57;
	ld.global.nc.f32 	%f59, [%rd25+32];
	mul.f32 	%f60, %f51, %f51;
	fma.rn.f32 	%f61, %f49, %f49, %f60;
	fma.rn.f32 	%f62, %f55, %f55, %f61;
	sqrt.rn.f32 	%f63, %f62;
	mul.f32 	%f64, %f59, %f63;
	mul.f32 	%f65, %f4, %f64;
	fma.rn.f32 	%f66, %f16, %f58, %f65;
	ld.global.f32 	%f67, [%rd26+32];
	min.f32 	%f68, %f66, %f67;
	st.global.f32 	[%rd26+32], %f68;
	setp.gt.f32 	%p7, %f68, %f45;
	add.s32 	%r52, %r81, 8;
	selp.b32 	%r53, %r52, %r50, %p7;
	selp.f32 	%f69, %f68, %f45, %p7;
	add.s32 	%r54, %r77, 24;
	mul.wide.u32 	%rd29, %r77, 4;
	add.s64 	%rd30, %rd3, %rd29;
	ld.global.nc.f32 	%f70, [%rd30];
	ld.global.nc.f32 	%f71, [%rd30+4];
	ld.global.nc.f32 	%f72, [%rd30+8];
	sub.f32 	%f73, %f70, %f5;
	mul.f32 	%f74, %f1, %f73;
	sub.f32 	%f75, %f71, %f6;
	mul.f32 	%f76, %f2, %f75;
	mul.f32 	%f77, %f75, %f76;
	fma.rn.f32 	%f78, %f73, %f74, %f77;
	sub.f32 	%f79, %f72, %f7;
	mul.f32 	%f80, %f3, %f79;
	fma.rn.f32 	%f81, %f79, %f80, %f78;
	sqrt.rn.f32 	%f82, %f81;
	ld.global.nc.f32 	%f83, [%rd25+64];
	mul.f32 	%f84, %f75, %f75;
	fma.rn.f32 	%f85, %f73, %f73, %f84;
	fma.rn.f32 	%f86, %f79, %f79, %f85;
	sqrt.rn.f32 	%f87, %f86;
	mul.f32 	%f88, %f83, %f87;
	mul.f32 	%f89, %f4, %f88;
	fma.rn.f32 	%f90, %f16, %f82, %f89;
	ld.global.f32 	%f91, [%rd26+64];
	min.f32 	%f92, %f90, %f91;
	st.global.f32 	[%rd26+64], %f92;
	setp.gt.f32 	%p8, %f92, %f69;
	add.s32 	%r55, %r81, 16;
	selp.b32 	%r56, %r55, %r53, %p8;
	selp.f32 	%f93, %f92, %f69, %p8;
	mul.wide.u32 	%rd31, %r54, 4;
	add.s64 	%rd32, %rd3, %rd31;
	ld.global.nc.f32 	%f94, [%rd32];
	ld.global.nc.f32 	%f95, [%rd32+4];
	ld.global.nc.f32 	%f96, [%rd32+8];
	sub.f32 	%f97, %f94, %f5;
	mul.f32 	%f98, %f1, %f97;
	sub.f32 	%f99, %f95, %f6;
	mul.f32 	%f100, %f2, %f99;
	mul.f32 	%f101, %f99, %f100;
	fma.rn.f32 	%f102, %f97, %f98, %f101;
	sub.f32 	%f103, %f96, %f7;
	mul.f32 	%f104, %f3, %f103;
	fma.rn.f32 	%f105, %f103, %f104, %f102;
	sqrt.rn.f32 	%f106, %f105;
	ld.global.nc.f32 	%f107, [%rd25+96];
	mul.f32 	%f108, %f99, %f99;
	fma.rn.f32 	%f109, %f97, %f97, %f108;
	fma.rn.f32 	%f110, %f103, %f103, %f109;
	sqrt.rn.f32 	%f111, %f110;
	mul.f32 	%f112, %f107, %f111;
	mul.f32 	%f113, %f4, %f112;
	fma.rn.f32 	%f114, %f16, %f106, %f113;
	ld.global.f32 	%f115, [%rd26+96];
	min.f32 	%f116, %f114, %f115;
	st.global.f32 	[%rd26+96], %f116;
	setp.gt.f32 	%p9, %f116, %f93;
	add.s32 	%r57, %r81, 24;
	selp.b32 	%r83, %r57, %r56, %p9;
	selp.f32 	%f198, %f116, %f93, %p9;
	add.s32 	%r81, %r81, 32;
	add.s32 	%r77, %r77, 96;
	add.s32 	%r76, %r76, 4;
	setp.ne.s32 	%p10, %r76, 0;
	@%p10 bra 	$L__BB8_8;
$L__BB8_9:
	setp.eq.s32 	%p11, %r3, 0;
	@%p11 bra 	$L__BB8_13;
	setp.eq.s32 	%p12, %r3, 1;
	mul.lo.s32 	%r20, %r81, 3;
	mul.wide.u32 	%rd33, %r20, 4;
	add.s64 	%rd34, %rd3, %rd33;
	ld.global.nc.f32 	%f117, [%rd34];
	ld.global.nc.f32 	%f118, [%rd34+4];
	ld.global.nc.f32 	%f119, [%rd34+8];
	sub.f32 	%f120, %f117, %f5;
	mul.f32 	%f121, %f1, %f120;
	sub.f32 	%f122, %f118, %f6;
	mul.f32 	%f123, %f2, %f122;
	mul.f32 	%f124, %f122, %f123;
	fma.rn.f32 	%f125, %f120, %f121, %f124;
	sub.f32 	%f126, %f119, %f7;
	mul.f32 	%f127, %f3, %f126;
	fma.rn.f32 	%f128, %f126, %f127, %f125;
	sqrt.rn.f32 	%f129, %f128;
	cvt.u64.u32 	%rd35, %r81;
	add.s64 	%rd36, %rd35, %rd4;
	shl.b64 	%rd37, %rd36, 2;
	add.s64 	%rd6, %rd1, %rd37;
	ld.global.nc.f32 	%f130, [%rd6];
	mul.f32 	%f131, %f122, %f122;
	fma.rn.f32 	%f132, %f120, %f120, %f131;
	fma.rn.f32 	%f133, %f126, %f126, %f132;
	sqrt.rn.f32 	%f134, %f133;
	mul.f32 	%f135, %f130, %f134;
	mul.f32 	%f136, %f4, %f135;
	fma.rn.f32 	%f137, %f16, %f129, %f136;
	add.s64 	%rd7, %rd2, %rd37;
	ld.global.f32 	%f138, [%rd7];
	min.f32 	%f139, %f137, %f138;
	st.global.f32 	[%rd7], %f139;
	setp.gt.f32 	%p13, %f139, %f198;
	selp.b32 	%r83, %r81, %r83, %p13;
	selp.f32 	%f198, %f139, %f198, %p13;
	@%p12 bra 	$L__BB8_13;
	setp.eq.s32 	%p14, %r3, 2;
	add.s32 	%r58, %r81, 8;
	add.s32 	%r59, %r20, 24;
	mul.wide.u32 	%rd38, %r59, 4;
	add.s64 	%rd39, %rd3, %rd38;
	ld.global.nc.f32 	%f140, [%rd39];
	ld.global.nc.f32 	%f141, [%rd39+4];
	ld.global.nc.f32 	%f142, [%rd39+8];
	sub.f32 	%f143, %f140, %f5;
	mul.f32 	%f144, %f1, %f143;
	sub.f32 	%f145, %f141, %f6;
	mul.f32 	%f146, %f2, %f145;
	mul.f32 	%f147, %f145, %f146;
	fma.rn.f32 	%f148, %f143, %f144, %f147;
	sub.f32 	%f149, %f142, %f7;
	mul.f32 	%f150, %f3, %f149;
	fma.rn.f32 	%f151, %f149, %f150, %f148;
	sqrt.rn.f32 	%f152, %f151;
	ld.global.nc.f32 	%f153, [%rd6+32];
	mul.f32 	%f154, %f145, %f145;
	fma.rn.f32 	%f155, %f143, %f143, %f154;
	fma.rn.f32 	%f156, %f149, %f149, %f155;
	sqrt.rn.f32 	%f157, %f156;
	mul.f32 	%f158, %f153, %f157;
	mul.f32 	%f159, %f4, %f158;
	fma.rn.f32 	%f160, %f16, %f152, %f159;
	ld.global.f32 	%f161, [%rd7+32];
	min.f32 	%f162, %f160, %f161;
	st.global.f32 	[%rd7+32], %f162;
	setp.gt.f32 	%p15, %f162, %f198;
	selp.b32 	%r83, %r58, %r83, %p15;
	selp.f32 	%f198, %f162, %f198, %p15;
	@%p14 bra 	$L__BB8_13;
	add.s32 	%r60, %r81, 16;
	add.s32 	%r61, %r20, 48;
	mul.wide.u32 	%rd40, %r61, 4;
	add.s64 	%rd41, %rd3, %rd40;
	ld.global.nc.f32 	%f163, [%rd41];
	ld.global.nc.f32 	%f164, [%rd41+4];
	ld.global.nc.f32 	%f165, [%rd41+8];
	sub.f32 	%f166, %f163, %f5;
	mul.f32 	%f167, %f1, %f166;
	sub.f32 	%f168, %f164, %f6;
	mul.f32 	%f169, %f2, %f168;
	mul.f32 	%f170, %f168, %f169;
	fma.rn.f32 	%f171, %f166, %f167, %f170;
	sub.f32 	%f172, %f165, %f7;
	mul.f32 	%f173, %f3, %f172;
	fma.rn.f32 	%f174, %f172, %f173, %f171;
	sqrt.rn.f32 	%f175, %f174;
	ld.global.nc.f32 	%f176, [%rd6+64];
	mul.f32 	%f177, %f168, %f168;
	fma.rn.f32 	%f178, %f166, %f166, %f177;
	fma.rn.f32 	%f179, %f172, %f172, %f178;
	sqrt.rn.f32 	%f180, %f179;
	mul.f32 	%f181, %f176, %f180;
	mul.f32 	%f182, %f4, %f181;
	fma.rn.f32 	%f183, %f16, %f175, %f182;
	ld.global.f32 	%f184, [%rd7+64];
	min.f32 	%f185, %f183, %f184;
	st.global.f32 	[%rd7+64], %f185;
	setp.gt.f32 	%p16, %f185, %f198;
	selp.b32 	%r83, %r60, %r83, %p16;
	selp.f32 	%f198, %f185, %f198, %p16;
$L__BB8_13:
	setp.gt.u32 	%p17, %r1, 3;
	shl.b32 	%r62, %r1, 2;
	mov.u32 	%r63, _ZZ70density_and_manhattan_weights_meanwhile_furthest_point_sampling_kernelILj8EEviiifPKfS1_S1_PfPiE5dists;
	add.s32 	%r25, %r63, %r62;
	st.shared.f32 	[%r25], %f198;
	mov.u32 	%r64, _ZZ70density_and_manhattan_weights_meanwhile_furthest_point_sampling_kernelILj8EEviiifPKfS1_S1_PfPiE7dists_i;
	add.s32 	%r26, %r64, %r62;
	st.shared.u32 	[%r26], %r83;
	bar.sync 	0;
	@%p17 bra 	$L__BB8_15;
	ld.shared.f32 	%f186, [%r25];
	ld.shared.f32 	%f187, [%r25+16];
	ld.shared.u32 	%r65, [%r26];
	ld.shared.u32 	%r66, [%r26+16];
	max.f32 	%f188, %f186, %f187;
	st.shared.f32 	[%r25], %f188;
	setp.gt.f32 	%p18, %f187, %f186;
	selp.b32 	%r67, %r66, %r65, %p18;
	st.shared.u32 	[%r26], %r67;
$L__BB8_15:
	setp.gt.u32 	%p19, %r1, 1;
	bar.sync 	0;
	@%p19 bra 	$L__BB8_17;
	ld.shared.f32 	%f189, [%r25];
	ld.shared.f32 	%f190, [%r25+8];
	ld.shared.u32 	%r68, [%r26];
	ld.shared.u32 	%r69, [%r26+8];
	max.f32 	%f191, %f189, %f190;
	st.shared.f32 	[%r25], %f191;
	setp.gt.f32 	%p20, %f190, %f189;
	selp.b32 	%r70, %r69, %r68, %p20;
	st.shared.u32 	[%r26], %r70;
$L__BB8_17:
	setp.ne.s32 	%p21, %r1, 0;
	bar.sync 	0;
	@%p21 bra 	$L__BB8_19;
	ld.shared.f32 	%f192, [_ZZ70density_and_manhattan_weights_meanwhile_furthest_point_sampling_kernelILj8EEviiifPKfS1_S1_PfPiE5dists];
	ld.shared.f32 	%f193, [_ZZ70density_and_manhattan_weights_meanwhile_furthest_point_sampling_kernelILj8EEviiifPKfS1_S1_PfPiE5dists+4];
	ld.shared.u32 	%r71, [_ZZ70density_and_manhattan_weights_meanwhile_furthest_point_sampling_kernelILj8EEviiifPKfS1_S1_PfPiE7dists_i];
	ld.shared.u32 	%r72, [_ZZ70density_and_manhattan_weights_meanwhile_furthest_point_sampling_kernelILj8EEviiifPKfS1_S1_PfPiE7dists_i+4];
	max.f32 	%f194, %f192, %f193;
	st.shared.f32 	[_ZZ70density_and_manhattan_weights_meanwhile_furthest_point_sampling_kernelILj8EEviiifPKfS1_S1_PfPiE5dists], %f194;
	setp.gt.f32 	%p22, %f193, %f192;
	selp.b32 	%r73, %r72, %r71, %p22;
	st.shared.u32 	[_ZZ70density_and_manhattan_weights_meanwhile_furthest_point_sampling_kernelILj8EEviiifPKfS1_S1_PfPiE7dists_i], %r73;
$L__BB8_19:
	setp.ne.s32 	%p23, %r1, 0;
	bar.sync 	0;
	ld.shared.u32 	%r75, [_ZZ70density_and_manhattan_weights_meanwhile_furthest_point_sampling_kernelILj8EEviiifPKfS1_S1_PfPiE7dists_i];
	@%p23 bra 	$L__BB8_21;
	mul.wide.u32 	%rd42, %r74, 4;
	add.s64 	%rd43, %rd5, %rd42;
	st.global.u32 	[%rd43], %r75;
$L__BB8_21:
	add.s32 	%r74, %r74, 1;
	setp.ne.s32 	%p24, %r74, %r30;
	@%p24 bra 	$L__BB8_5;
$L__BB8_22:
	ret;

}
	// .globl	_Z70density_and_manhattan_weights_meanwhile_furthest_point_sampling_kernelILj4EEviiifPKfS1_S1_PfPi
.visible .entry _Z70density_and_manhattan_weights_meanwhile_furthest_point_sampling_kernelILj4EEviiifPKfS1_S1_PfPi(
	.param .u32 _Z70density_and_manhattan_weights_meanwhile_furthest_point_sampling_kernelILj4EEviiifPKfS1_S1_PfPi_param_0,
	.param .u32 _Z70density_and_manhattan_weights_meanwhile_furthest_point_sampling_kernelILj4EEviiifPKfS1_S1_PfPi_param_1,
	.param .u32 _Z70density_and_manhattan_weights_meanwhile_furthest_point_sampling_kernelILj4EEviiifPKfS1_S1_PfPi_param_2,
	.param .f32 _Z70density_and_manhattan_weights_meanwhile_furthest_point_sampling_kernelILj4EEviiifPKfS1_S1_PfPi_param_3,
	.param .u64 .ptr .align 1 _Z70density_and_manhattan_weights_meanwhile_furthest_point_sampling_kernelILj4EEviiifPKfS1_S1_PfPi_param_4,
	.param .u64 .ptr .align 1 _Z70density_and_manhattan_weights_meanwhile_furthest_point_sampling_kernelILj4EEviiifPKfS1_S1_PfPi_param_5,
	.param .u64 .ptr .align 1 _Z70density_and_manhattan_weights_meanwhile_furthest_point_sampling_kernelILj4EEviiifPKfS1_S1_PfPi_param_6,
	.param .u64 .ptr .align 1 _Z70density_and_manhattan_weights_meanwhile_furthest_point_sampling_kernelILj4EEviiifPKfS1_S1_PfPi_param_7,
	.param .u64 .ptr .align 1 _Z70density_and_manhattan_weights_meanwhile_furthest_point_sampling_kernelILj4EEviiifPKfS1_S1_PfPi_param_8
)
{
	.reg .pred 	%p<23>;
	.reg .b32 	%r<81>;
	.reg .b32 	%f<196>;
	.reg .b64 	%rd<44>;
	// demoted variable
	.shared .align 4 .b8 _ZZ70density_and_manhattan_weights_meanwhile_furthest_point_sampling_kernelILj4EEviiifPKfS1_S1_PfPiE5dists[16];
	// demoted variable
	.shared .align 4 .b8 _ZZ70density_and_manhattan_weights_meanwhile_furthest_point_sampling_kernelILj4EEviiifPKfS1_S1_PfPiE7dists_i[16];
	ld.param.u32 	%r29, [_Z70density_and_manhattan_weights_meanwhile_furthest_point_sampling_kernelILj4EEviiifPKfS1_S1_PfPi_param_1];
	ld.param.u32 	%r30, [_Z70density_and_manhattan_weights_meanwhile_furthest_point_sampling_kernelILj4EEviiifPKfS1_S1_PfPi_param_2];
	ld.param.f32 	%f16, [_Z70density_and_manhattan_weights_meanwhile_furthest_point_sampling_kernelILj4EEviiifPKfS1_S1_PfPi_param_3];
	ld.param.u64 	%rd8, [_Z70density_and_manhattan_weights_meanwhile_furthest_point_sampling_kernelILj4EEviiifPKfS1_S1_PfPi_param_4];
	ld.param.u64 	%rd9, [_Z70density_and_manhattan_weights_meanwhile_furthest_point_sampling_kernelILj4EEviiifPKfS1_S1_PfPi_param_5];
	ld.param.u64 	%rd12, [_Z70density_and_manhattan_weights_meanwhile_furthest_point_sampling_kernelILj4EEviiifPKfS1_S1_PfPi_param_6];
	ld.param.u64 	%rd10, [_Z70density_and_manhattan_weights_meanwhile_furthest_point_sampling_kernelILj4EEviiifPKfS1_S1_PfPi_param_7];
	ld.param.u64 	%rd11, [_Z70density_and_manhattan_weights_meanwhile_furthest_point_sampling_kernelILj4EEviiifPKfS1_S1_PfPi_param_8];
	cvta.to.global.u64 	%rd1, %rd12;
	setp.lt.s32 	%p1, %r30, 1;
	@%p1 bra 	$L__BB9_20;
	cvta.to.global.u64 	%rd13, %rd9;
	cvta.to.global.u64 	%rd14, %rd11;
	cvta.to.global.u64 	%rd15, %rd8;
	cvta.to.global.u64 	%rd2, %rd10;
	mov.u32 	%r31, %ctaid.x;
	mul.lo.s32 	%r32, %r29, %r31;
	mul.lo.s32 	%r33, %r32, 3;
	mul.wide.s32 	%rd16, %r33, 4;
	add.s64 	%rd3, %rd15, %rd16;
	cvt.s64.s32 	%rd4, %r32;
	mul.lo.s32 	%r34, %r30, %r31;
	mul.wide.u32 	%rd17, %r34, 4;
	add.s64 	%rd5, %rd14, %rd17;
	mov.u32 	%r1, %tid.x;
	ld.global.nc.f32 	%f1, [%rd13];
	ld.global.nc.f32 	%f2, [%rd13+4];
	ld.global.nc.f32 	%f3, [%rd13+8];
	setp.ne.s32 	%p2, %r1, 0;
	@%p2 bra 	$L__BB9_3;
	mov.b32 	%r35, 0;
	st.global.u32 	[%rd5], %r35;
$L__BB9_3:
	bar.sync 	0;
	setp.eq.s32 	%p3, %r30, 1;
	@%p3 bra 	$L__BB9_20;
	mov.f32 	%f17, 0f3F800000;
	sub.f32 	%f4, %f17, %f16;
	not.b32 	%r38, %r1;
	add.s32 	%r2, %r29, %r38;
	shr.u32 	%r39, %r2, 2;
	add.s32 	%r40, %r39, 1;
	and.b32  	%r3, %r40, 3;
	mov.b32 	%r72, 0;
	mov.b32 	%r71, 1;
$L__BB9_5:
	setp.ge.s32 	%p4, %r1, %r29;
	mul.lo.s32 	%r42, %r72, 3;
	mul.wide.s32 	%rd18, %r42, 4;
	add.s64 	%rd19, %rd3, %rd18;
	ld.global.nc.f32 	%f5, [%rd19];
	ld.global.nc.f32 	%f6, [%rd19+4];
	ld.global.nc.f32 	%f7, [%rd19+8];
	mov.f32 	%f195, 0fBF800000;
	mov.b32 	%r80, 0;
	@%p4 bra 	$L__BB9_13;
	setp.lt.u32 	%p5, %r2, 12;
	mov.b32 	%r80, 0;
	mov.f32 	%f195, 0fBF800000;
	mov.u32 	%r78, %r1;
	@%p5 bra 	$L__BB9_9;
	shr.u32 	%r46, %r2, 2;
	add.s32 	%r47, %r46, 1;
	and.b32  	%r48, %r47, 2147483644;
	neg.s32 	%r73, %r48;
	mad.lo.s32 	%r74, %r1, 3, 24;
	mov.b32 	%r80, 0;
	mov.f32 	%f195, 0fBF800000;
	mov.u32 	%r78, %r1;
$L__BB9_8:
	add.s32 	%r49, %r74, -24;
	mul.wide.u32 	%rd20, %r49, 4;
	add.s64 	%rd21, %rd3, %rd20;
	ld.global.nc.f32 	%f22, [%rd21];
	ld.global.nc.f32 	%f23, [%rd21+4];
	ld.global.nc.f32 	%f24, [%rd21+8];
	sub.f32 	%f25, %f22, %f5;
	mul.f32 	%f26, %f1, %f25;
	sub.f32 	%f27, %f23, %f6;
	mul.f32 	%f28, %f2, %f27;
	mul.f32 	%f29, %f27, %f28;
	fma.rn.f32 	%f30, %f25, %f26, %f29;
	sub.f32 	%f31, %f24, %f7;
	mul.f32 	%f32, %f3, %f31;
	fma.rn.f32 	%f33, %f31, %f32, %f30;
	sqrt.rn.f32 	%f34, %f33;
	cvt.u64.u32 	%rd22, %r78;
	add.s64 	%rd23, %rd22, %rd4;
	shl.b64 	%rd24, %rd23, 2;
	add.s64 	%rd25, %rd1, %rd24;
	ld.global.nc.f32 	%f35, [%rd25];
	mul.f32 	%f36, %f27, %f27;
	fma.rn.f32 	%f37, %f25, %f25, %f36;
	fma.rn.f32 	%f38, %f31, %f31, %f37;
	sqrt.rn.f32 	%f39, %f38;
	mul.f32 	%f40, %f35, %f39;
	mul.f32 	%f41, %f4, %f40;
	fma.rn.f32 	%f42, %f16, %f34, %f41;
	add.s64 	%rd26, %rd2, %rd24;
	ld.global.f32 	%f43, [%rd26];
	min.f32 	%f44, %f42, %f43;
	st.global.f32 	[%rd26], %f44;
	setp.gt.f32 	%p6, %f44, %f195;
	selp.b32 	%r50, %r78, %r80, %p6;
	selp.f32 	%f45, %f44, %f195, %p6;
	add.s32 	%r51, %r74, -12;
	mul.wide.u32 	%rd27, %r51, 4;
	add.s64 	%rd28, %rd3, %rd27;
	ld.global.nc.f32 	%f46, [%rd28];
	ld.global.nc.f32 	%f47, [%rd28+4];
	ld.global.nc.f32 	%f48, [%rd28+8];
	sub.f32 	%f49, %f46, %f5;
	mul.f32 	%f50, %f1, %f49;
	sub.f32 	%f51, %f47, %f6;
	mul.f32 	%f52, %f2, %f51;
	mul.f32 	%f53, %f51, %f52;
	fma.rn.f32 	%f54, %f49, %f50, %f53;
	sub.f32 	%f55, %f48, %f7;
	mul.f32 	%f56, %f3, %f55;
	fma.rn.f32 	%f57, %f55, %f56, %f54;
	sqrt.rn.f32 	%f58, %f57;
	ld.global.nc.f32 	%f59, [%rd25+16];
	mul.f32 	%f60, %f51, %f51;
	fma.rn.f32 	%f61, %f49, %f49, %f60;
	fma.rn.f32 	%f62, %f55, %f55, %f61;
	sqrt.rn.f32 	%f63, %f62;
	mul.f32 	%f64, %f59, %f63;
	mul.f32 	%f65, %f4, %f64;
	fma.rn.f32 	%f66, %f16, %f58, %f65;
	ld.global.f32 	%f67, [%rd26+16];
	min.f32 	%f68, %f66, %f67;
	st.global.f32 	[%rd26+16], %f68;
	setp.gt.f32 	%p7, %f68, %f45;
	add.s32 	%r52, %r78, 4;
	selp.b32 	%r53, %r52, %r50, %p7;
	selp.f32 	%f69, %f68, %f45, %p7;
	add.s32 	%r54, %r74, 12;
	mul.wide.u32 	%rd29, %r74, 4;
	add.s64 	%rd30, %rd3, %rd29;
	ld.global.nc.f32 	%f70, [%rd30];
	ld.global.nc.f32 	%f71, [%rd30+4];
	ld.global.nc.f32 	%f72, [%rd30+8];
	sub.f32 	%f73, %f70, %f5;
	mul.f32 	%f74, %f1, %f73;
	sub.f32 	%f75, %f71, %f6;
	mul.f32 	%f76, %f2, %f75;
	mul.f32 	%f77, %f75, %f76;
	fma.rn.f32 	%f78, %f73, %f74, %f77;
	sub.f32 	%f79, %f72, %f7;
	mul.f32 	%f80, %f3, %f79;
	fma.rn.f32 	%f81, %f79, %f80, %f78;
	sqrt.rn.f32 	%f82, %f81;
	ld.global.nc.f32 	%f83, [%rd25+32];
	mul.f32 	%f84, %f75, %f75;
	fma.rn.f32 	%f85, %f73, %f73, %f84;
	fma.rn.f32 	%f86, %f79, %f79, %f85;
	sqrt.rn.f32 	%f87, %f86;
	mul.f32 	%f88, %f83, %f87;
	mul.f32 	%f89, %f4, %f88;
	fma.rn.f32 	%f90, %f16, %f82, %f89;
	ld.global.f32 	%f91, [%rd26+32];
	min.f32 	%f92, %f90, %f91;
	st.global.f32 	[%rd26+32], %f92;
	setp.gt.f32 	%p8, %f92, %f69;
	add.s32 	%r55, %r78, 8;
	selp.b32 	%r56, %r55, %r53, %p8;
	selp.f32 	%f93, %f92, %f69, %p8;
	mul.wide.u32 	%rd31, %r54, 4;
	add.s64 	%rd32, %rd3, %rd31;
	ld.global.nc.f32 	%f94, [%rd32];
	ld.global.nc.f32 	%f95, [%rd32+4];
	ld.global.nc.f32 	%f96, [%rd32+8];
	sub.f32 	%f97, %f94, %f5;
	mul.f32 	%f98, %f1, %f97;
	sub.f32 	%f99, %f95, %f6;
	mul.f32 	%f100, %f2, %f99;
	mul.f32 	%f101, %f99, %f100;
	fma.rn.f32 	%f102, %f97, %f98, %f101;
	sub.f32 	%f103, %f96, %f7;
	mul.f32 	%f104, %f3, %f103;
	fma.rn.f32 	%f105, %f103, %f104, %f102;
	sqrt.rn.f32 	%f106, %f105;
	ld.global.nc.f32 	%f107, [%rd25+48];
	mul.f32 	%f108, %f99, %f99;
	fma.rn.f32 	%f109, %f97, %f97, %f108;
	fma.rn.f32 	%f110, %f103, %f103, %f109;
	sqrt.rn.f32 	%f111, %f110;
	mul.f32 	%f112, %f107, %f111;
	mul.f32 	%f113, %f4, %f112;
	fma.rn.f32 	%f114, %f16, %f106, %f113;
	ld.global.f32 	%f115, [%rd26+48];
	min.f32 	%f116, %f114, %f115;
	st.global.f32 	[%rd26+48], %f116;
	setp.gt.f32 	%p9, %f116, %f93;
	add.s32 	%r57, %r78, 12;
	selp.b32 	%r80, %r57, %r56, %p9;
	selp.f32 	%f195, %f116, %f93, %p9;
	add.s32 	%r78, %r78, 16;
	add.s32 	%r74, %r74, 48;
	add.s32 	%r73, %r73, 4;
	setp.ne.s32 	%p10, %r73, 0;
	@%p10 bra 	$L__BB9_8;
$L__BB9_9:
	setp.eq.s32 	%p11, %r3, 0;
	@%p11 bra 	$L__BB9_13;
	setp.eq.s32 	%p12, %r3, 1;
	mul.lo.s32 	%r20, %r78, 3;
	mul.wide.u32 	%rd33, %r20, 4;
	add.s64 	%rd34, %rd3, %rd33;
	ld.global.nc.f32 	%f117, [%rd34];
	ld.global.nc.f32 	%f118, [%rd34+4];
	ld.global.nc.f32 	%f119, [%rd34+8];
	sub.f32 	%f120, %f117, %f5;
	mul.f32 	%f121, %f1, %f120;
	sub.f32 	%f122, %f118, %f6;
	mul.f32 	%f123, %f2, %f122;
	mul.f32 	%f124, %f122, %f123;
	fma.rn.f32 	%f125, %f120, %f121, %f124;
	sub.f32 	%f126, %f119, %f7;
	mul.f32 	%f127, %f3, %f126;
	fma.rn.f32 	%f128, %f126, %f127, %f125;
	sqrt.rn.f32 	%f129, %f128;
	cvt.u64.u32 	%rd35, %r78;
	add.s64 	%rd36, %rd35, %rd4;
	shl.b64 	%rd37, %rd36, 2;
	add.s64 	%rd6, %rd1, %rd37;
	ld.global.nc.f32 	%f130, [%rd6];
	mul.f32 	%f131, %f122, %f122;
	fma.rn.f32 	%f132, %f120, %f120, %f131;
	fma.rn.f32 	%f133, %f126, %f126, %f132;
	sqrt.rn.f32 	%f134, %f133;
	mul.f32 	%f135, %f130, %f134;
	mul.f32 	%f136, %f4, %f135;
	fma.rn.f32 	%f137, %f16, %f129, %f136;
	add.s64 	%rd7, %rd2, %rd37;
	ld.global.f32 	%f138, [%rd7];
	min.f32 	%f139, %f137, %f138;
	st.global.f32 	[%rd7], %f139;
	setp.gt.f32 	%p13, %f139, %f195;
	selp.b32 	%r80, %r78, %r80, %p13;
	selp.f32 	%f195, %f139, %f195, %p13;
	@%p12 bra 	$L__BB9_13;
	setp.eq.s32 	%p14, %r3, 2;
	add.s32 	%r58, %r78, 4;
	add.s32 	%r59, %r20, 12;
	mul.wide.u32 	%rd38, %r59, 4;
	add.s64 	%rd39, %rd3, %rd38;
	ld.global.nc.f32 	%f140, [%rd39];
	ld.global.nc.f32 	%f141, [%rd39+4];
	ld.global.nc.f32 	%f142, [%rd39+8];
	sub.f32 	%f143, %f140, %f5;
	mul.f32 	%f144, %f1, %f143;
	sub.f32 	%f145, %f141, %f6;
	mul.f32 	%f146, %f2, %f145;
	mul.f32 	%f147, %f145, %f146;
	fma.rn.f32 	%f148, %f143, %f144, %f147;
	sub.f32 	%f149, %f142, %f7;
	mul.f32 	%f150, %f3, %f149;
	fma.rn.f32 	%f151, %f149, %f150, %f148;
	sqrt.rn.f32 	%f152, %f151;
	ld.global.nc.f32 	%f153, [%rd6+16];
	mul.f32 	%f154, %f145, %f145;
	fma.rn.f32 	%f155, %f143, %f143, %f154;
	fma.rn.f32 	%f156, %f149, %f149, %f155;
	sqrt.rn.f32 	%f157, %f156;
	mul.f32 	%f158, %f153, %f157;
	mul.f32 	%f159, %f4, %f158;
	fma.rn.f32 	%f160, %f16, %f152, %f159;
	ld.global.f32 	%f161, [%rd7+16];
	min.f32 	%f162, %f160, %f161;
	st.global.f32 	[%rd7+16], %f162;
	setp.gt.f32 	%p15, %f162, %f195;
	selp.b32 	%r80, %r58, %r80, %p15;
	selp.f32 	%f195, %f162, %f195, %p15;
	@%p14 bra 	$L__BB9_13;
	add.s32 	%r60, %r78, 8;
	add.s32 	%r61, %r20, 24;
	mul.wide.u32 	%rd40, %r61, 4;
	add.s64 	%rd41, %rd3, %rd40;
	ld.global.nc.f32 	%f163, [%rd41];
	ld.global.nc.f32 	%f164, [%rd41+4];
	ld.global.nc.f32 	%f165, [%rd41+8];
	sub.f32 	%f166, %f163, %f5;
	mul.f32 	%f167, %f1, %f166;
	sub.f32 	%f168, %f164, %f6;
	mul.f32 	%f169, %f2, %f168;
	mul.f32 	%f170, %f168, %f169;
	fma.rn.f32 	%f171, %f166, %f167, %f170;
	sub.f32 	%f172, %f165, %f7;
	mul.f32 	%f173, %f3, %f172;
	fma.rn.f32 	%f174, %f172, %f173, %f171;
	sqrt.rn.f32 	%f175, %f174;
	ld.global.nc.f32 	%f176, [%rd6+32];
	mul.f32 	%f177, %f168, %f168;
	fma.rn.f32 	%f178, %f166, %f166, %f177;
	fma.rn.f32 	%f179, %f172, %f172, %f178;
	sqrt.rn.f32 	%f180, %f179;
	mul.f32 	%f181, %f176, %f180;
	mul.f32 	%f182, %f4, %f181;
	fma.rn.f32 	%f183, %f16, %f175, %f182;
	ld.global.f32 	%f184, [%rd7+32];
	min.f32 	%f185, %f183, %f184;
	st.global.f32 	[%rd7+32], %f185;
	setp.gt.f32 	%p16, %f185, %f195;
	selp.b32 	%r80, %r60, %r80, %p16;
	selp.f32 	%f195, %f185, %f195, %p16;
$L__BB9_13:
	setp.gt.u32 	%p17, %r1, 1;
	shl.b32 	%r62, %r1, 2;
	mov.u32 	%r63, _ZZ70density_and_manhattan_weights_meanwhile_furthest_point_sampling_kernelILj4EEviiifPKfS1_S1_PfPiE5dists;
	add.s32 	%r25, %r63, %r62;
	st.shared.f32 	[%r25], %f195;
	mov.u32 	%r64, _ZZ70density_and_manhattan_weights_meanwhile_furthest_point_sampling_kernelILj4EEviiifPKfS1_S1_PfPiE7dists_i;
	add.s32 	%r26, %r64, %r62;
	st.shared.u32 	[%r26], %r80;
	bar.sync 	0;
	@%p17 bra 	$L__BB9_15;
	ld.shared.f32 	%f186, [%r25];
	ld.shared.f32 	%f187, [%r25+8];
	ld.shared.u32 	%r65, [%r26];
	ld.shared.u32 	%r66, [%r26+8];
	max.f32 	%f188, %f186, %f187;
	st.shared.f32 	[%r25], %f188;
	setp.gt.f32 	%p18, %f187, %f186;
	selp.b32 	%r67, %r66, %r65, %p18;
	st.shared.u32 	[%r26], %r67;
$L__BB9_15:
	setp.ne.s32 	%p19, %r1, 0;
	bar.sync 	0;
	@%p19 bra 	$L__BB9_17;
	ld.shared.f32 	%f189, [_ZZ70density_and_manhattan_weights_meanwhile_furthest_point_sampling_kernelILj4EEviiifPKfS1_S1_PfPiE5dists];
	ld.shared.f32 	%f190, [_ZZ70density_and_manhattan_weights_meanwhile_furthest_point_sampling_kernelILj4EEviiifPKfS1_S1_PfPiE5dists+4];
	ld.shared.u32 	%r68, [_ZZ70density_and_manhattan_weights_meanwhile_furthest_point_sampling_kernelILj4EEviiifPKfS1_S1_PfPiE7dists_i];
	ld.shared.u32 	%r69, [_ZZ70density_and_manhattan_weights_meanwhile_furthest_point_sampling_kernelILj4EEviiifPKfS1_S1_PfPiE7dists_i+4];
	max.f32 	%f191, %f189, %f190;
	st.shared.f32 	[_ZZ70density_and_manhattan_weights_meanwhile_furthest_point_sampling_kernelILj4EEviiifPKfS1_S1_PfPiE5dists], %f191;
	setp.gt.f32 	%p20, %f190, %f189;
	selp.b32 	%r70, %r69, %r68, %p20;
	st.shared.u32 	[_ZZ70density_and_manhattan_weights_meanwhile_furthest_point_sampling_kernelILj4EEviiifPKfS1_S1_PfPiE7dists_i], %r70;
$L__BB9_17:
	setp.ne.s32 	%p21, %r1, 0;
	bar.sync 	0;
	ld.shared.u32 	%r72, [_ZZ70density_and_manhattan_weights_meanwhile_furthest_point_sampling_kernelILj4EEviiifPKfS1_S1_PfPiE7dists_i];
	@%p21 bra 	$L__BB9_19;
	mul.wide.u32 	%rd42, %r71, 4;
	add.s64 	%rd43, %rd5, %rd42;
	st.global.u32 	[%rd43], %r72;
$L__BB9_19:
	add.s32 	%r71, %r71, 1;
	setp.ne.s32 	%p22, %r71, %r30;
	@%p22 bra 	$L__BB9_5;
$L__BB9_20:
	ret;

}
	// .globl	_Z70density_and_manhattan_weights_meanwhile_furthest_point_sampling_kernelILj2EEviiifPKfS1_S1_PfPi
.visible .entry _Z70density_and_manhattan_weights_meanwhile_furthest_point_sampling_kernelILj2EEviiifPKfS1_S1_PfPi(
	.param .u32 _Z70density_and_manhattan_weights_meanwhile_furthest_point_sampling_kernelILj2EEviiifPKfS1_S1_PfPi_param_0,
	.param .u32 _Z70density_and_manhattan_weights_meanwhile_furthest_point_sampling_kernelILj2EEviiifPKfS1_S1_PfPi_param_1,
	.param .u32 _Z70density_and_manhattan_weights_meanwhile_furthest_point_sampling_kernelILj2EEviiifPKfS1_S1_PfPi_param_2,
	.param .f32 _Z70density_and_manhattan_weights_meanwhile_furthest_point_sampling_kernelILj2EEviiifPKfS1_S1_PfPi_param_3,
	.param .u64 .ptr .align 1 _Z70density_and_manhattan_weights_meanwhile_furthest_point_sampling_kernelILj2EEviiifPKfS1_S1_PfPi_param_4,
	.param .u64 .ptr .align 1 _Z70density_and_manhattan_weights_meanwhile_furthest_point_sampling_kernelILj2EEviiifPKfS1_S1_PfPi_param_5,
	.param .u64 .ptr .align 1 _Z70density_and_manhattan_weights_meanwhile_furthest_point_sampling_kernelILj2EEviiifPKfS1_S1_PfPi_param_6,
	.param .u64 .ptr .align 1 _Z70density_and_manhattan_weights_meanwhile_furthest_point_sampling_kernelILj2EEviiifPKfS1_S1_PfPi_param_7,
	.param .u64 .ptr .align 1 _Z70density_and_manhattan_weights_meanwhile_furthest_point_sampling_kernelILj2EEviiifPKfS1_S1_PfPi_param_8
)
{
	.reg .pred 	%p<21>;
	.reg .b32 	%r<78>;
	.reg .b32 	%f<193>;
	.reg .b64 	%rd<44>;
	// demoted variable
	.shared .align 4 .b8 _ZZ70density_and_manhattan_weights_meanwhile_furthest_point_sampling_kernelILj2EEviiifPKfS1_S1_PfPiE5dists[8];
	// demoted variable
	.shared .align 4 .b8 _ZZ70density_and_manhattan_weights_meanwhile_furthest_point_sampling_kernelILj2EEviiifPKfS1_S1_PfPiE7dists_i[8];
	ld.param.u32 	%r27, [_Z70density_and_manhattan_weights_meanwhile_furthest_point_sampling_kernelILj2EEviiifPKfS1_S1_PfPi_param_1];
	ld.param.u32 	%r28, [_Z70density_and_manhattan_weights_meanwhile_furthest_point_sampling_kernelILj2EEviiifPKfS1_S1_PfPi_param_2];
	ld.param.f32 	%f16, [_Z70density_and_manhattan_weights_meanwhile_furthest_point_sampling_kernelILj2EEviiifPKfS1_S1_PfPi_param_3];
	ld.param.u64 	%rd8, [_Z70density_and_manhattan_weights_meanwhile_furthest_point_sampling_kernelILj2EEviiifPKfS1_S1_PfPi_param_4];
	ld.param.u64 	%rd9, [_Z70density_and_manhattan_weights_meanwhile_furthest_point_sampling_kernelILj2EEviiifPKfS1_S1_PfPi_param_5];
	ld.param.u64 	%rd12, [_Z70density_and_manhattan_weights_meanwhile_furthest_point_sampling_kernelILj2EEviiifPKfS1_S1_PfPi_param_6];
	ld.param.u64 	%rd10, [_Z70density_and_manhattan_weights_meanwhile_furthest_point_sampling_kernelILj2EEviiifPKfS1_S1_PfPi_param_7];
	ld.param.u64 	%rd11, [_Z70density_and_manhattan_weights_meanwhile_furthest_point_sampling_kernelILj2EEviiifPKfS1_S1_PfPi_param_8];
	cvta.to.global.u64 	%rd1, %rd12;
	setp.lt.s32 	%p1, %r28, 1;
	@%p1 bra 	$L__BB10_18;
	cvta.to.global.u64 	%rd13, %rd9;
	cvta.to.global.u64 	%rd14, %rd11;
	cvta.to.global.u64 	%rd15, %rd8;
	cvta.to.global.u64 	%rd2, %rd10;
	mov.u32 	%r29, %ctaid.x;
	mul.lo.s32 	%r30, %r27, %r29;
	mul.lo.s32 	%r31, %r30, 3;
	mul.wide.s32 	%rd16, %r31, 4;
	add.s64 	%rd3, %rd15, %rd16;
	cvt.s64.s32 	%rd4, %r30;
	mul.lo.s32 	%r32, %r28, %r29;
	mul.wide.u32 	%rd17, %r32, 4;
	add.s64 	%rd5, %rd14, %rd17;
	mov.u32 	%r1, %tid.x;
	ld.global.nc.f32 	%f1, [%rd13];
	ld.global.nc.f32 	%f2, [%rd13+4];
	ld.global.nc.f32 	%f3, [%rd13+8];
	setp.ne.s32 	%p2, %r1, 0;
	@%p2 bra 	$L__BB10_3;
	mov.b32 	%r33, 0;
	st.global.u32 	[%rd5], %r33;
$L__BB10_3:
	bar.sync 	0;
	setp.eq.s32 	%p3, %r28, 1;
	@%p3 bra 	$L__BB10_18;
	mov.f32 	%f17, 0f3F800000;
	sub.f32 	%f4, %f17, %f16;
	not.b32 	%r36, %r1;
	add.s32 	%r2, %r27, %r36;
	shr.u32 	%r37, %r2, 1;
	add.s32 	%r38, %r37, 1;
	and.b32  	%r3, %r38, 3;
	mov.b32 	%r69, 0;
	mov.b32 	%r68, 1;
$L__BB10_5:
	setp.ge.s32 	%p4, %r1, %r27;
	mul.lo.s32 	%r40, %r69, 3;
	mul.wide.s32 	%rd18, %r40, 4;
	add.s64 	%rd19, %rd3, %rd18;
	ld.global.nc.f32 	%f5, [%rd19];
	ld.global.nc.f32 	%f6, [%rd19+4];
	ld.global.nc.f32 	%f7, [%rd19+8];
	mov.f32 	%f192, 0fBF800000;
	mov.b32 	%r77, 0;
	@%p4 bra 	$L__BB10_13;
	setp.lt.u32 	%p5, %r2, 6;
	mov.b32 	%r77, 0;
	mov.f32 	%f192, 0fBF800000;
	mov.u32 	%r75, %r1;
	@%p5 bra 	$L__BB10_9;
	shr.u32 	%r44, %r2, 1;
	add.s32 	%r45, %r44, 1;
	and.b32  	%r46, %r45, -4;
	neg.s32 	%r70, %r46;
	mad.lo.s32 	%r71, %r1, 3, 12;
	mov.b32 	%r77, 0;
	mov.f32 	%f192, 0fBF800000;
	mov.u32 	%r75, %r1;
$L__BB10_8:
	add.s32 	%r47, %r71, -12;
	mul.wide.u32 	%rd20, %r47, 4;
	add.s64 	%rd21, %rd3, %rd20;
	ld.global.nc.f32 	%f22, [%rd21];
	ld.global.nc.f32 	%f23, [%rd21+4];
	ld.global.nc.f32 	%f24, [%rd21+8];
	sub.f32 	%f25, %f22, %f5;
	mul.f32 	%f26, %f1, %f25;
	sub.f32 	%f27, %f23, %f6;
	mul.f32 	%f28, %f2, %f27;
	mul.f32 	%f29, %f27, %f28;
	fma.rn.f32 	%f30, %f25, %f26, %f29;
	sub.f32 	%f31, %f24, %f7;
	mul.f32 	%f32, %f3, %f31;
	fma.rn.f32 	%f33, %f31, %f32, %f30;
	sqrt.rn.f32 	%f34, %f33;
	cvt.u64.u32 	%rd22, %r75;
	add.s64 	%rd23, %rd22, %rd4;
	shl.b64 	%rd24, %rd23, 2;
	add.s64 	%rd25, %rd1, %rd24;
	ld.global.nc.f32 	%f35, [%rd25];
	mul.f32 	%f36, %f27, %f27;
	fma.rn.f32 	%f37, %f25, %f25, %f36;
	fma.rn.f32 	%f38, %f31, %f31, %f37;
	sqrt.rn.f32 	%f39, %f38;
	mul.f32 	%f40, %f35, %f39;
	mul.f32 	%f41, %f4, %f40;
	fma.rn.f32 	%f42, %f16, %f34, %f41;
	add.s64 	%rd26, %rd2, %rd24;
	ld.global.f32 	%f43, [%rd26];
	min.f32 	%f44, %f42, %f43;
	st.global.f32 	[%rd26], %f44;
	setp.gt.f32 	%p6, %f44, %f192;
	selp.b32 	%r48, %r75, %r77, %p6;
	selp.f32 	%f45, %f44, %f192, %p6;
	add.s32 	%r49, %r71, -6;
	mul.wide.u32 	%rd27, %r49, 4;
	add.s64 	%rd28, %rd3, %rd27;
	ld.global.nc.f32 	%f46, [%rd28];
	ld.global.nc.f32 	%f47, [%rd28+4];
	ld.global.nc.f32 	%f48, [%rd28+8];
	sub.f32 	%f49, %f46, %f5;
	mul.f32 	%f50, %f1, %f49;
	sub.f32 	%f51, %f47, %f6;
	mul.f32 	%f52, %f2, %f51;
	mul.f32 	%f53, %f51, %f52;
	fma.rn.f32 	%f54, %f49, %f50, %f53;
	sub.f32 	%f55, %f48, %f7;
	mul.f32 	%f56, %f3, %f55;
	fma.rn.f32 	%f57, %f55, %f56, %f54;
	sqrt.rn.f32 	%f58, %f57;
	ld.global.nc.f32 	%f59, [%rd25+8];
	mul.f32 	%f60, %f51, %f51;
	fma.rn.f32 	%f61, %f49, %f49, %f60;
	fma.rn.f32 	%f62, %f55, %f55, %f61;
	sqrt.rn.f32 	%f63, %f62;
	mul.f32 	%f64, %f59, %f63;
	mul.f32 	%f65, %f4, %f64;
	fma.rn.f32 	%f66, %f16, %f58, %f65;
	ld.global.f32 	%f67, [%rd26+8];
	min.f32 	%f68, %f66, %f67;
	st.global.f32 	[%rd26+8], %f68;
	setp.gt.f32 	%p7, %f68, %f45;
	add.s32 	%r50, %r75, 2;
	selp.b32 	%r51, %r50, %r48, %p7;
	selp.f32 	%f69, %f68, %f45, %p7;
	add.s32 	%r52, %r71, 6;
	mul.wide.u32 	%rd29, %r71, 4;
	add.s64 	%rd30, %rd3, %rd29;
	ld.global.nc.f32 	%f70, [%rd30];
	ld.global.nc.f32 	%f71, [%rd30+4];
	ld.global.nc.f32 	%f72, [%rd30+8];
	sub.f32 	%f73, %f70, %f5;
	mul.f32 	%f74, %f1, %f73;
	sub.f32 	%f75, %f71, %f6;
	mul.f32 	%f76, %f2, %f75;
	mul.f32 	%f77, %f75, %f76;
	fma.rn.f32 	%f78, %f73, %f74, %f77;
	sub.f32 	%f79, %f72, %f7;
	mul.f32 	%f80, %f3, %f79;
	fma.rn.f32 	%f81, %f79, %f80, %f78;
	sqrt.rn.f32 	%f82, %f81;
	ld.global.nc.f32 	%f83, [%rd25+16];
	mul.f32 	%f84, %f75, %f75;
	fma.rn.f32 	%f85, %f73, %f73, %f84;
	fma.rn.f32 	%f86, %f79, %f79, %f85;
	sqrt.rn.f32 	%f87, %f86;
	mul.f32 	%f88, %f83, %f87;
	mul.f32 	%f89, %f4, %f88;
	fma.rn.f32 	%f90, %f16, %f82, %f89;
	ld.global.f32 	%f91, [%rd26+16];
	min.f32 	%f92, %f90, %f91;
	st.global.f32 	[%rd26+16], %f92;
	setp.gt.f32 	%p8, %f92, %f69;
	add.s32 	%r53, %r75, 4;
	selp.b32 	%r54, %r53, %r51, %p8;
	selp.f32 	%f93, %f92, %f69, %p8;
	mul.wide.u32 	%rd31, %r52, 4;
	add.s64 	%rd32, %rd3, %rd31;
	ld.global.nc.f32 	%f94, [%rd32];
	ld.global.nc.f32 	%f95, [%rd32+4];
	ld.global.nc.f32 	%f96, [%rd32+8];
	sub.f32 	%f97, %f94, %f5;
	mul.f32 	%f98, %f1, %f97;
	sub.f32 	%f99, %f95, %f6;
	mul.f32 	%f100, %f2, %f99;
	mul.f32 	%f101, %f99, %f100;
	fma.rn.f32 	%f102, %f97, %f98, %f101;
	sub.f32 	%f103, %f96, %f7;
	mul.f32 	%f104, %f3, %f103;
	fma.rn.f32 	%f105, %f103, %f104, %f102;
	sqrt.rn.f32 	%f106, %f105;
	ld.global.nc.f32 	%f107, [%rd25+24];
	mul.f32 	%f108, %f99, %f99;
	fma.rn.f32 	%f109, %f97, %f97, %f108;
	fma.rn.f32 	%f110, %f103, %f103, %f109;
	sqrt.rn.f32 	%f111, %f110;
	mul.f32 	%f112, %f107, %f111;
	mul.f32 	%f113, %f4, %f112;
	fma.rn.f32 	%f114, %f16, %f106, %f113;
	ld.global.f32 	%f115, [%rd26+24];
	min.f32 	%f116, %f114, %f115;
	st.global.f32 	[%rd26+24], %f116;
	setp.gt.f32 	%p9, %f116, %f93;
	add.s32 	%r55, %r75, 6;
	selp.b32 	%r77, %r55, %r54, %p9;
	selp.f32 	%f192, %f116, %f93, %p9;
	add.s32 	%r75, %r75, 8;
	add.s32 	%r71, %r71, 24;
	add.s32 	%r70, %r70, 4;
	setp.ne.s32 	%p10, %r70, 0;
	@%p10 bra 	$L__BB10_8;
$L__BB10_9:
	setp.eq.s32 	%p11, %r3, 0;
	@%p11 bra 	$L__BB10_13;
	setp.eq.s32 	%p12, %r3, 1;
	mul.lo.s32 	%r20, %r75, 3;
	mul.wide.u32 	%rd33, %r20, 4;
	add.s64 	%rd34, %rd3, %rd33;
	ld.global.nc.f32 	%f117, [%rd34];
	ld.global.nc.f32 	%f118, [%rd34+4];
	ld.global.nc.f32 	%f119, [%rd34+8];
	sub.f32 	%f120, %f117, %f5;
	mul.f32 	%f121, %f1, %f120;
	sub.f32 	%f122, %f118, %f6;
	mul.f32 	%f123, %f2, %f122;
	mul.f32 	%f124, %f122, %f123;
	fma.rn.f32 	%f125, %f120, %f121, %f124;
	sub.f32 	%f126, %f119, %f7;
	mul.f32 	%f127, %f3, %f126;
	fma.rn.f32 	%f128, %f126, %f127, %f125;
	sqrt.rn.f32 	%f129, %f128;
	cvt.u64.u32 	%rd35, %r75;
	add.s64 	%rd36, %rd35, %rd4;
	shl.b64 	%rd37, %rd36, 2;
	add.s64 	%rd6, %rd1, %rd37;
	ld.global.nc.f32 	%f130, [%rd6];
	mul.f32 	%f131, %f122, %f122;
	fma.rn.f32 	%f132, %f120, %f120, %f131;
	fma.rn.f32 	%f133, %f126, %f126, %f132;
	sqrt.rn.f32 	%f134, %f133;
	mul.f32 	%f135, %f130, %f134;
	mul.f32 	%f136, %f4, %f135;
	fma.rn.f32 	%f137, %f16, %f129, %f136;
	add.s64 	%rd7, %rd2, %rd37;
	ld.global.f32 	%f138, [%rd7];
	min.f32 	%f139, %f137, %f138;
	st.global.f32 	[%rd7], %f139;
	setp.gt.f32 	%p13, %f139, %f192;
	selp.b32 	%r77, %r75, %r77, %p13;
	selp.f32 	%f192, %f139, %f192, %p13;
	@%p12 bra 	$L__BB10_13;
	setp.eq.s32 	%p14, %r3, 2;
	add.s32 	%r56, %r75, 2;
	add.s32 	%r57, %r20, 6;
	mul.wide.u32 	%rd38, %r57, 4;
	add.s64 	%rd39, %rd3, %rd38;
	ld.global.nc.f32 	%f140, [%rd39];
	ld.global.nc.f32 	%f141, [%rd39+4];
	ld.global.nc.f32 	%f142, [%rd39+8];
	sub.f32 	%f143, %f140, %f5;
	mul.f32 	%f144, %f1, %f143;
	sub.f32 	%f145, %f141, %f6;
	mul.f32 	%f146, %f2, %f145;
	mul.f32 	%f147, %f145, %f146;
	fma.rn.f32 	%f148, %f143, %f144, %f147;
	sub.f32 	%f149, %f142, %f7;
	mul.f32 	%f150, %f3, %f149;
	fma.rn.f32 	%f151, %f149, %f150, %f148;
	sqrt.rn.f32 	%f152, %f151;
	ld.global.nc.f32 	%f153, [%rd6+8];
	mul.f32 	%f154, %f145, %f145;
	fma.rn.f32 	%f155, %f143, %f143, %f154;
	fma.rn.f32 	%f156, %f149, %f149, %f155;
	sqrt.rn.f32 	%f157, %f156;
	mul.f32 	%f158, %f153, %f157;
	mul.f32 	%f159, %f4, %f158;
	fma.rn.f32 	%f160, %f16, %f152, %f159;
	ld.global.f32 	%f161, [%rd7+8];
	min.f32 	%f162, %f160, %f161;
	st.global.f32 	[%rd7+8], %f162;
	setp.gt.f32 	%p15, %f162, %f192;
	selp.b32 	%r77, %r56, %r77, %p15;
	selp.f32 	%f192, %f162, %f192, %p15;
	@%p14 bra 	$L__BB10_13;
	add.s32 	%r58, %r75, 4;
	add.s32 	%r59, %r20, 12;
	mul.wide.u32 	%rd40, %r59, 4;
	add.s64 	%rd41, %rd3, %rd40;
	ld.global.nc.f32 	%f163, [%rd41];
	ld.global.nc.f32 	%f164, [%rd41+4];
	ld.global.nc.f32 	%f165, [%rd41+8];
	sub.f32 	%f166, %f163, %f5;
	mul.f32 	%f167, %f1, %f166;
	sub.f32 	%f168, %f164, %f6;
	mul.f32 	%f169, %f2, %f168;
	mul.f32 	%f170, %f168, %f169;
	fma.rn.f32 	%f171, %f166, %f167, %f170;
	sub.f32 	%f172, %f165, %f7;
	mul.f32 	%f173, %f3, %f172;
	fma.rn.f32 	%f174, %f172, %f173, %f171;
	sqrt.rn.f32 	%f175, %f174;
	ld.global.nc.f32 	%f176, [%rd6+16];
	mul.f32 	%f177, %f168, %f168;
	fma.rn.f32 	%f178, %f166, %f166, %f177;
	fma.rn.f32 	%f179, %f172, %f172, %f178;
	sqrt.rn.f32 	%f180, %f179;
	mul.f32 	%f181, %f176, %f180;
	mul.f32 	%f182, %f4, %f181;
	fma.rn.f32 	%f183, %f16, %f175, %f182;
	ld.global.f32 	%f184, [%rd7+16];
	min.f32 	%f185, %f183, %f184;
	st.global.f32 	[%rd7+16], %f185;
	setp.gt.f32 	%p16, %f185, %f192;
	selp.b32 	%r77, %r58, %r77, %p16;
	selp.f32 	%f192, %f185, %f192, %p16;
$L__BB10_13:
	setp.ne.s32 	%p17, %r1, 0;
	shl.b32 	%r60, %r1, 2;
	mov.u32 	%r61, _ZZ70density_and_manhattan_weights_meanwhile_furthest_point_sampling_kernelILj2EEviiifPKfS1_S1_PfPiE5dists;
	add.s32 	%r62, %r61, %r60;
	st.shared.f32 	[%r62], %f192;
	mov.u32 	%r63, _ZZ70density_and_manhattan_weights_meanwhile_furthest_point_sampling_kernelILj2EEviiifPKfS1_S1_PfPiE7dists_i;
	add.s32 	%r64, %r63, %r60;
	st.shared.u32 	[%r64], %r77;
	bar.sync 	0;
	@%p17 bra 	$L__BB10_15;
	ld.shared.f32 	%f186, [_ZZ70density_and_manhattan_weights_meanwhile_furthest_point_sampling_kernelILj2EEviiifPKfS1_S1_PfPiE5dists];
	ld.shared.f32 	%f187, [_ZZ70density_and_manhattan_weights_meanwhile_furthest_point_sampling_kernelILj2EEviiifPKfS1_S1_PfPiE5dists+4];
	ld.shared.u32 	%r65, [_ZZ70density_and_manhattan_weights_meanwhile_furthest_point_sampling_kernelILj2EEviiifPKfS1_S1_PfPiE7dists_i];
	ld.shared.u32 	%r66, [_ZZ70density_and_manhattan_weights_meanwhile_furthest_point_sampling_kernelILj2EEviiifPKfS1_S1_PfPiE7dists_i+4];
	max.f32 	%f188, %f186, %f187;
	st.shared.f32 	[_ZZ70density_and_manhattan_weights_meanwhile_furthest_point_sampling_kernelILj2EEviiifPKfS1_S1_PfPiE5dists], %f188;
	setp.gt.f32 	%p18, %f187, %f186;
	selp.b32 	%r67, %r66, %r65, %p18;
	st.shared.u32 	[_ZZ70density_and_manhattan_weights_meanwhile_furthest_point_sampling_kernelILj2EEviiifPKfS1_S1_PfPiE7dists_i], %r67;
$L__BB10_15:
	setp.ne.s32 	%p19, %r1, 0;
	bar.sync 	0;
	ld.shared.u32 	%r69, [_ZZ70density_and_manhattan_weights_meanwhile_furthest_point_sampling_kernelILj2EEviiifPKfS1_S1_PfPiE7dists_i];
	@%p19 bra 	$L__BB10_17;
	mul.wide.u32 	%rd42, %r68, 4;
	add.s64 	%rd43, %rd5, %rd42;
	st.global.u32 	[%rd43], %r69;
$L__BB10_17:
	add.s32 	%r68, %r68, 1;
	setp.ne.s32 	%p20, %r68, %r28;
	@%p20 bra 	$L__BB10_5;
$L__BB10_18:
	ret;

}
	// .globl	_Z70density_and_manhattan_weights_meanwhile_furthest_point_sampling_kernelILj1EEviiifPKfS1_S1_PfPi
.visible .entry _Z70density_and_manhattan_weights_meanwhile_furthest_point_sampling_kernelILj1EEviiifPKfS1_S1_PfPi(
	.param .u32 _Z70density_and_manhattan_weights_meanwhile_furthest_point_sampling_kernelILj1EEviiifPKfS1_S1_PfPi_param_0,
	.param .u32 _Z70density_and_manhattan_weights_meanwhile_furthest_point_sampling_kernelILj1EEviiifPKfS1_S1_PfPi_param_1,
	.param .u32 _Z70density_and_manhattan_weights_meanwhile_furthest_point_sampling_kernelILj1EEviiifPKfS1_S1_PfPi_param_2,
	.param .f32 _Z70density_and_manhattan_weights_meanwhile_furthest_point_sampling_kernelILj1EEviiifPKfS1_S1_PfPi_param_3,
	.param .u64 .ptr .align 1 _Z70density_and_manhattan_weights_meanwhile_furthest_point_sampling_kernelILj1EEviiifPKfS1_S1_PfPi_param_4,
	.param .u64 .ptr .align 1 _Z70density_and_manhattan_weights_meanwhile_furthest_point_sampling_kernelILj1EEviiifPKfS1_S1_PfPi_param_5,
	.param .u64 .ptr .align 1 _Z70density_and_manhattan_weights_meanwhile_furthest_point_sampling_kernelILj1EEviiifPKfS1_S1_PfPi_param_6,
	.param .u64 .ptr .align 1 _Z70density_and_manhattan_weights_meanwhile_furthest_point_sampling_kernelILj1EEviiifPKfS1_S1_PfPi_param_7,
	.param .u64 .ptr .align 1 _Z70density_and_manhattan_weights_meanwhile_furthest_point_sampling_kernelILj1EEviiifPKfS1_S1_PfPi_param_8
)
{
	.reg .pred 	%p<19>;
	.reg .b32 	%r<69>;
	.reg .b32 	%f<183>;
	.reg .b64 	%rd<44>;
	// demoted variable
	.shared .align 4 .b8 _ZZ70density_and_manhattan_weights_meanwhile_furthest_point_sampling_kernelILj1EEviiifPKfS1_S1_PfPiE7dists_i[4];
	ld.param.u32 	%r26, [_Z70density_and_manhattan_weights_meanwhile_furthest_point_sampling_kernelILj1EEviiifPKfS1_S1_PfPi_param_1];
	ld.param.u32 	%r27, [_Z70density_and_manhattan_weights_meanwhile_furthest_point_sampling_kernelILj1EEviiifPKfS1_S1_PfPi_param_2];
	ld.param.f32 	%f13, [_Z70density_and_manhattan_weights_meanwhile_furthest_point_sampling_kernelILj1EEviiifPKfS1_S1_PfPi_param_3];
	ld.param.u64 	%rd8, [_Z70density_and_manhattan_weights_meanwhile_furthest_point_sampling_kernelILj1EEviiifPKfS1_S1_PfPi_param_4];
	ld.param.u64 	%rd9, [_Z70density_and_manhattan_weights_meanwhile_furthest_point_sampling_kernelILj1EEviiifPKfS1_S1_PfPi_param_5];
	ld.param.u64 	%rd12, [_Z70density_and_manhattan_weights_meanwhile_furthest_point_sampling_kernelILj1EEviiifPKfS1_S1_PfPi_param_6];
	ld.param.u64 	%rd10, [_Z70density_and_manhattan_weights_meanwhile_furthest_point_sampling_kernelILj1EEviiifPKfS1_S1_PfPi_param_7];
	ld.param.u64 	%rd11, [_Z70density_and_manhattan_weights_meanwhile_furthest_point_sampling_kernelILj1EEviiifPKfS1_S1_PfPi_param_8];
	cvta.to.global.u64 	%rd1, %rd12;
	setp.lt.s32 	%p1, %r27, 1;
	@%p1 bra 	$L__BB11_16;
	cvta.to.global.u64 	%rd13, %rd9;
	cvta.to.global.u64 	%rd14, %rd11;
	cvta.to.global.u64 	%rd15, %rd8;
	cvta.to.global.u64 	%rd2, %rd10;
	mov.u32 	%r28, %ctaid.x;
	mul.lo.s32 	%r29, %r26, %r28;
	mul.lo.s32 	%r30, %r29, 3;
	mul.wide.s32 	%rd16, %r30, 4;
	add.s64 	%rd3, %rd15, %rd16;
	cvt.s64.s32 	%rd4, %r29;
	mul.lo.s32 	%r31, %r27, %r28;
	mul.wide.u32 	%rd17, %r31, 4;
	add.s64 	%rd5, %rd14, %rd17;
	mov.u32 	%r1, %tid.x;
	ld.global.nc.f32 	%f1, [%rd13];
	ld.global.nc.f32 	%f2, [%rd13+4];
	ld.global.nc.f32 	%f3, [%rd13+8];
	setp.ne.s32 	%p2, %r1, 0;
	@%p2 bra 	$L__BB11_3;
	mov.b32 	%r32, 0;
	st.global.u32 	[%rd5], %r32;
$L__BB11_3:
	bar.sync 	0;
	setp.eq.s32 	%p3, %r27, 1;
	@%p3 bra 	$L__BB11_16;
	mov.f32 	%f14, 0f3F800000;
	sub.f32 	%f4, %f14, %f13;
	sub.s32 	%r35, %r26, %r1;
	and.b32  	%r2, %r35, 3;
	and.b32  	%r36, %r35, -4;
	neg.s32 	%r3, %r36;
	mov.b32 	%r60, 0;
	mov.b32 	%r59, 1;
$L__BB11_5:
	setp.ge.s32 	%p4, %r1, %r26;
	mul.lo.s32 	%r38, %r60, 3;
	mul.wide.s32 	%rd18, %r38, 4;
	add.s64 	%rd19, %rd3, %rd18;
	ld.global.nc.f32 	%f5, [%rd19];
	ld.global.nc.f32 	%f6, [%rd19+4];
	ld.global.nc.f32 	%f7, [%rd19+8];
	mov.b32 	%r68, 0;
	@%p4 bra 	$L__BB11_13;
	sub.s32 	%r41, %r1, %r26;
	setp.gt.u32 	%p5, %r41, -4;
	mov.b32 	%r68, 0;
	mov.f32 	%f182, 0fBF800000;
	mov.u32 	%r66, %r1;
	@%p5 bra 	$L__BB11_9;
	mad.lo.s32 	%r62, %r1, 3, 6;
	mov.b32 	%r68, 0;
	mov.f32 	%f182, 0fBF800000;
	mov.u32 	%r61, %r3;
	mov.u32 	%r66, %r1;
$L__BB11_8:
	add.s32 	%r43, %r62, -6;
	mul.wide.u32 	%rd20, %r43, 4;
	add.s64 	%rd21, %rd3, %rd20;
	ld.global.nc.f32 	%f17, [%rd21];
	ld.global.nc.f32 	%f18, [%rd21+4];
	ld.global.nc.f32 	%f19, [%rd21+8];
	sub.f32 	%f20, %f17, %f5;
	mul.f32 	%f21, %f1, %f20;
	sub.f32 	%f22, %f18, %f6;
	mul.f32 	%f23, %f2, %f22;
	mul.f32 	%f24, %f22, %f23;
	fma.rn.f32 	%f25, %f20, %f21, %f24;
	sub.f32 	%f26, %f19, %f7;
	mul.f32 	%f27, %f3, %f26;
	fma.rn.f32 	%f28, %f26, %f27, %f25;
	sqrt.rn.f32 	%f29, %f28;
	cvt.u64.u32 	%rd22, %r66;
	add.s64 	%rd23, %rd22, %rd4;
	shl.b64 	%rd24, %rd23, 2;
	add.s64 	%rd25, %rd1, %rd24;
	ld.global.nc.f32 	%f30, [%rd25];
	mul.f32 	%f31, %f22, %f22;
	fma.rn.f32 	%f32, %f20, %f20, %f31;
	fma.rn.f32 	%f33, %f26, %f26, %f32;
	sqrt.rn.f32 	%f34, %f33;
	mul.f32 	%f35, %f30, %f34;
	mul.f32 	%f36, %f4, %f35;
	fma.rn.f32 	%f37, %f13, %f29, %f36;
	add.s64 	%rd26, %rd2, %rd24;
	ld.global.f32 	%f38, [%rd26];
	min.f32 	%f39, %f37, %f38;
	st.global.f32 	[%rd26], %f39;
	setp.gt.f32 	%p6, %f39, %f182;
	selp.b32 	%r44, %r66, %r68, %p6;
	selp.f32 	%f40, %f39, %f182, %p6;
	add.s32 	%r45, %r62, -3;
	mul.wide.u32 	%rd27, %r45, 4;
	add.s64 	%rd28, %rd3, %rd27;
	ld.global.nc.f32 	%f41, [%rd28];
	ld.global.nc.f32 	%f42, [%rd28+4];
	ld.global.nc.f32 	%f43, [%rd28+8];
	sub.f32 	%f44, %f41, %f5;
	mul.f32 	%f45, %f1, %f44;
	sub.f32 	%f46, %f42, %f6;
	mul.f32 	%f47, %f2, %f46;
	mul.f32 	%f48, %f46, %f47;
	fma.rn.f32 	%f49, %f44, %f45, %f48;
	sub.f32 	%f50, %f43, %f7;
	mul.f32 	%f51, %f3, %f50;
	fma.rn.f32 	%f52, %f50, %f51, %f49;
	sqrt.rn.f32 	%f53, %f52;
	ld.global.nc.f32 	%f54, [%rd25+4];
	mul.f32 	%f55, %f46, %f46;
	fma.rn.f32 	%f56, %f44, %f44, %f55;
	fma.rn.f32 	%f57, %f50, %f50, %f56;
	sqrt.rn.f32 	%f58, %f57;
	mul.f32 	%f59, %f54, %f58;
	mul.f32 	%f60, %f4, %f59;
	fma.rn.f32 	%f61, %f13, %f53, %f60;
	ld.global.f32 	%f62, [%rd26+4];
	min.f32 	%f63, %f61, %f62;
	st.global.f32 	[%rd26+4], %f63;
	setp.gt.f32 	%p7, %f63, %f40;
	add.s32 	%r46, %r66, 1;
	selp.b32 	%r47, %r46, %r44, %p7;
	selp.f32 	%f64, %f63, %f40, %p7;
	add.s32 	%r48, %r62, 3;
	mul.wide.u32 	%rd29, %r62, 4;
	add.s64 	%rd30, %rd3, %rd29;
	ld.global.nc.f32 	%f65, [%rd30];
	ld.global.nc.f32 	%f66, [%rd30+4];
	ld.global.nc.f32 	%f67, [%rd30+8];
	sub.f32 	%f68, %f65, %f5;
	mul.f32 	%f69, %f1, %f68;
	sub.f32 	%f70, %f66, %f6;
	mul.f32 	%f71, %f2, %f70;
	mul.f32 	%f72, %f70, %f71;
	fma.rn.f32 	%f73, %f68, %f69, %f72;
	sub.f32 	%f74, %f67, %f7;
	mul.f32 	%f75, %f3, %f74;
	fma.rn.f32 	%f76, %f74, %f75, %f73;
	sqrt.rn.f32 	%f77, %f76;
	ld.global.nc.f32 	%f78, [%rd25+8];
	mul.f32 	%f79, %f70, %f70;
	fma.rn.f32 	%f80, %f68, %f68, %f79;
	fma.rn.f32 	%f81, %f74, %f74, %f80;
	sqrt.rn.f32 	%f82, %f81;
	mul.f32 	%f83, %f78, %f82;
	mul.f32 	%f84, %f4, %f83;
	fma.rn.f32 	%f85, %f13, %f77, %f84;
	ld.global.f32 	%f86, [%rd26+8];
	min.f32 	%f87, %f85, %f86;
	st.global.f32 	[%rd26+8], %f87;
	setp.gt.f32 	%p8, %f87, %f64;
	add.s32 	%r49, %r66, 2;
	selp.b32 	%r50, %r49, %r47, %p8;
	selp.f32 	%f88, %f87, %f64, %p8;
	mul.wide.u32 	%rd31, %r48, 4;
	add.s64 	%rd32, %rd3, %rd31;
	ld.global.nc.f32 	%f89, [%rd32];
	ld.global.nc.f32 	%f90, [%rd32+4];
	ld.global.nc.f32 	%f91, [%rd32+8];
	sub.f32 	%f92, %f89, %f5;
	mul.f32 	%f93, %f1, %f92;
	sub.f32 	%f94, %f90, %f6;
	mul.f32 	%f95, %f2, %f94;
	mul.f32 	%f96, %f94, %f95;
	fma.rn.f32 	%f97, %f92, %f93, %f96;
	sub.f32 	%f98, %f91, %f7;
	mul.f32 	%f99, %f3, %f98;
	fma.rn.f32 	%f100, %f98, %f99, %f97;
	sqrt.rn.f32 	%f101, %f100;
	ld.global.nc.f32 	%f102, [%rd25+12];
	mul.f32 	%f103, %f94, %f94;
	fma.rn.f32 	%f104, %f92, %f92, %f103;
	fma.rn.f32 	%f105, %f98, %f98, %f104;
	sqrt.rn.f32 	%f106, %f105;
	mul.f32 	%f107, %f102, %f106;
	mul.f32 	%f108, %f4, %f107;
	fma.rn.f32 	%f109, %f13, %f101, %f108;
	ld.global.f32 	%f110, [%rd26+12];
	min.f32 	%f111, %f109, %f110;
	st.global.f32 	[%rd26+12], %f111;
	setp.gt.f32 	%p9, %f111, %f88;
	add.s32 	%r51, %r66, 3;
	selp.b32 	%r68, %r51, %r50, %p9;
	selp.f32 	%f182, %f111, %f88, %p9;
	add.s32 	%r66, %r66, 4;
	add.s32 	%r62, %r62, 12;
	add.s32 	%r61, %r61, 4;
	setp.ne.s32 	%p10, %r61, 0;
	@%p10 bra 	$L__BB11_8;
$L__BB11_9:
	setp.eq.s32 	%p11, %r2, 0;
	@%p11 bra 	$L__BB11_13;
	setp.eq.s32 	%p12, %r2, 1;
	mul.lo.s32 	%r19, %r66, 3;
	mul.wide.u32 	%rd33, %r19, 4;
	add.s64 	%rd34, %rd3, %rd33;
	ld.global.nc.f32 	%f112, [%rd34];
	ld.global.nc.f32 	%f113, [%rd34+4];
	ld.global.nc.f32 	%f114, [%rd34+8];
	sub.f32 	%f115, %f112, %f5;
	mul.f32 	%f116, %f1, %f115;
	sub.f32 	%f117, %f113, %f6;
	mul.f32 	%f118, %f2, %f117;
	mul.f32 	%f119, %f117, %f118;
	fma.rn.f32 	%f120, %f115, %f116, %f119;
	sub.f32 	%f121, %f114, %f7;
	mul.f32 	%f122, %f3, %f121;
	fma.rn.f32 	%f123, %f121, %f122, %f120;
	sqrt.rn.f32 	%f124, %f123;
	cvt.u64.u32 	%rd35, %r66;
	add.s64 	%rd36, %rd35, %rd4;
	shl.b64 	%rd37, %rd36, 2;
	add.s64 	%rd6, %rd1, %rd37;
	ld.global.nc.f32 	%f125, [%rd6];
	mul.f32 	%f126, %f117, %f117;
	fma.rn.f32 	%f127, %f115, %f115, %f126;
	fma.rn.f32 	%f128, %f121, %f121, %f127;
	sqrt.rn.f32 	%f129, %f128;
	mul.f32 	%f130, %f125, %f129;
	mul.f32 	%f131, %f4, %f130;
	fma.rn.f32 	%f132, %f13, %f124, %f131;
	add.s64 	%rd7, %rd2, %rd37;
	ld.global.f32 	%f133, [%rd7];
	min.f32 	%f134, %f132, %f133;
	st.global.f32 	[%rd7], %f134;
	setp.gt.f32 	%p13, %f134, %f182;
	selp.b32 	%r68, %r66, %r68, %p13;
	selp.f32 	%f11, %f134, %f182, %p13;
	@%p12 bra 	$L__BB11_13;
	setp.eq.s32 	%p14, %r2, 2;
	add.s32 	%r52, %r66, 1;
	add.s32 	%r53, %r19, 3;
	mul.wide.u32 	%rd38, %r53, 4;
	add.s64 	%rd39, %rd3, %rd38;
	ld.global.nc.f32 	%f135, [%rd39];
	ld.global.nc.f32 	%f136, [%rd39+4];
	ld.global.nc.f32 	%f137, [%rd39+8];
	sub.f32 	%f138, %f135, %f5;
	mul.f32 	%f139, %f1, %f138;
	sub.f32 	%f140, %f136, %f6;
	mul.f32 	%f141, %f2, %f140;
	mul.f32 	%f142, %f140, %f141;
	fma.rn.f32 	%f143, %f138, %f139, %f142;
	sub.f32 	%f144, %f137, %f7;
	mul.f32 	%f145, %f3, %f144;
	fma.rn.f32 	%f146, %f144, %f145, %f143;
	sqrt.rn.f32 	%f147, %f146;
	ld.global.nc.f32 	%f148, [%rd6+4];
	mul.f32 	%f149, %f140, %f140;
	fma.rn.f32 	%f150, %f138, %f138, %f149;
	fma.rn.f32 	%f151, %f144, %f144, %f150;
	sqrt.rn.f32 	%f152, %f151;
	mul.f32 	%f153, %f148, %f152;
	mul.f32 	%f154, %f4, %f153;
	fma.rn.f32 	%f155, %f13, %f147, %f154;
	ld.global.f32 	%f156, [%rd7+4];
	min.f32 	%f157, %f155, %f156;
	st.global.f32 	[%rd7+4], %f157;
	setp.gt.f32 	%p15, %f157, %f11;
	selp.b32 	%r68, %r52, %r68, %p15;
	selp.f32 	%f12, %f157, %f11, %p15;
	@%p14 bra 	$L__BB11_13;
	add.s32 	%r54, %r66, 2;
	add.s32 	%r55, %r19, 6;
	mul.wide.u32 	%rd40, %r55, 4;
	add.s64 	%rd41, %rd3, %rd40;
	ld.global.nc.f32 	%f158, [%rd41];
	ld.global.nc.f32 	%f159, [%rd41+4];
	ld.global.nc.f32 	%f160, [%rd41+8];
	sub.f32 	%f161, %f158, %f5;
	mul.f32 	%f162, %f1, %f161;
	sub.f32 	%f163, %f159, %f6;
	mul.f32 	%f164, %f2, %f163;
	mul.f32 	%f165, %f163, %f164;
	fma.rn.f32 	%f166, %f161, %f162, %f165;
	sub.f32 	%f167, %f160, %f7;
	mul.f32 	%f168, %f3, %f167;
	fma.rn.f32 	%f169, %f167, %f168, %f166;
	sqrt.rn.f32 	%f170, %f169;
	ld.global.nc.f32 	%f171, [%rd6+8];
	mul.f32 	%f172, %f163, %f163;
	fma.rn.f32 	%f173, %f161, %f161, %f172;
	fma.rn.f32 	%f174, %f167, %f167, %f173;
	sqrt.rn.f32 	%f175, %f174;
	mul.f32 	%f176, %f171, %f175;
	mul.f32 	%f177, %f4, %f176;
	fma.rn.f32 	%f178, %f13, %f170, %f177;
	ld.global.f32 	%f179, [%rd7+8];
	min.f32 	%f180, %f178, %f179;
	st.global.f32 	[%rd7+8], %f180;
	setp.gt.f32 	%p16, %f180, %f12;
	selp.b32 	%r68, %r54, %r68, %p16;
$L__BB11_13:
	setp.ne.s32 	%p17, %r1, 0;
	shl.b32 	%r56, %r1, 2;
	mov.u32 	%r57, _ZZ70density_and_manhattan_weights_meanwhile_furthest_point_sampling_kernelILj1EEviiifPKfS1_S1_PfPiE7dists_i;
	add.s32 	%r58, %r57, %r56;
	st.shared.u32 	[%r58], %r68;
	bar.sync 	0;
	ld.shared.u32 	%r60, [_ZZ70density_and_manhattan_weights_meanwhile_furthest_point_sampling_kernelILj1EEviiifPKfS1_S1_PfPiE7dists_i];
	@%p17 bra 	$L__BB11_15;
	mul.wide.u32 	%rd42, %r59, 4;
	add.s64 	%rd43, %rd5, %rd42;
	st.global.u32 	[%rd43], %r60;
$L__BB11_15:
	add.s32 	%r59, %r59, 1;
	setp.ne.s32 	%p18, %r59, %r27;
	@%p18 bra 	$L__BB11_5;
$L__BB11_16:
	ret;

}
	// .globl	_Z40furthest_point_sampling_with_dist_kernelILj2048EEviiiPKfPfPi
.visible .entry _Z40furthest_point_sampling_with_dist_kernelILj2048EEviiiPKfPfPi(
	.param .u32 _Z40furthest_point_sampling_with_dist_kernelILj2048EEviiiPKfPfPi_param_0,
	.param .u32 _Z40furthest_point_sampling_with_dist_kernelILj2048EEviiiPKfPfPi_param_1,
	.param .u32 _Z40furthest_point_sampling_with_dist_kernelILj2048EEviiiPKfPfPi_param_2,
	.param .u64 .ptr .align 1 _Z40furthest_point_sampling_with_dist_kernelILj2048EEviiiPKfPfPi_param_3,
	.param .u64 .ptr .align 1 _Z40furthest_point_sampling_with_dist_kernelILj2048EEviiiPKfPfPi_param_4,
	.param .u64 .ptr .align 1 _Z40furthest_point_sampling_with_dist_kernelILj2048EEviiiPKfPfPi_param_5
)
{
	.reg .pred 	%p<39>;
	.reg .b32 	%r<103>;
	.reg .b32 	%f<71>;
	.reg .b64 	%rd<32>;
	// demoted variable
	.shared .align 4 .b8 _ZZ40furthest_point_sampling_with_dist_kernelILj2048EEviiiPKfPfPiE5dists[8192];
	// demoted variable
	.shared .align 4 .b8 _ZZ40furthest_point_sampling_with_dist_kernelILj2048EEviiiPKfPfPiE7dists_i[8192];
	ld.param.u32 	%r29, [_Z40furthest_point_sampling_with_dist_kernelILj2048EEviiiPKfPfPi_param_1];
	ld.param.u32 	%r30, [_Z40furthest_point_sampling_with_dist_kernelILj2048EEviiiPKfPfPi_param_2];
	ld.param.u64 	%rd8, [_Z40furthest_point_sampling_with_dist_kernelILj2048EEviiiPKfPfPi_param_4];
	ld.param.u64 	%rd9, [_Z40furthest_point_sampling_with_dist_kernelILj2048EEviiiPKfPfPi_param_5];
	setp.lt.s32 	%p1, %r30, 1;
	@%p1 bra 	$L__BB12_36;
	cvta.to.global.u64 	%rd10, %rd9;
	cvta.to.global.u64 	%rd1, %rd8;
	mov.u32 	%r31, %ctaid.x;
	mul.lo.s32 	%r32, %r29, %r31;
	mul.lo.s32 	%r33, %r32, %r29;
	cvt.s64.s32 	%rd2, %r33;
	cvt.s64.s32 	%rd3, %r32;
	mul.lo.s32 	%r34, %r30, %r31;
	mul.wide.u32 	%rd11, %r34, 4;
	add.s64 	%rd4, %rd10, %rd11;
	mov.u32 	%r1, %tid.x;
	setp.ne.s32 	%p2, %r1, 0;
	@%p2 bra 	$L__BB12_3;
	mov.b32 	%r35, 0;
	st.global.u32 	[%rd4], %r35;
$L__BB12_3:
	bar.sync 	0;
	setp.eq.s32 	%p3, %r30, 1;
	@%p3 bra 	$L__BB12_36;
	shl.b32 	%r38, %r1, 2;
	mov.u32 	%r39, _ZZ40furthest_point_sampling_with_dist_kernelILj2048EEviiiPKfPfPiE5dists;
	add.s32 	%r2, %r39, %r38;
	mov.u32 	%r40, _ZZ40furthest_point_sampling_with_dist_kernelILj2048EEviiiPKfPfPiE7dists_i;
	add.s32 	%r3, %r40, %r38;
	not.b32 	%r41, %r1;
	add.s32 	%r4, %r29, %r41;
	mov.b32 	%r94, 0;
	mov.b32 	%r93, 1;
$L__BB12_5:
	setp.ge.s32 	%p4, %r1, %r29;
	mov.f32 	%f70, 0fBF800000;
	mov.b32 	%r102, 0;
	@%p4 bra 	$L__BB12_13;
	setp.lt.u32 	%p5, %r4, 6144;
	mul.lo.s32 	%r7, %r94, %r29;
	mov.b32 	%r102, 0;
	mov.f32 	%f70, 0fBF800000;
	mov.u32 	%r100, %r1;
	@%p5 bra 	$L__BB12_9;
	shr.u32 	%r46, %r4, 11;
	add.s32 	%r47, %r46, 1;
	and.b32  	%r48, %r47, 4194300;
	neg.s32 	%r95, %r48;
	add.s32 	%r96, %r1, %r7;
	mov.b32 	%r102, 0;
	mov.f32 	%f70, 0fBF800000;
	mov.u32 	%r100, %r1;
$L__BB12_8:
	ld.param.u64 	%rd30, [_Z40furthest_point_sampling_with_dist_kernelILj2048EEviiiPKfPfPi_param_3];
	cvt.s64.s32 	%rd12, %r96;
	add.s64 	%rd13, %rd12, %rd2;
	cvta.to.global.u64 	%rd14, %rd30;
	shl.b64 	%rd15, %rd13, 2;
	add.s64 	%rd16, %rd14, %rd15;
	ld.global.nc.f32 	%f13, [%rd16];
	cvt.u64.u32 	%rd17, %r100;
	add.s64 	%rd18, %rd17, %rd3;
	shl.b64 	%rd19, %rd18, 2;
	add.s64 	%rd20, %rd1, %rd19;
	ld.global.f32 	%f14, [%rd20];
	min.f32 	%f15, %f13, %f14;
	st.global.f32 	[%rd20], %f15;
	setp.gt.f32 	%p6, %f15, %f70;
	selp.b32 	%r49, %r100, %r102, %p6;
	selp.f32 	%f16, %f15, %f70, %p6;
	ld.global.nc.f32 	%f17, [%rd16+8192];
	ld.global.f32 	%f18, [%rd20+8192];
	min.f32 	%f19, %f17, %f18;
	st.global.f32 	[%rd20+8192], %f19;
	setp.gt.f32 	%p7, %f19, %f16;
	add.s32 	%r50, %r100, 2048;
	selp.b32 	%r51, %r50, %r49, %p7;
	selp.f32 	%f20, %f19, %f16, %p7;
	ld.global.nc.f32 	%f21, [%rd16+16384];
	ld.global.f32 	%f22, [%rd20+16384];
	min.f32 	%f23, %f21, %f22;
	st.global.f32 	[%rd20+16384], %f23;
	setp.gt.f32 	%p8, %f23, %f20;
	add.s32 	%r52, %r100, 4096;
	selp.b32 	%r53, %r52, %r51, %p8;
	selp.f32 	%f24, %f23, %f20, %p8;
	ld.global.nc.f32 	%f25, [%rd16+24576];
	ld.global.f32 	%f26, [%rd20+24576];
	min.f32 	%f27, %f25, %f26;
	st.global.f32 	[%rd20+24576], %f27;
	setp.gt.f32 	%p9, %f27, %f24;
	add.s32 	%r54, %r100, 6144;
	selp.b32 	%r102, %r54, %r53, %p9;
	selp.f32 	%f70, %f27, %f24, %p9;
	add.s32 	%r100, %r100, 8192;
	add.s32 	%r96, %r96, 8192;
	add.s32 	%r95, %r95, 4;
	setp.ne.s32 	%p10, %r95, 0;
	@%p10 bra 	$L__BB12_8;
$L__BB12_9:
	shr.u32 	%r55, %r4, 11;
	add.s32 	%r56, %r55, 1;
	and.b32  	%r22, %r56, 3;
	setp.eq.s32 	%p11, %r22, 0;
	@%p11 bra 	$L__BB12_13;
	ld.param.u64 	%rd31, [_Z40furthest_point_sampling_with_dist_kernelILj2048EEviiiPKfPfPi_param_3];
	setp.eq.s32 	%p12, %r22, 1;
	add.s32 	%r57, %r100, %r7;
	cvt.s64.s32 	%rd21, %r57;
	add.s64 	%rd22, %rd21, %rd2;
	cvta.to.global.u64 	%rd23, %rd31;
	shl.b64 	%rd24, %rd22, 2;
	add.s64 	%rd5, %rd23, %rd24;
	ld.global.nc.f32 	%f28, [%rd5];
	cvt.u64.u32 	%rd25, %r100;
	add.s64 	%rd26, %rd25, %rd3;
	shl.b64 	%rd27, %rd26, 2;
	add.s64 	%rd6, %rd1, %rd27;
	ld.global.f32 	%f29, [%rd6];
	min.f32 	%f30, %f28, %f29;
	st.global.f32 	[%rd6], %f30;
	setp.gt.f32 	%p13, %f30, %f70;
	selp.b32 	%r102, %r100, %r102, %p13;
	selp.f32 	%f70, %f30, %f70, %p13;
	@%p12 bra 	$L__BB12_13;
	setp.eq.s32 	%p14, %r22, 2;
	add.s32 	%r61, %r100, 2048;
	ld.global.nc.f32 	%f31, [%rd5+8192];
	ld.global.f32 	%f32, [%rd6+8192];
	min.f32 	%f33, %f31, %f32;
	st.global.f32 	[%rd6+8192], %f33;
	setp.gt.f32 	%p15, %f33, %f70;
	selp.b32 	%r102, %r61, %r102, %p15;
	selp.f32 	%f70, %f33, %f70, %p15;
	@%p14 bra 	$L__BB12_13;
	add.s32 	%r62, %r100, 4096;
	ld.global.nc.f32 	%f34, [%rd5+16384];
	ld.global.f32 	%f35, [%rd6+16384];
	min.f32 	%f36, %f34, %f35;
	st.global.f32 	[%rd6+16384], %f36;
	setp.gt.f32 	%p16, %f36, %f70;
	selp.b32 	%r102, %r62, %r102, %p16;
	selp.f32 	%f70, %f36, %f70, %p16;
$L__BB12_13:
	setp.gt.u32 	%p17, %r1, 511;
	st.shared.f32 	[%r2], %f70;
	st.shared.u32 	[%r3], %r102;
	bar.sync 	0;
	@%p17 bra 	$L__BB12_15;
	ld.shared.f32 	%f37, [%r2];
	ld.shared.f32 	%f38, [%r2+2048];
	ld.shared.u32 	%r63, [%r3];
	ld.shared.u32 	%r64, [%r3+2048];
	max.f32 	%f39, %f37, %f38;
	st.shared.f32 	[%r2], %f39;
	setp.gt.f32 	%p18, %f38, %f37;
	selp.b32 	%r65, %r64, %r63, %p18;
	st.shared.u32 	[%r3], %r65;
$L__BB12_15:
	setp.gt.u32 	%p19, %r1, 255;
	bar.sync 	0;
	@%p19 bra 	$L__BB12_17;
	ld.shared.f32 	%f40, [%r2];
	ld.shared.f32 	%f41, [%r2+1024];
	ld.shared.u32 	%r66, [%r3];
	ld.shared.u32 	%r67, [%r3+1024];
	max.f32 	%f42, %f40, %f41;
	st.shared.f32 	[%r2], %f42;
	setp.gt.f32 	%p20, %f41, %f40;
	selp.b32 	%r68, %r67, %r66, %p20;
	st.shared.u32 	[%r3], %r68;
$L__BB12_17:
	setp.gt.u32 	%p21, %r1, 127;
	bar.sync 	0;
	@%p21 bra 	$L__BB12_19;
	ld.shared.f32 	%f43, [%r2];
	ld.shared.f32 	%f44, [%r2+512];
	ld.shared.u32 	%r69, [%r3];
	ld.shared.u32 	%r70, [%r3+512];
	max.f32 	%f45, %f43, %f44;
	st.shared.f32 	[%r2], %f45;
	setp.gt.f32 	%p22, %f44, %f43;
	selp.b32 	%r71, %r70, %r69, %p22;
	st.shared.u32 	[%r3], %r71;
$L__BB12_19:
	setp.gt.u32 	%p23, %r1, 63;
	bar.sync 	0;
	@%p23 bra 	$L__BB12_21;
	ld.shared.f32 	%f46, [%r2];
	ld.shared.f32 	%f47, [%r2+256];
	ld.shared.u32 	%r72, [%r3];
	ld.shared.u32 	%r73, [%r3+256];
	max.f32 	%f48, %f46, %f47;
	st.shared.f32 	[%r2], %f48;
	setp.gt.f32 	%p24, %f47, %f46;
	selp.b32 	%r74, %r73, %r72, %p24;
	st.shared.u32 	[%r3], %r74;
$L__BB12_21:
	setp.gt.u32 	%p25, %r1, 31;
	bar.sync 	0;
	@%p25 bra 	$L__BB12_23;
	ld.shared.f32 	%f49, [%r2];
	ld.shared.f32 	%f50, [%r2+128];
	ld.shared.u32 	%r75, [%r3];
	ld.shared.u32 	%r76, [%r3+128];
	max.f32 	%f51, %f49, %f50;
	st.shared.f32 	[%r2], %f51;
	setp.gt.f32 	%p26, %f50, %f49;
	selp.b32 	%r77, %r76, %r75, %p26;
	st.shared.u32 	[%r3], %r77;
$L__BB12_23:
	setp.gt.u32 	%p27, %r1, 15;
	bar.sync 	0;
	@%p27 bra 	$L__BB12_25;
	ld.shared.f32 	%f52, [%r2];
	ld.shared.f32 	%f53, [%r2+64];
	ld.shared.u32 	%r78, [%r3];
	ld.shared.u32 	%r79, [%r3+64];
	max.f32 	%f54, %f52, %f53;
	st.shared.f32 	[%r2], %f54;
	setp.gt.f32 	%p28, %f53, %f52;
	selp.b32 	%r80, %r79, %r78, %p28;
	st.shared.u32 	[%r3], %r80;
$L__BB12_25:
	setp.gt.u32 	%p29, %r1, 7;
	bar.sync 	0;
	@%p29 bra 	$L__BB12_27;
	ld.shared.f32 	%f55, [%r2];
	ld.shared.f32 	%f56, [%r2+32];
	ld.shared.u32 	%r81, [%r3];
	ld.shared.u32 	%r82, [%r3+32];
	max.f32 	%f57, %f55, %f56;
	st.shared.f32 	[%r2], %f57;
	setp.gt.f32 	%p30, %f56, %f55;
	selp.b32 	%r83, %r82, %r81, %p30;
	st.shared.u32 	[%r3], %r83;
$L__BB12_27:
	setp.gt.u32 	%p31, %r1, 3;
	bar.sync 	0;
	@%p31 bra 	$L__BB12_29;
	ld.shared.f32 	%f58, [%r2];
	ld.shared.f32 	%f59, [%r2+16];
	ld.shared.u32 	%r84, [%r3];
	ld.shared.u32 	%r85, [%r3+16];
	max.f32 	%f60, %f58, %f59;
	st.shared.f32 	[%r2], %f60;
	setp.gt.f32 	%p32, %f59, %f58;
	selp.b32 	%r86, %r85, %r84, %p32;
	st.shared.u32 	[%r3], %r86;
$L__BB12_29:
	setp.gt.u32 	%p33, %r1, 1;
	bar.sync 	0;
	@%p33 bra 	$L__BB12_31;
	ld.shared.f32 	%f61, [%r2];
	ld.shared.f32 	%f62, [%r2+8];
	ld.shared.u32 	%r87, [%r3];
	ld.shared.u32 	%r88, [%r3+8];
	max.f32 	%f63, %f61, %f62;
	st.shared.f32 	[%r2], %f63;
	setp.gt.f32 	%p34, %f62, %f61;
	selp.b32 	%r89, %r88, %r87, %p34;
	st.shared.u32 	[%r3], %r89;
$L__BB12_31:
	setp.ne.s32 	%p35, %r1, 0;
	bar.sync 	0;
	@%p35 bra 	$L__BB12_33;
	ld.shared.f32 	%f64, [_ZZ40furthest_point_sampling_with_dist_kernelILj2048EEviiiPKfPfPiE5dists];
	ld.shared.f32 	%f65, [_ZZ40furthest_point_sampling_with_dist_kernelILj2048EEviiiPKfPfPiE5dists+4];
	ld.shared.u32 	%r90, [_ZZ40furthest_point_sampling_with_dist_kernelILj2048EEviiiPKfPfPiE7dists_i];
	ld.shared.u32 	%r91, [_ZZ40furthest_point_sampling_with_dist_kernelILj2048EEviiiPKfPfPiE7dists_i+4];
	max.f32 	%f66, %f64, %f65;
	st.shared.f32 	[_ZZ40furthest_point_sampling_with_dist_kernelILj2048EEviiiPKfPfPiE5dists], %f66;
	setp.gt.f32 	%p36, %f65, %f64;
	selp.b32 	%r92, %r91, %r90, %p36;
	st.shared.u32 	[_ZZ40furthest_point_sampling_with_dist_kernelILj2048EEviiiPKfPfPiE7dists_i], %r92;
$L__BB12_33:
	setp.ne.s32 	%p37, %r1, 0;
	bar.sync 	0;
	ld.shared.u32 	%r94, [_ZZ40furthest_point_sampling_with_dist_kernelILj2048EEviiiPKfPfPiE7dists_i];
	@%p37 bra 	$L__BB12_35;
	mul.wide.u32 	%rd28, %r93, 4;
	add.s64 	%rd29, %rd4, %rd28;
	st.global.u32 	[%rd29], %r94;
$L__BB12_35:
	add.s32 	%r93, %r93, 1;
	setp.ne.s32 	%p38, %r93, %r30;
	@%p38 bra 	$L__BB12_5;
$L__BB12_36:
	ret;

}
	// .globl	_Z40furthest_point_sampling_with_dist_kernelILj1024EEviiiPKfPfPi
.visible .entry _Z40furthest_point_sampling_with_dist_kernelILj1024EEviiiPKfPfPi(
	.param .u32 _Z40furthest_point_sampling_with_dist_kernelILj1024EEviiiPKfPfPi_param_0,
	.param .u32 _Z40furthest_point_sampling_with_dist_kernelILj1024EEviiiPKfPfPi_param_1,
	.param .u32 _Z40furthest_point_sampling_with_dist_kernelILj1024EEviiiPKfPfPi_param_2,
	.param .u64 .ptr .align 1 _Z40furthest_point_sampling_with_dist_kernelILj1024EEviiiPKfPfPi_param_3,
	.param .u64 .ptr .align 1 _Z40furthest_point_sampling_with_dist_kernelILj1024EEviiiPKfPfPi_param_4,
	.param .u64 .ptr .align 1 _Z40furthest_point_sampling_with_dist_kernelILj1024EEviiiPKfPfPi_param_5
)
{
	.reg .pred 	%p<39>;
	.reg .b32 	%r<103>;
	.reg .b32 	%f<71>;
	.reg .b64 	%rd<32>;
	// demoted variable
	.shared .align 4 .b8 _ZZ40furthest_point_sampling_with_dist_kernelILj1024EEviiiPKfPfPiE5dists[4096];
	// demoted variable
	.shared .align 4 .b8 _ZZ40furthest_point_sampling_with_dist_kernelILj1024EEviiiPKfPfPiE7dists_i[4096];
	ld.param.u32 	%r29, [_Z40furthest_point_sampling_with_dist_kernelILj1024EEviiiPKfPfPi_param_1];
	ld.param.u32 	%r30, [_Z40furthest_point_sampling_with_dist_kernelILj1024EEviiiPKfPfPi_param_2];
	ld.param.u64 	%rd8, [_Z40furthest_point_sampling_with_dist_kernelILj1024EEviiiPKfPfPi_param_4];
	ld.param.u64 	%rd9, [_Z40furthest_point_sampling_with_dist_kernelILj1024EEviiiPKfPfPi_param_5];
	setp.lt.s32 	%p1, %r30, 1;
	@%p1 bra 	$L__BB13_36;
	cvta.to.global.u64 	%rd10, %rd9;
	cvta.to.global.u64 	%rd1, %rd8;
	mov.u32 	%r31, %ctaid.x;
	mul.lo.s32 	%r32, %r29, %r31;
	mul.lo.s32 	%r33, %r32, %r29;
	cvt.s64.s32 	%rd2, %r33;
	cvt.s64.s32 	%rd3, %r32;
	mul.lo.s32 	%r34, %r30, %r31;
	mul.wide.u32 	%rd11, %r34, 4;
	add.s64 	%rd4, %rd10, %rd11;
	mov.u32 	%r1, %tid.x;
	setp.ne.s32 	%p2, %r1, 0;
	@%p2 bra 	$L__BB13_3;
	mov.b32 	%r35, 0;
	st.global.u32 	[%rd4], %r35;
$L__BB13_3:
	bar.sync 	0;
	setp.eq.s32 	%p3, %r30, 1;
	@%p3 bra 	$L__BB13_36;
	shl.b32 	%r38, %r1, 2;
	mov.u32 	%r39, _ZZ40furthest_point_sampling_with_dist_kernelILj1024EEviiiPKfPfPiE5dists;
	add.s32 	%r2, %r39, %r38;
	mov.u32 	%r40, _ZZ40furthest_point_sampling_with_dist_kernelILj1024EEviiiPKfPfPiE7dists_i;
	add.s32 	%r3, %r40, %r38;
	not.b32 	%r41, %r1;
	add.s32 	%r4, %r29, %r41;
	mov.b32 	%r94, 0;
	mov.b32 	%r93, 1;
$L__BB13_5:
	setp.ge.s32 	%p4, %r1, %r29;
	mov.f32 	%f70, 0fBF800000;
	mov.b32 	%r102, 0;
	@%p4 bra 	$L__BB13_13;
	setp.lt.u32 	%p5, %r4, 3072;
	mul.lo.s32 	%r7, %r94, %r29;
	mov.b32 	%r102, 0;
	mov.f32 	%f70, 0fBF800000;
	mov.u32 	%r100, %r1;
	@%p5 bra 	$L__BB13_9;
	shr.u32 	%r46, %r4, 10;
	add.s32 	%r47, %r46, 1;
	and.b32  	%r48, %r47, 8388604;
	neg.s32 	%r95, %r48;
	add.s32 	%r96, %r1, %r7;
	mov.b32 	%r102, 0;
	mov.f32 	%f70, 0fBF800000;
	mov.u32 	%r100, %r1;
$L__BB13_8:
	ld.param.u64 	%rd30, [_Z40furthest_point_sampling_with_dist_kernelILj1024EEviiiPKfPfPi_param_3];
	cvt.s64.s32 	%rd12, %r96;
	add.s64 	%rd13, %rd12, %rd2;
	cvta.to.global.u64 	%rd14, %rd30;
	shl.b64 	%rd15, %rd13, 2;
	add.s64 	%rd16, %rd14, %rd15;
	ld.global.nc.f32 	%f13, [%rd16];
	cvt.u64.u32 	%rd17, %r100;
	add.s64 	%rd18, %rd17, %rd3;
	shl.b64 	%rd19, %rd18, 2;
	add.s64 	%rd20, %rd1, %rd19;
	ld.global.f32 	%f14, [%rd20];
	min.f32 	%f15, %f13, %f14;
	st.global.f32 	[%rd20], %f15;
	setp.gt.f32 	%p6, %f15, %f70;
	selp.b32 	%r49, %r100, %r102, %p6;
	selp.f32 	%f16, %f15, %f70, %p6;
	ld.global.nc.f32 	%f17, [%rd16+4096];
	ld.global.f32 	%f18, [%rd20+4096];
	min.f32 	%f19, %f17, %f18;
	st.global.f32 	[%rd20+4096], %f19;
	setp.gt.f32 	%p7, %f19, %f16;
	add.s32 	%r50, %r100, 1024;
	selp.b32 	%r51, %r50, %r49, %p7;
	selp.f32 	%f20, %f19, %f16, %p7;
	ld.global.nc.f32 	%f21, [%rd16+8192];
	ld.global.f32 	%f22, [%rd20+8192];
	min.f32 	%f23, %f21, %f22;
	st.global.f32 	[%rd20+8192], %f23;
	setp.gt.f32 	%p8, %f23, %f20;
	add.s32 	%r52, %r100, 2048;
	selp.b32 	%r53, %r52, %r51, %p8;
	selp.f32 	%f24, %f23, %f20, %p8;
	ld.global.nc.f32 	%f25, [%rd16+12288];
	ld.global.f32 	%f26, [%rd20+12288];
	min.f32 	%f27, %f25, %f26;
	st.global.f32 	[%rd20+12288], %f27;
	setp.gt.f32 	%p9, %f27, %f24;
	add.s32 	%r54, %r100, 3072;
	selp.b32 	%r102, %r54, %r53, %p9;
	selp.f32 	%f70, %f27, %f24, %p9;
	add.s32 	%r100, %r100, 4096;
	add.s32 	%r96, %r96, 4096;
	add.s32 	%r95, %r95, 4;
	setp.ne.s32 	%p10, %r95, 0;
	@%p10 bra 	$L__BB13_8;
$L__BB13_9:
	shr.u32 	%r55, %r4, 10;
	add.s32 	%r56, %r55, 1;
	and.b32  	%r22, %r56, 3;
	setp.eq.s32 	%p11, %r22, 0;
	@%p11 bra 	$L__BB13_13;
	ld.param.u64 	%rd31, [_Z40furthest_point_sampling_with_dist_kernelILj1024EEviiiPKfPfPi_param_3];
	setp.eq.s32 	%p12, %r22, 1;
	add.s32 	%r57, %r100, %r7;
	cvt.s64.s32 	%rd21, %r57;
	add.s64 	%rd22, %rd21, %rd2;
	cvta.to.global.u64 	%rd23, %rd31;
	shl.b64 	%rd24, %rd22, 2;
	add.s64 	%rd5, %rd23, %rd24;
	ld.global.nc.f32 	%f28, [%rd5];
	cvt.u64.u32 	%rd25, %r100;
	add.s64 	%rd26, %rd25, %rd3;
	shl.b64 	%rd27, %rd26, 2;
	add.s64 	%rd6, %rd1, %rd27;
	ld.global.f32 	%f29, [%rd6];
	min.f32 	%f30, %f28, %f29;
	st.global.f32 	[%rd6], %f30;
	setp.gt.f32 	%p13, %f30, %f70;
	selp.b32 	%r102, %r100, %r102, %p13;
	selp.f32 	%f70, %f30, %f70, %p13;
	@%p12 bra 	$L__BB13_13;
	setp.eq.s32 	%p14, %r22, 2;
	add.s32 	%r61, %r100, 1024;
	ld.global.nc.f32 	%f31, [%rd5+4096];
	ld.global.f32 	%f32, [%rd6+4096];
	min.f32 	%f33, %f31, %f32;
	st.global.f32 	[%rd6+4096], %f33;
	setp.gt.f32 	%p15, %f33, %f70;
	selp.b32 	%r102, %r61, %r102, %p15;
	selp.f32 	%f70, %f33, %f70, %p15;
	@%p14 bra 	$L__BB13_13;
	add.s32 	%r62, %r100, 2048;
	ld.global.nc.f32 	%f34, [%rd5+8192];
	ld.global.f32 	%f35, [%rd6+8192];
	min.f32 	%f36, %f34, %f35;
	st.global.f32 	[%rd6+8192], %f36;
	setp.gt.f32 	%p16, %f36, %f70;
	selp.b32 	%r102, %r62, %r102, %p16;
	selp.f32 	%f70, %f36, %f70, %p16;
$L__BB13_13:
	setp.gt.u32 	%p17, %r1, 511;
	st.shared.f32 	[%r2], %f70;
	st.shared.u32 	[%r3], %r102;
	bar.sync 	0;
	@%p17 bra 	$L__BB13_15;
	ld.shared.f32 	%f37, [%r2];
	ld.shared.f32 	%f38, [%r2+2048];
	ld.shared.u32 	%r63, [%r3];
	ld.shared.u32 	%r64, [%r3+2048];
	max.f32 	%f39, %f37, %f38;
	st.shared.f32 	[%r2], %f39;
	setp.gt.f32 	%p18, %f38, %f37;
	selp.b32 	%r65, %r64, %r63, %p18;
	st.shared.u32 	[%r3], %r65;
$L__BB13_15:
	setp.gt.u32 	%p19, %r1, 255;
	bar.sync 	0;
	@%p19 bra 	$L__BB13_17;
	ld.shared.f32 	%f40, [%r2];
	ld.shared.f32 	%f41, [%r2+1024];
	ld.shared.u32 	%r66, [%r3];
	ld.shared.u32 	%r67, [%r3+1024];
	max.f32 	%f42, %f40, %f41;
	st.shared.f32 	[%r2], %f42;
	setp.gt.f32 	%p20, %f41, %f40;
	selp.b32 	%r68, %r67, %r66, %p20;
	st.shared.u32 	[%r3], %r68;
$L__BB13_17:
	setp.gt.u32 	%p21, %r1, 127;
	bar.sync 	0;
	@%p21 bra 	$L__BB13_19;
	ld.shared.f32 	%f43, [%r2];
	ld.shared.f32 	%f44, [%r2+512];
	ld.shared.u32 	%r69, [%r3];
	ld.shared.u32 	%r70, [%r3+512];
	max.f32 	%f45, %f43, %f44;
	st.shared.f32 	[%r2], %f45;
	setp.gt.f32 	%p22, %f44, %f43;
	selp.b32 	%r71, %r70, %r69, %p22;
	st.shared.u32 	[%r3], %r71;
$L__BB13_19:
	setp.gt.u32 	%p23, %r1, 63;
	bar.sync 	0;
	@%p23 bra 	$L__BB13_21;
	ld.shared.f32 	%f46, [%r2];
	ld.shared.f32 	%f47, [%r2+256];
	ld.shared.u32 	%r72, [%r3];
	ld.shared.u32 	%r73, [%r3+256];
	max.f32 	%f48, %f46, %f47;
	st.shared.f32 	[%r2], %f48;
	setp.gt.f32 	%p24, %f47, %f46;
	selp.b32 	%r74, %r73, %r72, %p24;
	st.shared.u32 	[%r3], %r74;
$L__BB13_21:
	setp.gt.u32 	%p25, %r1, 31;
	bar.sync 	0;
	@%p25 bra 	$L__BB13_23;
	ld.shared.f32 	%f49, [%r2];
	ld.shared.f32 	%f50, [%r2+128];
	ld.shared.u32 	%r75, [%r3];
	ld.shared.u32 	%r76, [%r3+128];
	max.f32 	%f51, %f49, %f50;
	st.shared.f32 	[%r2], %f51;
	setp.gt.f32 	%p26, %f50, %f49;
	selp.b32 	%r77, %r76, %r75, %p26;
	st.shared.u32 	[%r3], %r77;
$L__BB13_23:
	setp.gt.u32 	%p27, %r1, 15;
	bar.sync 	0;
	@%p27 bra 	$L__BB13_25;
	ld.shared.f32 	%f52, [%r2];
	ld.shared.f32 	%f53, [%r2+64];
	ld.shared.u32 	%r78, [%r3];
	ld.shared.u32 	%r79, [%r3+64];
	max.f32 	%f54, %f52, %f53;
	st.shared.f32 	[%r2], %f54;
	setp.gt.f32 	%p28, %f53, %f52;
	selp.b32 	%r80, %r79, %r78, %p28;
	st.shared.u32 	[%r3], %r80;
$L__BB13_25:
	setp.gt.u32 	%p29, %r1, 7;
	bar.sync 	0;
	@%p29 bra 	$L__BB13_27;
	ld.shared.f32 	%f55, [%r2];
	ld.shared.f32 	%f56, [%r2+32];
	ld.shared.u32 	%r81, [%r3];
	ld.shared.u32 	%r82, [%r3+32];
	max.f32 	%f57, %f55, %f56;
	st.shared.f32 	[%r2], %f57;
	setp.gt.f32 	%p30, %f56, %f55;
	selp.b32 	%r83, %r82, %r81, %p30;
	st.shared.u32 	[%r3], %r83;
$L__BB13_27:
	setp.gt.u32 	%p31, %r1, 3;
	bar.sync 	0;
	@%p31 bra 	$L__BB13_29;
	ld.shared.f32 	%f58, [%r2];
	ld.shared.f32 	%f59, [%r2+16];
	ld.shared.u32 	%r84, [%r3];
	ld.shared.u32 	%r85, [%r3+16];
	max.f32 	%f60, %f58, %f59;
	st.shared.f32 	[%r2], %f60;
	setp.gt.f32 	%p32, %f59, %f58;
	selp.b32 	%r86, %r85, %r84, %p32;
	st.shared.u32 	[%r3], %r86;
$L__BB13_29:
	setp.gt.u32 	%p33, %r1, 1;
	bar.sync 	0;
	@%p33 bra 	$L__BB13_31;
	ld.shared.f32 	%f61, [%r2];
	ld.shared.f32 	%f62, [%r2+8];
	ld.shared.u32 	%r87, [%r3];
	ld.shared.u32 	%r88, [%r3+8];
	max.f32 	%f63, %f61, %f62;
	st.shared.f32 	[%r2], %f63;
	setp.gt.f32 	%p34, %f62, %f61;
	selp.b32 	%r89, %r88, %r87, %p34;
	st.shared.u32 	[%r3], %r89;
$L__BB13_31:
	setp.ne.s32 	%p35, %r1, 0;
	bar.sync 	0;
	@%p35 bra 	$L__BB13_33;
	ld.shared.f32 	%f64, [_ZZ40furthest_point_sampling_with_dist_kernelILj1024EEviiiPKfPfPiE5dists];
	ld.shared.f32 	%f65, [_ZZ40furthest_point_sampling_with_dist_kernelILj1024EEviiiPKfPfPiE5dists+4];
	ld.shared.u32 	%r90, [_ZZ40furthest_point_sampling_with_dist_kernelILj1024EEviiiPKfPfPiE7dists_i];
	ld.shared.u32 	%r91, [_ZZ40furthest_point_sampling_with_dist_kernelILj1024EEviiiPKfPfPiE7dists_i+4];
	max.f32 	%f66, %f64, %f65;
	st.shared.f32 	[_ZZ40furthest_point_sampling_with_dist_kernelILj1024EEviiiPKfPfPiE5dists], %f66;
	setp.gt.f32 	%p36, %f65, %f64;
	selp.b32 	%r92, %r91, %r90, %p36;
	st.shared.u32 	[_ZZ40furthest_point_sampling_with_dist_kernelILj1024EEviiiPKfPfPiE7dists_i], %r92;
$L__BB13_33:
	setp.ne.s32 	%p37, %r1, 0;
	bar.sync 	0;
	ld.shared.u32 	%r94, [_ZZ40furthest_point_sampling_with_dist_kernelILj1024EEviiiPKfPfPiE7dists_i];
	@%p37 bra 	$L__BB13_35;
	mul.wide.u32 	%rd28, %r93, 4;
	add.s64 	%rd29, %rd4, %rd28;
	st.global.u32 	[%rd29], %r94;
$L__BB13_35:
	add.s32 	%r93, %r93, 1;
	setp.ne.s32 	%p38, %r93, %r30;
	@%p38 bra 	$L__BB13_5;
$L__BB13_36:
	ret;

}
	// .globl	_Z40furthest_point_sampling_with_dist_kernelILj512EEviiiPKfPfPi
.visible .entry _Z40furthest_point_sampling_with_dist_kernelILj512EEviiiPKfPfPi(
	.param .u32 _Z40furthest_point_sampling_with_dist_kernelILj512EEviiiPKfPfPi_param_0,
	.param .u32 _Z40furthest_point_sampling_with_dist_kernelILj512EEviiiPKfPfPi_param_1,
	.param .u32 _Z40furthest_point_sampling_with_dist_kernelILj512EEviiiPKfPfPi_param_2,
	.param .u64 .ptr .align 1 _Z40furthest_point_sampling_with_dist_kernelILj512EEviiiPKfPfPi_param_3,
	.param .u64 .ptr .align 1 _Z40furthest_point_sampling_with_dist_kernelILj512EEviiiPKfPfPi_param_4,
	.param .u64 .ptr .align 1 _Z40furthest_point_sampling_with_dist_kernelILj512EEviiiPKfPfPi_param_5
)
{
	.reg .pred 	%p<37>;
	.reg .b32 	%r<100>;
	.reg .b32 	%f<68>;
	.reg .b64 	%rd<32>;
	// demoted variable
	.shared .align 4 .b8 _ZZ40furthest_point_sampling_with_dist_kernelILj512EEviiiPKfPfPiE5dists[2048];
	// demoted variable
	.shared .align 4 .b8 _ZZ40furthest_point_sampling_with_dist_kernelILj512EEviiiPKfPfPiE7dists_i[2048];
	ld.param.u32 	%r29, [_Z40furthest_point_sampling_with_dist_kernelILj512EEviiiPKfPfPi_param_1];
	ld.param.u32 	%r30, [_Z40furthest_point_sampling_with_dist_kernelILj512EEviiiPKfPfPi_param_2];
	ld.param.u64 	%rd8, [_Z40furthest_point_sampling_with_dist_kernelILj512EEviiiPKfPfPi_param_4];
	ld.param.u64 	%rd9, [_Z40furthest_point_sampling_with_dist_kernelILj512EEviiiPKfPfPi_param_5];
	setp.lt.s32 	%p1, %r30, 1;
	@%p1 bra 	$L__BB14_34;
	cvta.to.global.u64 	%rd10, %rd9;
	cvta.to.global.u64 	%rd1, %rd8;
	mov.u32 	%r31, %ctaid.x;
	mul.lo.s32 	%r32, %r29, %r31;
	mul.lo.s32 	%r33, %r32, %r29;
	cvt.s64.s32 	%rd2, %r33;
	cvt.s64.s32 	%rd3, %r32;
	mul.lo.s32 	%r34, %r30, %r31;
	mul.wide.u32 	%rd11, %r34, 4;
	add.s64 	%rd4, %rd10, %rd11;
	mov.u32 	%r1, %tid.x;
	setp.ne.s32 	%p2, %r1, 0;
	@%p2 bra 	$L__BB14_3;
	mov.b32 	%r35, 0;
	st.global.u32 	[%rd4], %r35;
$L__BB14_3:
	bar.sync 	0;
	setp.eq.s32 	%p3, %r30, 1;
	@%p3 bra 	$L__BB14_34;
	shl.b32 	%r38, %r1, 2;
	mov.u32 	%r39, _ZZ40furthest_point_sampling_with_dist_kernelILj512EEviiiPKfPfPiE5dists;
	add.s32 	%r2, %r39, %r38;
	mov.u32 	%r40, _ZZ40furthest_point_sampling_with_dist_kernelILj512EEviiiPKfPfPiE7dists_i;
	add.s32 	%r3, %r40, %r38;
	not.b32 	%r41, %r1;
	add.s32 	%r4, %r29, %r41;
	mov.b32 	%r91, 0;
	mov.b32 	%r90, 1;
$L__BB14_5:
	setp.ge.s32 	%p4, %r1, %r29;
	mov.f32 	%f67, 0fBF800000;
	mov.b32 	%r99, 0;
	@%p4 bra 	$L__BB14_13;
	setp.lt.u32 	%p5, %r4, 1536;
	mul.lo.s32 	%r7, %r91, %r29;
	mov.b32 	%r99, 0;
	mov.f32 	%f67, 0fBF800000;
	mov.u32 	%r97, %r1;
	@%p5 bra 	$L__BB14_9;
	shr.u32 	%r46, %r4, 9;
	add.s32 	%r47, %r46, 1;
	and.b32  	%r48, %r47, 16777212;
	neg.s32 	%r92, %r48;
	add.s32 	%r93, %r1, %r7;
	mov.b32 	%r99, 0;
	mov.f32 	%f67, 0fBF800000;
	mov.u32 	%r97, %r1;
$L__BB14_8:
	ld.param.u64 	%rd30, [_Z40furthest_point_sampling_with_dist_kernelILj512EEviiiPKfPfPi_param_3];
	cvt.s64.s32 	%rd12, %r93;
	add.s64 	%rd13, %rd12, %rd2;
	cvta.to.global.u64 	%rd14, %rd30;
	shl.b64 	%rd15, %rd13, 2;
	add.s64 	%rd16, %rd14, %rd15;
	ld.global.nc.f32 	%f13, [%rd16];
	cvt.u64.u32 	%rd17, %r97;
	add.s64 	%rd18, %rd17, %rd3;
	shl.b64 	%rd19, %rd18, 2;
	add.s64 	%rd20, %rd1, %rd19;
	ld.global.f32 	%f14, [%rd20];
	min.f32 	%f15, %f13, %f14;
	st.global.f32 	[%rd20], %f15;
	setp.gt.f32 	%p6, %f15, %f67;
	selp.b32 	%r49, %r97, %r99, %p6;
	selp.f32 	%f16, %f15, %f67, %p6;
	ld.global.nc.f32 	%f17, [%rd16+2048];
	ld.global.f32 	%f18, [%rd20+2048];
	min.f32 	%f19, %f17, %f18;
	st.global.f32 	[%rd20+2048], %f19;
	setp.gt.f32 	%p7, %f19, %f16;
	add.s32 	%r50, %r97, 512;
	selp.b32 	%r51, %r50, %r49, %p7;
	selp.f32 	%f20, %f19, %f16, %p7;
	ld.global.nc.f32 	%f21, [%rd16+4096];
	ld.global.f32 	%f22, [%rd20+4096];
	min.f32 	%f23, %f21, %f22;
	st.global.f32 	[%rd20+4096], %f23;
	setp.gt.f32 	%p8, %f23, %f20;
	add.s32 	%r52, %r97, 1024;
	selp.b32 	%r53, %r52, %r51, %p8;
	selp.f32 	%f24, %f23, %f20, %p8;
	ld.global.nc.f32 	%f25, [%rd16+6144];
	ld.global.f32 	%f26, [%rd20+6144];
	min.f32 	%f27, %f25, %f26;
	st.global.f32 	[%rd20+6144], %f27;
	setp.gt.f32 	%p9, %f27, %f24;
	add.s32 	%r54, %r97, 1536;
	selp.b32 	%r99, %r54, %r53, %p9;
	selp.f32 	%f67, %f27, %f24, %p9;
	add.s32 	%r97, %r97, 2048;
	add.s32 	%r93, %r93, 2048;
	add.s32 	%r92, %r92, 4;
	setp.ne.s32 	%p10, %r92, 0;
	@%p10 bra 	$L__BB14_8;
$L__BB14_9:
	shr.u32 	%r55, %r4, 9;
	add.s32 	%r56, %r55, 1;
	and.b32  	%r22, %r56, 3;
	setp.eq.s32 	%p11, %r22, 0;
	@%p11 bra 	$L__BB14_13;
	ld.param.u64 	%rd31, [_Z40furthest_point_sampling_with_dist_kernelILj512EEviiiPKfPfPi_param_3];
	setp.eq.s32 	%p12, %r22, 1;
	add.s32 	%r57, %r97, %r7;
	cvt.s64.s32 	%rd21, %r57;
	add.s64 	%rd22, %rd21, %rd2;
	cvta.to.global.u64 	%rd23, %rd31;
	shl.b64 	%rd24, %rd22, 2;
	add.s64 	%rd5, %rd23, %rd24;
	ld.global.nc.f32 	%f28, [%rd5];
	cvt.u64.u32 	%rd25, %r97;
	add.s64 	%rd26, %rd25, %rd3;
	shl.b64 	%rd27, %rd26, 2;
	add.s64 	%rd6, %rd1, %rd27;
	ld.global.f32 	%f29, [%rd6];
	min.f32 	%f30, %f28, %f29;
	st.global.f32 	[%rd6], %f30;
	setp.gt.f32 	%p13, %f30, %f67;
	selp.b32 	%r99, %r97, %r99, %p13;
	selp.f32 	%f67, %f30, %f67, %p13;
	@%p12 bra 	$L__BB14_13;
	setp.eq.s32 	%p14, %r22, 2;
	add.s32 	%r61, %r97, 512;
	ld.global.nc.f32 	%f31, [%rd5+2048];
	ld.global.f32 	%f32, [%rd6+2048];
	min.f32 	%f33, %f31, %f32;
	st.global.f32 	[%rd6+2048], %f33;
	setp.gt.f32 	%p15, %f33, %f67;
	selp.b32 	%r99, %r61, %r99, %p15;
	selp.f32 	%f67, %f33, %f67, %p15;
	@%p14 bra 	$L__BB14_13;
	add.s32 	%r62, %r97, 1024;
	ld.global.nc.f32 	%f34, [%rd5+4096];
	ld.global.f32 	%f35, [%rd6+4096];
	min.f32 	%f36, %f34, %f35;
	st.global.f32 	[%rd6+4096], %f36;
	setp.gt.f32 	%p16, %f36, %f67;
	selp.b32 	%r99, %r62, %r99, %p16;
	selp.f32 	%f67, %f36, %f67, %p16;
$L__BB14_13:
	setp.gt.u32 	%p17, %r1, 255;
	st.shared.f32 	[%r2], %f67;
	st.shared.u32 	[%r3], %r99;
	bar.sync 	0;
	@%p17 bra 	$L__BB14_15;
	ld.shared.f32 	%f37, [%r2];
	ld.shared.f32 	%f38, [%r2+1024];
	ld.shared.u32 	%r63, [%r3];
	ld.shared.u32 	%r64, [%r3+1024];
	max.f32 	%f39, %f37, %f38;
	st.shared.f32 	[%r2], %f39;
	setp.gt.f32 	%p18, %f38, %f37;
	selp.b32 	%r65, %r64, %r63, %p18;
	st.shared.u32 	[%r3], %r65;
$L__BB14_15:
	setp.gt.u32 	%p19, %r1, 127;
	bar.sync 	0;
	@%p19 bra 	$L__BB14_17;
	ld.shared.f32 	%f40, [%r2];
	ld.shared.f32 	%f41, [%r2+512];
	ld.shared.u32 	%r66, [%r3];
	ld.shared.u32 	%r67, [%r3+512];
	max.f32 	%f42, %f40, %f41;
	st.shared.f32 	[%r2], %f42;
	setp.gt.f32 	%p20, %f41, %f40;
	selp.b32 	%r68, %r67, %r66, %p20;
	st.shared.u32 	[%r3], %r68;
$L__BB14_17:
	setp.gt.u32 	%p21, %r1, 63;
	bar.sync 	0;
	@%p21 bra 	$L__BB14_19;
	ld.shared.f32 	%f43, [%r2];
	ld.shared.f32 	%f44, [%r2+256];
	ld.shared.u32 	%r69, [%r3];
	ld.shared.u32 	%r70, [%r3+256];
	max.f32 	%f45, %f43, %f44;
	st.shared.f32 	[%r2], %f45;
	setp.gt.f32 	%p22, %f44, %f43;
	selp.b32 	%r71, %r70, %r69, %p22;
	st.shared.u32 	[%r3], %r71;
$L__BB14_19:
	setp.gt.u32 	%p23, %r1, 31;
	bar.sync 	0;
	@%p23 bra 	$L__BB14_21;
	ld.shared.f32 	%f46, [%r2];
	ld.shared.f32 	%f47, [%r2+128];
	ld.shared.u32 	%r72, [%r3];
	ld.shared.u32 	%r73, [%r3+128];
	max.f32 	%f48, %f46, %f47;
	st.shared.f32 	[%r2], %f48;
	setp.gt.f32 	%p24, %f47, %f46;
	selp.b32 	%r74, %r73, %r72, %p24;
	st.shared.u32 	[%r3], %r74;
$L__BB14_21:
	setp.gt.u32 	%p25, %r1, 15;
	bar.sync 	0;
	@%p25 bra 	$L__BB14_23;
	ld.shared.f32 	%f49, [%r2];
	ld.shared.f32 	%f50, [%r2+64];
	ld.shared.u32 	%r75, [%r3];
	ld.shared.u32 	%r76, [%r3+64];
	max.f32 	%f51, %f49, %f50;
	st.shared.f32 	[%r2], %f51;
	setp.gt.f32 	%p26, %f50, %f49;
	selp.b32 	%r77, %r76, %r75, %p26;
	st.shared.u32 	[%r3], %r77;
$L__BB14_23:
	setp.gt.u32 	%p27, %r1, 7;
	bar.sync 	0;
	@%p27 bra 	$L__BB14_25;
	ld.shared.f32 	%f52, [%r2];
	ld.shared.f32 	%f53, [%r2+32];
	ld.shared.u32 	%r78, [%r3];
	ld.shared.u32 	%r79, [%r3+32];
	max.f32 	%f54, %f52, %f53;
	st.shared.f32 	[%r2], %f54;
	setp.gt.f32 	%p28, %f53, %f52;
	selp.b32 	%r80, %r79, %r78, %p28;
	st.shared.u32 	[%r3], %r80;
$L__BB14_25:
	setp.gt.u32 	%p29, %r1, 3;
	bar.sync 	0;
	@%p29 bra 	$L__BB14_27;
	ld.shared.f32 	%f55, [%r2];
	ld.shared.f32 	%f56, [%r2+16];
	ld.shared.u32 	%r81, [%r3];
	ld.shared.u32 	%r82, [%r3+16];
	max.f32 	%f57, %f55, %f56;
	st.shared.f32 	[%r2], %f57;
	setp.gt.f32 	%p30, %f56, %f55;
	selp.b32 	%r83, %r82, %r81, %p30;
	st.shared.u32 	[%r3], %r83;
$L__BB14_27:
	setp.gt.u32 	%p31, %r1, 1;
	bar.sync 	0;
	@%p31 bra 	$L__BB14_29;
	ld.shared.f32 	%f58, [%r2];
	ld.shared.f32 	%f59, [%r2+8];
	ld.shared.u32 	%r84, [%r3];
	ld.shared.u32 	%r85, [%r3+8];
	max.f32 	%f60, %f58, %f59;
	st.shared.f32 	[%r2], %f60;
	setp.gt.f32 	%p32, %f59, %f58;
	selp.b32 	%r86, %r85, %r84, %p32;
	st.shared.u32 	[%r3], %r86;
$L__BB14_29:
	setp.ne.s32 	%p33, %r1, 0;
	bar.sync 	0;
	@%p33 bra 	$L__BB14_31;
	ld.shared.f32 	%f61, [_ZZ40furthest_point_sampling_with_dist_kernelILj512EEviiiPKfPfPiE5dists];
	ld.shared.f32 	%f62, [_ZZ40furthest_point_sampling_with_dist_kernelILj512EEviiiPKfPfPiE5dists+4];
	ld.shared.u32 	%r87, [_ZZ40furthest_point_sampling_with_dist_kernelILj512EEviiiPKfPfPiE7dists_i];
	ld.shared.u32 	%r88, [_ZZ40furthest_point_sampling_with_dist_kernelILj512EEviiiPKfPfPiE7dists_i+4];
	max.f32 	%f63, %f61, %f62;
	st.shared.f32 	[_ZZ40furthest_point_sampling_with_dist_kernelILj512EEviiiPKfPfPiE5dists], %f63;
	setp.gt.f32 	%p34, %f62, %f61;
	selp.b32 	%r89, %r88, %r87, %p34;
	st.shared.u32 	[_ZZ40furthest_point_sampling_with_dist_kernelILj512EEviiiPKfPfPiE7dists_i], %r89;
$L__BB14_31:
	setp.ne.s32 	%p35, %r1, 0;
	bar.sync 	0;
	ld.shared.u32 	%r91, [_ZZ40furthest_point_sampling_with_dist_kernelILj512EEviiiPKfPfPiE7dists_i];
	@%p35 bra 	$L__BB14_33;
	mul.wide.u32 	%rd28, %r90, 4;
	add.s64 	%rd29, %rd4, %rd28;
	st.global.u32 	[%rd29], %r91;
$L__BB14_33:
	add.s32 	%r90, %r90, 1;
	setp.ne.s32 	%p36, %r90, %r30;
	@%p36 bra 	$L__BB14_5;
$L__BB14_34:
	ret;

}
	// .globl	_Z40furthest_point_sampling_with_dist_kernelILj256EEviiiPKfPfPi
.visible .entry _Z40furthest_point_sampling_with_dist_kernelILj256EEviiiPKfPfPi(
	.param .u32 _Z40furthest_point_sampling_with_dist_kernelILj256EEviiiPKfPfPi_param_0,
	.param .u32 _Z40furthest_point_sampling_with_dist_kernelILj256EEviiiPKfPfPi_param_1,
	.param .u32 _Z40furthest_point_sampling_with_dist_kernelILj256EEviiiPKfPfPi_param_2,
	.param .u64 .ptr .align 1 _Z40furthest_point_sampling_with_dist_kernelILj256EEviiiPKfPfPi_param_3,
	.param .u64 .ptr .align 1 _Z40furthest_point_sampling_with_dist_kernelILj256EEviiiPKfPfPi_param_4,
	.param .u64 .ptr .align 1 _Z40furthest_point_sampling_with_dist_kernelILj256EEviiiPKfPfPi_param_5
)
{
	.reg .pred 	%p<35>;
	.reg .b32 	%r<97>;
	.reg .b32 	%f<65>;
	.reg .b64 	%rd<32>;
	// demoted variable
	.shared .align 4 .b8 _ZZ40furthest_point_sampling_with_dist_kernelILj256EEviiiPKfPfPiE5dists[1024];
	// demoted variable
	.shared .align 4 .b8 _ZZ40furthest_point_sampling_with_dist_kernelILj256EEviiiPKfPfPiE7dists_i[1024];
	ld.param.u32 	%r29, [_Z40furthest_point_sampling_with_dist_kernelILj256EEviiiPKfPfPi_param_1];
	ld.param.u32 	%r30, [_Z40furthest_point_sampling_with_dist_kernelILj256EEviiiPKfPfPi_param_2];
	ld.param.u64 	%rd8, [_Z40furthest_point_sampling_with_dist_kernelILj256EEviiiPKfPfPi_param_4];
	ld.param.u64 	%rd9, [_Z40furthest_point_sampling_with_dist_kernelILj256EEviiiPKfPfPi_param_5];
	setp.lt.s32 	%p1, %r30, 1;
	@%p1 bra 	$L__BB15_32;
	cvta.to.global.u64 	%rd10, %rd9;
	cvta.to.global.u64 	%rd1, %rd8;
	mov.u32 	%r31, %ctaid.x;
	mul.lo.s32 	%r32, %r29, %r31;
	mul.lo.s32 	%r33, %r32, %r29;
	cvt.s64.s32 	%rd2, %r33;
	cvt.s64.s32 	%rd3, %r32;
	mul.lo.s32 	%r34, %r30, %r31;
	mul.wide.u32 	%rd11, %r34, 4;
	add.s64 	%rd4, %rd10, %rd11;
	mov.u32 	%r1, %tid.x;
	setp.ne.s32 	%p2, %r1, 0;
	@%p2 bra 	$L__BB15_3;
	mov.b32 	%r35, 0;
	st.global.u32 	[%rd4], %r35;
$L__BB15_3:
	bar.sync 	0;
	setp.eq.s32 	%p3, %r30, 1;
	@%p3 bra 	$L__BB15_32;
	shl.b32 	%r38, %r1, 2;
	mov.u32 	%r39, _ZZ40furthest_point_sampling_with_dist_kernelILj256EEviiiPKfPfPiE5dists;
	add.s32 	%r2, %r39, %r38;
	mov.u32 	%r40, _ZZ40furthest_point_sampling_with_dist_kernelILj256EEviiiPKfPfPiE7dists_i;
	add.s32 	%r3, %r40, %r38;
	not.b32 	%r41, %r1;
	add.s32 	%r4, %r29, %r41;
	mov.b32 	%r88, 0;
	mov.b32 	%r87, 1;
$L__BB15_5:
	setp.ge.s32 	%p4, %r1, %r29;
	mov.f32 	%f64, 0fBF800000;
	mov.b32 	%r96, 0;
	@%p4 bra 	$L__BB15_13;
	setp.lt.u32 	%p5, %r4, 768;
	mul.lo.s32 	%r7, %r88, %r29;
	mov.b32 	%r96, 0;
	mov.f32 	%f64, 0fBF800000;
	mov.u32 	%r94, %r1;
	@%p5 bra 	$L__BB15_9;
	shr.u32 	%r46, %r4, 8;
	add.s32 	%r47, %r46, 1;
	and.b32  	%r48, %r47, 33554428;
	neg.s32 	%r89, %r48;
	add.s32 	%r90, %r1, %r7;
	mov.b32 	%r96, 0;
	mov.f32 	%f64, 0fBF800000;
	mov.u32 	%r94, %r1;
$L__BB15_8:
	ld.param.u64 	%rd30, [_Z40furthest_point_sampling_with_dist_kernelILj256EEviiiPKfPfPi_param_3];
	cvt.s64.s32 	%rd12, %r90;
	add.s64 	%rd13, %rd12, %rd2;
	cvta.to.global.u64 	%rd14, %rd30;
	shl.b64 	%rd15, %rd13, 2;
	add.s64 	%rd16, %rd14, %rd15;
	ld.global.nc.f32 	%f13, [%rd16];
	cvt.u64.u32 	%rd17, %r94;
	add.s64 	%rd18, %rd17, %rd3;
	shl.b64 	%rd19, %rd18, 2;
	add.s64 	%rd20, %rd1, %rd19;
	ld.global.f32 	%f14, [%rd20];
	min.f32 	%f15, %f13, %f14;
	st.global.f32 	[%rd20], %f15;
	setp.gt.f32 	%p6, %f15, %f64;
	selp.b32 	%r49, %r94, %r96, %p6;
	selp.f32 	%f16, %f15, %f64, %p6;
	ld.global.nc.f32 	%f17, [%rd16+1024];
	ld.global.f32 	%f18, [%rd20+1024];
	min.f32 	%f19, %f17, %f18;
	st.global.f32 	[%rd20+1024], %f19;
	setp.gt.f32 	%p7, %f19, %f16;
	add.s32 	%r50, %r94, 256;
	selp.b32 	%r51, %r50, %r49, %p7;
	selp.f32 	%f20, %f19, %f16, %p7;
	ld.global.nc.f32 	%f21, [%rd16+2048];
	ld.global.f32 	%f22, [%rd20+2048];
	min.f32 	%f23, %f21, %f22;
	st.global.f32 	[%rd20+2048], %f23;
	setp.gt.f32 	%p8, %f23, %f20;
	add.s32 	%r52, %r94, 512;
	selp.b32 	%r53, %r52, %r51, %p8;
	selp.f32 	%f24, %f23, %f20, %p8;
	ld.global.nc.f32 	%f25, [%rd16+3072];
	ld.global.f32 	%f26, [%rd20+3072];
	min.f32 	%f27, %f25, %f26;
	st.global.f32 	[%rd20+3072], %f27;
	setp.gt.f32 	%p9, %f27, %f24;
	add.s32 	%r54, %r94, 768;
	selp.b32 	%r96, %r54, %r53, %p9;
	selp.f32 	%f64, %f27, %f24, %p9;
	add.s32 	%r94, %r94, 1024;
	add.s32 	%r90, %r90, 1024;
	add.s32 	%r89, %r89, 4;
	setp.ne.s32 	%p10, %r89, 0;
	@%p10 bra 	$L__BB15_8;
$L__BB15_9:
	shr.u32 	%r55, %r4, 8;
	add.s32 	%r56, %r55, 1;
	and.b32  	%r22, %r56, 3;
	setp.eq.s32 	%p11, %r22, 0;
	@%p11 bra 	$L__BB15_13;
	ld.param.u64 	%rd31, [_Z40furthest_point_sampling_with_dist_kernelILj256EEviiiPKfPfPi_param_3];
	setp.eq.s32 	%p12, %r22, 1;
	add.s32 	%r57, %r94, %r7;
	cvt.s64.s32 	%rd21, %r57;
	add.s64 	%rd22, %rd21, %rd2;
	cvta.to.global.u64 	%rd23, %rd31;
	shl.b64 	%rd24, %rd22, 2;
	add.s64 	%rd5, %rd23, %rd24;
	ld.global.nc.f32 	%f28, [%rd5];
	cvt.u64.u32 	%rd25, %r94;
	add.s64 	%rd26, %rd25, %rd3;
	shl.b64 	%rd27, %rd26, 2;
	add.s64 	%rd6, %rd1, %rd27;
	ld.global.f32 	%f29, [%rd6];
	min.f32 	%f30, %f28, %f29;
	st.global.f32 	[%rd6], %f30;
	setp.gt.f32 	%p13, %f30, %f64;
	selp.b32 	%r96, %r94, %r96, %p13;
	selp.f32 	%f64, %f30, %f64, %p13;
	@%p12 bra 	$L__BB15_13;
	setp.eq.s32 	%p14, %r22, 2;
	add.s32 	%r61, %r94, 256;
	ld.global.nc.f32 	%f31, [%rd5+1024];
	ld.global.f32 	%f32, [%rd6+1024];
	min.f32 	%f33, %f31, %f32;
	st.global.f32 	[%rd6+1024], %f33;
	setp.gt.f32 	%p15, %f33, %f64;
	selp.b32 	%r96, %r61, %r96, %p15;
	selp.f32 	%f64, %f33, %f64, %p15;
	@%p14 bra 	$L__BB15_13;
	add.s32 	%r62, %r94, 512;
	ld.global.nc.f32 	%f34, [%rd5+2048];
	ld.global.f32 	%f35, [%rd6+2048];
	min.f32 	%f36, %f34, %f35;
	st.global.f32 	[%rd6+2048], %f36;
	setp.gt.f32 	%p16, %f36, %f64;
	selp.b32 	%r96, %r62, %r96, %p16;
	selp.f32 	%f64, %f36, %f64, %p16;
$L__BB15_13:
	setp.gt.u32 	%p17, %r1, 127;
	st.shared.f32 	[%r2], %f64;
	st.shared.u32 	[%r3], %r96;
	bar.sync 	0;
	@%p17 bra 	$L__BB15_15;
	ld.shared.f32 	%f37, [%r2];
	ld.shared.f32 	%f38, [%r2+512];
	ld.shared.u32 	%r63, [%r3];
	ld.shared.u32 	%r64, [%r3+512];
	max.f32 	%f39, %f37, %f38;
	st.shared.f32 	[%r2], %f39;
	setp.gt.f32 	%p18, %f38, %f37;
	selp.b32 	%r65, %r64, %r63, %p18;
	st.shared.u32 	[%r3], %r65;
$L__BB15_15:
	setp.gt.u32 	%p19, %r1, 63;
	bar.sync 	0;
	@%p19 bra 	$L__BB15_17;
	ld.shared.f32 	%f40, [%r2];
	ld.shared.f32 	%f41, [%r2+256];
	ld.shared.u32 	%r66, [%r3];
	ld.shared.u32 	%r67, [%r3+256];
	max.f32 	%f42, %f40, %f41;
	st.shared.f32 	[%r2], %f42;
	setp.gt.f32 	%p20, %f41, %f40;
	selp.b32 	%r68, %r67, %r66, %p20;
	st.shared.u32 	[%r3], %r68;
$L__BB15_17:
	setp.gt.u32 	%p21, %r1, 31;
	bar.sync 	0;
	@%p21 bra 	$L__BB15_19;
	ld.shared.f32 	%f43, [%r2];
	ld.shared.f32 	%f44, [%r2+128];
	ld.shared.u32 	%r69, [%r3];
	ld.shared.u32 	%r70, [%r3+128];
	max.f32 	%f45, %f43, %f44;
	st.shared.f32 	[%r2], %f45;
	setp.gt.f32 	%p22, %f44, %f43;
	selp.b32 	%r71, %r70, %r69, %p22;
	st.shared.u32 	[%r3], %r71;
$L__BB15_19:
	setp.gt.u32 	%p23, %r1, 15;
	bar.sync 	0;
	@%p23 bra 	$L__BB15_21;
	ld.shared.f32 	%f46, [%r2];
	ld.shared.f32 	%f47, [%r2+64];
	ld.shared.u32 	%r72, [%r3];
	ld.shared.u32 	%r73, [%r3+64];
	max.f32 	%f48, %f46, %f47;
	st.shared.f32 	[%r2], %f48;
	setp.gt.f32 	%p24, %f47, %f46;
	selp.b32 	%r74, %r73, %r72, %p24;
	st.shared.u32 	[%r3], %r74;
$L__BB15_21:
	setp.gt.u32 	%p25, %r1, 7;
	bar.sync 	0;
	@%p25 bra 	$L__BB15_23;
	ld.shared.f32 	%f49, [%r2];
	ld.shared.f32 	%f50, [%r2+32];
	ld.shared.u32 	%r75, [%r3];
	ld.shared.u32 	%r76, [%r3+32];
	max.f32 	%f51, %f49, %f50;
	st.shared.f32 	[%r2], %f51;
	setp.gt.f32 	%p26, %f50, %f49;
	selp.b32 	%r77, %r76, %r75, %p26;
	st.shared.u32 	[%r3], %r77;
$L__BB15_23:
	setp.gt.u32 	%p27, %r1, 3;
	bar.sync 	0;
	@%p27 bra 	$L__BB15_25;
	ld.shared.f32 	%f52, [%r2];
	ld.shared.f32 	%f53, [%r2+16];
	ld.shared.u32 	%r78, [%r3];
	ld.shared.u32 	%r79, [%r3+16];
	max.f32 	%f54, %f52, %f53;
	st.shared.f32 	[%r2], %f54;
	setp.gt.f32 	%p28, %f53, %f52;
	selp.b32 	%r80, %r79, %r78, %p28;
	st.shared.u32 	[%r3], %r80;
$L__BB15_25:
	setp.gt.u32 	%p29, %r1, 1;
	bar.sync 	0;
	@%p29 bra 	$L__BB15_27;
	ld.shared.f32 	%f55, [%r2];
	ld.shared.f32 	%f56, [%r2+8];
	ld.shared.u32 	%r81, [%r3];
	ld.shared.u32 	%r82, [%r3+8];
	max.f32 	%f57, %f55, %f56;
	st.shared.f32 	[%r2], %f57;
	setp.gt.f32 	%p30, %f56, %f55;
	selp.b32 	%r83, %r82, %r81, %p30;
	st.shared.u32 	[%r3], %r83;
$L__BB15_27:
	setp.ne.s32 	%p31, %r1, 0;
	bar.sync 	0;
	@%p31 bra 	$L__BB15_29;
	ld.shared.f32 	%f58, [_ZZ40furthest_point_sampling_with_dist_kernelILj256EEviiiPKfPfPiE5dists];
	ld.shared.f32 	%f59, [_ZZ40furthest_point_sampling_with_dist_kernelILj256EEviiiPKfPfPiE5dists+4];
	ld.shared.u32 	%r84, [_ZZ40furthest_point_sampling_with_dist_kernelILj256EEviiiPKfPfPiE7dists_i];
	ld.shared.u32 	%r85, [_ZZ40furthest_point_sampling_with_dist_kernelILj256EEviiiPKfPfPiE7dists_i+4];
	max.f32 	%f60, %f58, %f59;
	st.shared.f32 	[_ZZ40furthest_point_sampling_with_dist_kernelILj256EEviiiPKfPfPiE5dists], %f60;
	setp.gt.f32 	%p32, %f59, %f58;
	selp.b32 	%r86, %r85, %r84, %p32;
	st.shared.u32 	[_ZZ40furthest_point_sampling_with_dist_kernelILj256EEviiiPKfPfPiE7dists_i], %r86;
$L__BB15_29:
	setp.ne.s32 	%p33, %r1, 0;
	bar.sync 	0;
	ld.shared.u32 	%r88, [_ZZ40furthest_point_sampling_with_dist_kernelILj256EEviiiPKfPfPiE7dists_i];
	@%p33 bra 	$L__BB15_31;
	mul.wide.u32 	%rd28, %r87, 4;
	add.s64 	%rd29, %rd4, %rd28;
	st.global.u32 	[%rd29], %r88;
$L__BB15_31:
	add.s32 	%r87, %r87, 1;
	setp.ne.s32 	%p34, %r87, %r30;
	@%p34 bra 	$L__BB15_5;
$L__BB15_32:
	ret;

}
	// .globl	_Z40furthest_point_sampling_with_dist_kernelILj128EEviiiPKfPfPi
.visible .entry _Z40furthest_point_sampling_with_dist_kernelILj128EEviiiPKfPfPi(
	.param .u32 _Z40furthest_point_sampling_with_dist_kernelILj128EEviiiPKfPfPi_param_0,
	.param .u32 _Z40furthest_point_sampling_with_dist_kernelILj128EEviiiPKfPfPi_param_1,
	.param .u32 _Z40furthest_point_sampling_with_dist_kernelILj128EEviiiPKfPfPi_param_2,
	.param .u64 .ptr .align 1 _Z40furthest_point_sampling_with_dist_kernelILj128EEviiiPKfPfPi_param_3,
	.param .u64 .ptr .align 1 _Z40furthest_point_sampling_with_dist_kernelILj128EEviiiPKfPfPi_param_4,
	.param .u64 .ptr .align 1 _Z40furthest_point_sampling_with_dist_kernelILj128EEviiiPKfPfPi_param_5
)
{
	.reg .pred 	%p<33>;
	.reg .b32 	%r<94>;
	.reg .b32 	%f<62>;
	.reg .b64 	%rd<32>;
	// demoted variable
	.shared .align 4 .b8 _ZZ40furthest_point_sampling_with_dist_kernelILj128EEviiiPKfPfPiE5dists[512];
	// demoted variable
	.shared .align 4 .b8 _ZZ40furthest_point_sampling_with_dist_kernelILj128EEviiiPKfPfPiE7dists_i[512];
	ld.param.u32 	%r29, [_Z40furthest_point_sampling_with_dist_kernelILj128EEviiiPKfPfPi_param_1];
	ld.param.u32 	%r30, [_Z40furthest_point_sampling_with_dist_kernelILj128EEviiiPKfPfPi_param_2];
	ld.param.u64 	%rd8, [_Z40furthest_point_sampling_with_dist_kernelILj128EEviiiPKfPfPi_param_4];
	ld.param.u64 	%rd9, [_Z40furthest_point_sampling_with_dist_kernelILj128EEviiiPKfPfPi_param_5];
	setp.lt.s32 	%p1, %r30, 1;
	@%p1 bra 	$L__BB16_30;
	cvta.to.global.u64 	%rd10, %rd9;
	cvta.to.global.u64 	%rd1, %rd8;
	mov.u32 	%r31, %ctaid.x;
	mul.lo.s32 	%r32, %r29, %r31;
	mul.lo.s32 	%r33, %r32, %r29;
	cvt.s64.s32 	%rd2, %r33;
	cvt.s64.s32 	%rd3, %r32;
	mul.lo.s32 	%r34, %r30, %r31;
	mul.wide.u32 	%rd11, %r34, 4;
	add.s64 	%rd4, %rd10, %rd11;
	mov.u32 	%r1, %tid.x;
	setp.ne.s32 	%p2, %r1, 0;
	@%p2 bra 	$L__BB16_3;
	mov.b32 	%r35, 0;
	st.global.u32 	[%rd4], %r35;
$L__BB16_3:
	bar.sync 	0;
	setp.eq.s32 	%p3, %r30, 1;
	@%p3 bra 	$L__BB16_30;
	shl.b32 	%r38, %r1, 2;
	mov.u32 	%r39, _ZZ40furthest_point_sampling_with_dist_kernelILj128EEviiiPKfPfPiE5dists;
	add.s32 	%r2, %r39, %r38;
	mov.u32 	%r40, _ZZ40furthest_point_sampling_with_dist_kernelILj128EEviiiPKfPfPiE7dists_i;
	add.s32 	%r3, %r40, %r38;
	not.b32 	%r41, %r1;
	add.s32 	%r4, %r29, %r41;
	mov.b32 	%r85, 0;
	mov.b32 	%r84, 1;
$L__BB16_5:
	setp.ge.s32 	%p4, %r1, %r29;
	mov.f32 	%f61, 0fBF800000;
	mov.b32 	%r93, 0;
	@%p4 bra 	$L__BB16_13;
	setp.lt.u32 	%p5, %r4, 384;
	mul.lo.s32 	%r7, %r85, %r29;
	mov.b32 	%r93, 0;
	mov.f32 	%f61, 0fBF800000;
	mov.u32 	%r91, %r1;
	@%p5 bra 	$L__BB16_9;
	shr.u32 	%r46, %r4, 7;
	add.s32 	%r47, %r46, 1;
	and.b32  	%r48, %r47, 67108860;
	neg.s32 	%r86, %r48;
	add.s32 	%r87, %r1, %r7;
	mov.b32 	%r93, 0;
	mov.f32 	%f61, 0fBF800000;
	mov.u32 	%r91, %r1;
$L__BB16_8:
	ld.param.u64 	%rd30, [_Z40furthest_point_sampling_with_dist_kernelILj128EEviiiPKfPfPi_param_3];
	cvt.s64.s32 	%rd12, %r87;
	add.s64 	%rd13, %rd12, %rd2;
	cvta.to.global.u64 	%rd14, %rd30;
	shl.b64 	%rd15, %rd13, 2;
	add.s64 	%rd16, %rd14, %rd15;
	ld.global.nc.f32 	%f13, [%rd16];
	cvt.u64.u32 	%rd17, %r91;
	add.s64 	%rd18, %rd17, %rd3;
	shl.b64 	%rd19, %rd18, 2;
	add.s64 	%rd20, %rd1, %rd19;
	ld.global.f32 	%f14, [%rd20];
	min.f32 	%f15, %f13, %f14;
	st.global.f32 	[%rd20], %f15;
	setp.gt.f32 	%p6, %f15, %f61;
	selp.b32 	%r49, %r91, %r93, %p6;
	selp.f32 	%f16, %f15, %f61, %p6;
	ld.global.nc.f32 	%f17, [%rd16+512];
	ld.global.f32 	%f18, [%rd20+512];
	min.f32 	%f19, %f17, %f18;
	st.global.f32 	[%rd20+512], %f19;
	setp.gt.f32 	%p7, %f19, %f16;
	add.s32 	%r50, %r91, 128;
	selp.b32 	%r51, %r50, %r49, %p7;
	selp.f32 	%f20, %f19, %f16, %p7;
	ld.global.nc.f32 	%f21, [%rd16+1024];
	ld.global.f32 	%f22, [%rd20+1024];
	min.f32 	%f23, %f21, %f22;
	st.global.f32 	[%rd20+1024], %f23;
	setp.gt.f32 	%p8, %f23, %f20;
	add.s32 	%r52, %r91, 256;
	selp.b32 	%r53, %r52, %r51, %p8;
	selp.f32 	%f24, %f23, %f20, %p8;
	ld.global.nc.f32 	%f25, [%rd16+1536];
	ld.global.f32 	%f26, [%rd20+1536];
	min.f32 	%f27, %f25, %f26;
	st.global.f32 	[%rd20+1536], %f27;
	setp.gt.f32 	%p9, %f27, %f24;
	add.s32 	%r54, %r91, 384;
	selp.b32 	%r93, %r54, %r53, %p9;
	selp.f32 	%f61, %f27, %f24, %p9;
	add.s32 	%r91, %r91, 512;
	add.s32 	%r87, %r87, 512;
	add.s32 	%r86, %r86, 4;
	setp.ne.s32 	%p10, %r86, 0;
	@%p10 bra 	$L__BB16_8;
$L__BB16_9:
	shr.u32 	%r55, %r4, 7;
	add.s32 	%r56, %r55, 1;
	and.b32  	%r22, %r56, 3;
	setp.eq.s32 	%p11, %r22, 0;
	@%p11 bra 	$L__BB16_13;
	ld.param.u64 	%rd31, [_Z40furthest_point_sampling_with_dist_kernelILj128EEviiiPKfPfPi_param_3];
	setp.eq.s32 	%p12, %r22, 1;
	add.s32 	%r57, %r91, %r7;
	cvt.s64.s32 	%rd21, %r57;
	add.s64 	%rd22, %rd21, %rd2;
	cvta.to.global.u64 	%rd23, %rd31;
	shl.b64 	%rd24, %rd22, 2;
	add.s64 	%rd5, %rd23, %rd24;
	ld.global.nc.f32 	%f28, [%rd5];
	cvt.u64.u32 	%rd25, %r91;
	add.s64 	%rd26, %rd25, %rd3;
	shl.b64 	%rd27, %rd26, 2;
	add.s64 	%rd6, %rd1, %rd27;
	ld.global.f32 	%f29, [%rd6];
	min.f32 	%f30, %f28, %f29;
	st.global.f32 	[%rd6], %f30;
	setp.gt.f32 	%p13, %f30, %f61;
	selp.b32 	%r93, %r91, %r93, %p13;
	selp.f32 	%f61, %f30, %f61, %p13;
	@%p12 bra 	$L__BB16_13;
	setp.eq.s32 	%p14, %r22, 2;
	add.s32 	%r61, %r91, 128;
	ld.global.nc.f32 	%f31, [%rd5+512];
	ld.global.f32 	%f32, [%rd6+512];
	min.f32 	%f33, %f31, %f32;
	st.global.f32 	[%rd6+512], %f33;
	setp.gt.f32 	%p15, %f33, %f61;
	selp.b32 	%r93, %r61, %r93, %p15;
	selp.f32 	%f61, %f33, %f61, %p15;
	@%p14 bra 	$L__BB16_13;
	add.s32 	%r62, %r91, 256;
	ld.global.nc.f32 	%f34, [%rd5+1024];
	ld.global.f32 	%f35, [%rd6+1024];
	min.f32 	%f36, %f34, %f35;
	st.global.f32 	[%rd6+1024], %f36;
	setp.gt.f32 	%p16, %f36, %f61;
	selp.b32 	%r93, %r62, %r93, %p16;
	selp.f32 	%f61, %f36, %f61, %p16;
$L__BB16_13:
	setp.gt.u32 	%p17, %r1, 63;
	st.shared.f32 	[%r2], %f61;
	st.shared.u32 	[%r3], %r93;
	bar.sync 	0;
	@%p17 bra 	$L__BB16_15;
	ld.shared.f32 	%f37, [%r2];
	ld.shared.f32 	%f38, [%r2+256];
	ld.shared.u32 	%r63, [%r3];
	ld.shared.u32 	%r64, [%r3+256];
	max.f32 	%f39, %f37, %f38;
	st.shared.f32 	[%r2], %f39;
	setp.gt.f32 	%p18, %f38, %f37;
	selp.b32 	%r65, %r64, %r63, %p18;
	st.shared.u32 	[%r3], %r65;
$L__BB16_15:
	setp.gt.u32 	%p19, %r1, 31;
	bar.sync 	0;
	@%p19 bra 	$L__BB16_17;
	ld.shared.f32 	%f40, [%r2];
	ld.shared.f32 	%f41, [%r2+128];
	ld.shared.u32 	%r66, [%r3];
	ld.shared.u32 	%r67, [%r3+128];
	max.f32 	%f42, %f40, %f41;
	st.shared.f32 	[%r2], %f42;
	setp.gt.f32 	%p20, %f41, %f40;
	selp.b32 	%r68, %r67, %r66, %p20;
	st.shared.u32 	[%r3], %r68;
$L__BB16_17:
	setp.gt.u32 	%p21, %r1, 15;
	bar.sync 	0;
	@%p21 bra 	$L__BB16_19;
	ld.shared.f32 	%f43, [%r2];
	ld.shared.f32 	%f44, [%r2+64];
	ld.shared.u32 	%r69, [%r3];
	ld.shared.u32 	%r70, [%r3+64];
	max.f32 	%f45, %f43, %f44;
	st.shared.f32 	[%r2], %f45;
	setp.gt.f32 	%p22, %f44, %f43;
	selp.b32 	%r71, %r70, %r69, %p22;
	st.shared.u32 	[%r3], %r71;
$L__BB16_19:
	setp.gt.u32 	%p23, %r1, 7;
	bar.sync 	0;
	@%p23 bra 	$L__BB16_21;
	ld.shared.f32 	%f46, [%r2];
	ld.shared.f32 	%f47, [%r2+32];
	ld.shared.u32 	%r72, [%r3];
	ld.shared.u32 	%r73, [%r3+32];
	max.f32 	%f48, %f46, %f47;
	st.shared.f32 	[%r2], %f48;
	setp.gt.f32 	%p24, %f47, %f46;
	selp.b32 	%r74, %r73, %r72, %p24;
	st.shared.u32 	[%r3], %r74;
$L__BB16_21:
	setp.gt.u32 	%p25, %r1, 3;
	bar.sync 	0;
	@%p25 bra 	$L__BB16_23;
	ld.shared.f32 	%f49, [%r2];
	ld.shared.f32 	%f50, [%r2+16];
	ld.shared.u32 	%r75, [%r3];
	ld.shared.u32 	%r76, [%r3+16];
	max.f32 	%f51, %f49, %f50;
	st.shared.f32 	[%r2], %f51;
	setp.gt.f32 	%p26, %f50, %f49;
	selp.b32 	%r77, %r76, %r75, %p26;
	st.shared.u32 	[%r3], %r77;
$L__BB16_23:
	setp.gt.u32 	%p27, %r1, 1;
	bar.sync 	0;
	@%p27 bra 	$L__BB16_25;
	ld.shared.f32 	%f52, [%r2];
	ld.shared.f32 	%f53, [%r2+8];
	ld.shared.u32 	%r78, [%r3];
	ld.shared.u32 	%r79, [%r3+8];
	max.f32 	%f54, %f52, %f53;
	st.shared.f32 	[%r2], %f54;
	setp.gt.f32 	%p28, %f53, %f52;
	selp.b32 	%r80, %r79, %r78, %p28;
	st.shared.u32 	[%r3], %r80;
$L__BB16_25:
	setp.ne.s32 	%p29, %r1, 0;
	bar.sync 	0;
	@%p29 bra 	$L__BB16_27;
	ld.shared.f32 	%f55, [_ZZ40furthest_point_sampling_with_dist_kernelILj128EEviiiPKfPfPiE5dists];
	ld.shared.f32 	%f56, [_ZZ40furthest_point_sampling_with_dist_kernelILj128EEviiiPKfPfPiE5dists+4];
	ld.shared.u32 	%r81, [_ZZ40furthest_point_sampling_with_dist_kernelILj128EEviiiPKfPfPiE7dists_i];
	ld.shared.u32 	%r82, [_ZZ40furthest_point_sampling_with_dist_kernelILj128EEviiiPKfPfPiE7dists_i+4];
	max.f32 	%f57, %f55, %f56;
	st.shared.f32 	[_ZZ40furthest_point_sampling_with_dist_kernelILj128EEviiiPKfPfPiE5dists], %f57;
	setp.gt.f32 	%p30, %f56, %f55;
	selp.b32 	%r83, %r82, %r81, %p30;
	st.shared.u32 	[_ZZ40furthest_point_sampling_with_dist_kernelILj128EEviiiPKfPfPiE7dists_i], %r83;
$L__BB16_27:
	setp.ne.s32 	%p31, %r1, 0;
	bar.sync 	0;
	ld.shared.u32 	%r85, [_ZZ40furthest_point_sampling_with_dist_kernelILj128EEviiiPKfPfPiE7dists_i];
	@%p31 bra 	$L__BB16_29;
	mul.wide.u32 	%rd28, %r84, 4;
	add.s64 	%rd29, %rd4, %rd28;
	st.global.u32 	[%rd29], %r85;
$L__BB16_29:
	add.s32 	%r84, %r84, 1;
	setp.ne.s32 	%p32, %r84, %r30;
	@%p32 bra 	$L__BB16_5;
$L__BB16_30:
	ret;

}
	// .globl	_Z40furthest_point_sampling_with_dist_kernelILj64EEviiiPKfPfPi
.visible .entry _Z40furthest_point_sampling_with_dist_kernelILj64EEviiiPKfPfPi(
	.param .u32 _Z40furthest_point_sampling_with_dist_kernelILj64EEviiiPKfPfPi_param_0,
	.param .u32 _Z40furthest_point_sampling_with_dist_kernelILj64EEviiiPKfPfPi_param_1,
	.param .u32 _Z40furthest_point_sampling_with_dist_kernelILj64EEviiiPKfPfPi_param_2,
	.param .u64 .ptr .align 1 _Z40furthest_point_sampling_with_dist_kernelILj64EEviiiPKfPfPi_param_3,
	.param .u64 .ptr .align 1 _Z40furthest_point_sampling_with_dist_kernelILj64EEviiiPKfPfPi_param_4,
	.param .u64 .ptr .align 1 _Z40furthest_point_sampling_with_dist_kernelILj64EEviiiPKfPfPi_param_5
)
{
	.reg .pred 	%p<31>;
	.reg .b32 	%r<91>;
	.reg .b32 	%f<59>;
	.reg .b64 	%rd<32>;
	// demoted variable
	.shared .align 4 .b8 _ZZ40furthest_point_sampling_with_dist_kernelILj64EEviiiPKfPfPiE5dists[256];
	// demoted variable
	.shared .align 4 .b8 _ZZ40furthest_point_sampling_with_dist_kernelILj64EEviiiPKfPfPiE7dists_i[256];
	ld.param.u32 	%r29, [_Z40furthest_point_sampling_with_dist_kernelILj64EEviiiPKfPfPi_param_1];
	ld.param.u32 	%r30, [_Z40furthest_point_sampling_with_dist_kernelILj64EEviiiPKfPfPi_param_2];
	ld.param.u64 	%rd8, [_Z40furthest_point_sampling_with_dist_kernelILj64EEviiiPKfPfPi_param_4];
	ld.param.u64 	%rd9, [_Z40furthest_point_sampling_with_dist_kernelILj64EEviiiPKfPfPi_param_5];
	setp.lt.s32 	%p1, %r30, 1;
	@%p1 bra 	$L__BB17_28;
	cvta.to.global.u64 	%rd10, %rd9;
	cvta.to.global.u64 	%rd1, %rd8;
	mov.u32 	%r31, %ctaid.x;
	mul.lo.s32 	%r32, %r29, %r31;
	mul.lo.s32 	%r33, %r32, %r29;
	cvt.s64.s32 	%rd2, %r33;
	cvt.s64.s32 	%rd3, %r32;
	mul.lo.s32 	%r34, %r30, %r31;
	mul.wide.u32 	%rd11, %r34, 4;
	add.s64 	%rd4, %rd10, %rd11;
	mov.u32 	%r1, %tid.x;
	setp.ne.s32 	%p2, %r1, 0;
	@%p2 bra 	$L__BB17_3;
	mov.b32 	%r35, 0;
	st.global.u32 	[%rd4], %r35;
$L__BB17_3:
	bar.sync 	0;
	setp.eq.s32 	%p3, %r30, 1;
	@%p3 bra 	$L__BB17_28;
	shl.b32 	%r38, %r1, 2;
	mov.u32 	%r39, _ZZ40furthest_point_sampling_with_dist_kernelILj64EEviiiPKfPfPiE5dists;
	add.s32 	%r2, %r39, %r38;
	mov.u32 	%r40, _ZZ40furthest_point_sampling_with_dist_kernelILj64EEviiiPKfPfPiE7dists_i;
	add.s32 	%r3, %r40, %r38;
	not.b32 	%r41, %r1;
	add.s32 	%r4, %r29, %r41;
	mov.b32 	%r82, 0;
	mov.b32 	%r81, 1;
$L__BB17_5:
	setp.ge.s32 	%p4, %r1, %r29;
	mov.f32 	%f58, 0fBF800000;
	mov.b32 	%r90, 0;
	@%p4 bra 	$L__BB17_13;
	setp.lt.u32 	%p5, %r4, 192;
	mul.lo.s32 	%r7, %r82, %r29;
	mov.b32 	%r90, 0;
	mov.f32 	%f58, 0fBF800000;
	mov.u32 	%r88, %r1;
	@%p5 bra 	$L__BB17_9;
	shr.u32 	%r46, %r4, 6;
	add.s32 	%r47, %r46, 1;
	and.b32  	%r48, %r47, 134217724;
	neg.s32 	%r83, %r48;
	add.s32 	%r84, %r1, %r7;
	mov.b32 	%r90, 0;
	mov.f32 	%f58, 0fBF800000;
	mov.u32 	%r88, %r1;
$L__BB17_8:
	ld.param.u64 	%rd30, [_Z40furthest_point_sampling_with_dist_kernelILj64EEviiiPKfPfPi_param_3];
	cvt.s64.s32 	%rd12, %r84;
	add.s64 	%rd13, %rd12, %rd2;
	cvta.to.global.u64 	%rd14, %rd30;
	shl.b64 	%rd15, %rd13, 2;
	add.s64 	%rd16, %rd14, %rd15;
	ld.global.nc.f32 	%f13, [%rd16];
	cvt.u64.u32 	%rd17, %r88;
	add.s64 	%rd18, %rd17, %rd3;
	shl.b64 	%rd19, %rd18, 2;
	add.s64 	%rd20, %rd1, %rd19;
	ld.global.f32 	%f14, [%rd20];
	min.f32 	%f15, %f13, %f14;
	st.global.f32 	[%rd20], %f15;
	setp.gt.f32 	%p6, %f15, %f58;
	selp.b32 	%r49, %r88, %r90, %p6;
	selp.f32 	%f16, %f15, %f58, %p6;
	ld.global.nc.f32 	%f17, [%rd16+256];
	ld.global.f32 	%f18, [%rd20+256];
	min.f32 	%f19, %f17, %f18;
	st.global.f32 	[%rd20+256], %f19;
	setp.gt.f32 	%p7, %f19, %f16;
	add.s32 	%r50, %r88, 64;
	selp.b32 	%r51, %r50, %r49, %p7;
	selp.f32 	%f20, %f19, %f16, %p7;
	ld.global.nc.f32 	%f21, [%rd16+512];
	ld.global.f32 	%f22, [%rd20+512];
	min.f32 	%f23, %f21, %f22;
	st.global.f32 	[%rd20+512], %f23;
	setp.gt.f32 	%p8, %f23, %f20;
	add.s32 	%r52, %r88, 128;
	selp.b32 	%r53, %r52, %r51, %p8;
	selp.f32 	%f24, %f23, %f20, %p8;
	ld.global.nc.f32 	%f25, [%rd16+768];
	ld.global.f32 	%f26, [%rd20+768];
	min.f32 	%f27, %f25, %f26;
	st.global.f32 	[%rd20+768], %f27;
	setp.gt.f32 	%p9, %f27, %f24;
	add.s32 	%r54, %r88, 192;
	selp.b32 	%r90, %r54, %r53, %p9;
	selp.f32 	%f58, %f27, %f24, %p9;
	add.s32 	%r88, %r88, 256;
	add.s32 	%r84, %r84, 256;
	add.s32 	%r83, %r83, 4;
	setp.ne.s32 	%p10, %r83, 0;
	@%p10 bra 	$L__BB17_8;
$L__BB17_9:
	shr.u32 	%r55, %r4, 6;
	add.s32 	%r56, %r55, 1;
	and.b32  	%r22, %r56, 3;
	setp.eq.s32 	%p11, %r22, 0;
	@%p11 bra 	$L__BB17_13;
	ld.param.u64 	%rd31, [_Z40furthest_point_sampling_with_dist_kernelILj64EEviiiPKfPfPi_param_3];
	setp.eq.s32 	%p12, %r22, 1;
	add.s32 	%r57, %r88, %r7;
	cvt.s64.s32 	%rd21, %r57;
	add.s64 	%rd22, %rd21, %rd2;
	cvta.to.global.u64 	%rd23, %rd31;
	shl.b64 	%rd24, %rd22, 2;
	add.s64 	%rd5, %rd23, %rd24;
	ld.global.nc.f32 	%f28, [%rd5];
	cvt.u64.u32 	%rd25, %r88;
	add.s64 	%rd26, %rd25, %rd3;
	shl.b64 	%rd27, %rd26, 2;
	add.s64 	%rd6, %rd1, %rd27;
	ld.global.f32 	%f29, [%rd6];
	min.f32 	%f30, %f28, %f29;
	st.global.f32 	[%rd6], %f30;
	setp.gt.f32 	%p13, %f30, %f58;
	selp.b32 	%r90, %r88, %r90, %p13;
	selp.f32 	%f58, %f30, %f58, %p13;
	@%p12 bra 	$L__BB17_13;
	setp.eq.s32 	%p14, %r22, 2;
	add.s32 	%r61, %r88, 64;
	ld.global.nc.f32 	%f31, [%rd5+256];
	ld.global.f32 	%f32, [%rd6+256];
	min.f32 	%f33, %f31, %f32;
	st.global.f32 	[%rd6+256], %f33;
	setp.gt.f32 	%p15, %f33, %f58;
	selp.b32 	%r90, %r61, %r90, %p15;
	selp.f32 	%f58, %f33, %f58, %p15;
	@%p14 bra 	$L__BB17_13;
	add.s32 	%r62, %r88, 128;
	ld.global.nc.f32 	%f34, [%rd5+512];
	ld.global.f32 	%f35, [%rd6+512];
	min.f32 	%f36, %f34, %f35;
	st.global.f32 	[%rd6+512], %f36;
	setp.gt.f32 	%p16, %f36, %f58;
	selp.b32 	%r90, %r62, %r90, %p16;
	selp.f32 	%f58, %f36, %f58, %p16;
$L__BB17_13:
	setp.gt.u32 	%p17, %r1, 31;
	st.shared.f32 	[%r2], %f58;
	st.shared.u32 	[%r3], %r90;
	bar.sync 	0;
	@%p17 bra 	$L__BB17_15;
	ld.shared.f32 	%f37, [%r2];
	ld.shared.f32 	%f38, [%r2+128];
	ld.shared.u32 	%r63, [%r3];
	ld.shared.u32 	%r64, [%r3+128];
	max.f32 	%f39, %f37, %f38;
	st.shared.f32 	[%r2], %f39;
	setp.gt.f32 	%p18, %f38, %f37;
	selp.b32 	%r65, %r64, %r63, %p18;
	st.shared.u32 	[%r3], %r65;
$L__BB17_15:
	setp.gt.u32 	%p19, %r1, 15;
	bar.sync 	0;
	@%p19 bra 	$L__BB17_17;
	ld.shared.f32 	%f40, [%r2];
	ld.shared.f32 	%f41, [%r2+64];
	ld.shared.u32 	%r66, [%r3];
	ld.shared.u32 	%r67, [%r3+64];
	max.f32 	%f42, %f40, %f41;
	st.shared.f32 	[%r2], %f42;
	setp.gt.f32 	%p20, %f41, %f40;
	selp.b32 	%r68, %r67, %r66, %p20;
	st.shared.u32 	[%r3], %r68;
$L__BB17_17:
	setp.gt.u32 	%p21, %r1, 7;
	bar.sync 	0;
	@%p21 bra 	$L__BB17_19;
	ld.shared.f32 	%f43, [%r2];
	ld.shared.f32 	%f44, [%r2+32];
	ld.shared.u32 	%r69, [%r3];
	ld.shared.u32 	%r70, [%r3+32];
	max.f32 	%f45, %f43, %f44;
	st.shared.f32 	[%r2], %f45;
	setp.gt.f32 	%p22, %f44, %f43;
	selp.b32 	%r71, %r70, %r69, %p22;
	st.shared.u32 	[%r3], %r71;
$L__BB17_19:
	setp.gt.u32 	%p23, %r1, 3;
	bar.sync 	0;
	@%p23 bra 	$L__BB17_21;
	ld.shared.f32 	%f46, [%r2];
	ld.shared.f32 	%f47, [%r2+16];
	ld.shared.u32 	%r72, [%r3];
	ld.shared.u32 	%r73, [%r3+16];
	max.f32 	%f48, %f46, %f47;
	st.shared.f32 	[%r2], %f48;
	setp.gt.f32 	%p24, %f47, %f46;
	selp.b32 	%r74, %r73, %r72, %p24;
	st.shared.u32 	[%r3], %r74;
$L__BB17_21:
	setp.gt.u32 	%p25, %r1, 1;
	bar.sync 	0;
	@%p25 bra 	$L__BB17_23;
	ld.shared.f32 	%f49, [%r2];
	ld.shared.f32 	%f50, [%r2+8];
	ld.shared.u32 	%r75, [%r3];
	ld.shared.u32 	%r76, [%r3+8];
	max.f32 	%f51, %f49, %f50;
	st.shared.f32 	[%r2], %f51;
	setp.gt.f32 	%p26, %f50, %f49;
	selp.b32 	%r77, %r76, %r75, %p26;
	st.shared.u32 	[%r3], %r77;
$L__BB17_23:
	setp.ne.s32 	%p27, %r1, 0;
	bar.sync 	0;
	@%p27 bra 	$L__BB17_25;
	ld.shared.f32 	%f52, [_ZZ40furthest_point_sampling_with_dist_kernelILj64EEviiiPKfPfPiE5dists];
	ld.shared.f32 	%f53, [_ZZ40furthest_point_sampling_with_dist_kernelILj64EEviiiPKfPfPiE5dists+4];
	ld.shared.u32 	%r78, [_ZZ40furthest_point_sampling_with_dist_kernelILj64EEviiiPKfPfPiE7dists_i];
	ld.shared.u32 	%r79, [_ZZ40furthest_point_sampling_with_dist_kernelILj64EEviiiPKfPfPiE7dists_i+4];
	max.f32 	%f54, %f52, %f53;
	st.shared.f32 	[_ZZ40furthest_point_sampling_with_dist_kernelILj64EEviiiPKfPfPiE5dists], %f54;
	setp.gt.f32 	%p28, %f53, %f52;
	selp.b32 	%r80, %r79, %r78, %p28;
	st.shared.u32 	[_ZZ40furthest_point_sampling_with_dist_kernelILj64EEviiiPKfPfPiE7dists_i], %r80;
$L__BB17_25:
	setp.ne.s32 	%p29, %r1, 0;
	bar.sync 	0;
	ld.shared.u32 	%r82, [_ZZ40furthest_point_sampling_with_dist_kernelILj64EEviiiPKfPfPiE7dists_i];
	@%p29 bra 	$L__BB17_27;
	mul.wide.u32 	%rd28, %r81, 4;
	add.s64 	%rd29, %rd4, %rd28;
	st.global.u32 	[%rd29], %r82;
$L__BB17_27:
	add.s32 	%r81, %r81, 1;
	setp.ne.s32 	%p30, %r81, %r30;
	@%p30 bra 	$L__BB17_5;
$L__BB17_28:
	ret;

}
	// .globl	_Z40furthest_point_sampling_with_dist_kernelILj32EEviiiPKfPfPi
.visible .entry _Z40furthest_point_sampling_with_dist_kernelILj32EEviiiPKfPfPi(
	.param .u32 _Z40furthest_point_sampling_with_dist_kernelILj32EEviiiPKfPfPi_param_0,
	.param .u32 _Z40furthest_point_sampling_with_dist_kernelILj32EEviiiPKfPfPi_param_1,
	.param .u32 _Z40furthest_point_sampling_with_dist_kernelILj32EEviiiPKfPfPi_param_2,
	.param .u64 .ptr .align 1 _Z40furthest_point_sampling_with_dist_kernelILj32EEviiiPKfPfPi_param_3,
	.param .u64 .ptr .align 1 _Z40furthest_point_sampling_with_dist_kernelILj32EEviiiPKfPfPi_param_4,
	.param .u64 .ptr .align 1 _Z40furthest_point_sampling_with_dist_kernelILj32EEviiiPKfPfPi_param_5
)
{
	.reg .pred 	%p<29>;
	.reg .b32 	%r<88>;
	.reg .b32 	%f<56>;
	.reg .b64 	%rd<32>;
	// demoted variable
	.shared .align 4 .b8 _ZZ40furthest_point_sampling_with_dist_kernelILj32EEviiiPKfPfPiE5dists[128];
	// demoted variable
	.shared .align 4 .b8 _ZZ40furthest_point_sampling_with_dist_kernelILj32EEviiiPKfPfPiE7dists_i[128];
	ld.param.u32 	%r29, [_Z40furthest_point_sampling_with_dist_kernelILj32EEviiiPKfPfPi_param_1];
	ld.param.u32 	%r30, [_Z40furthest_point_sampling_with_dist_kernelILj32EEviiiPKfPfPi_param_2];
	ld.param.u64 	%rd8, [_Z40furthest_point_sampling_with_dist_kernelILj32EEviiiPKfPfPi_param_4];
	ld.param.u64 	%rd9, [_Z40furthest_point_sampling_with_dist_kernelILj32EEviiiPKfPfPi_param_5];
	setp.lt.s32 	%p1, %r30, 1;
	@%p1 bra 	$L__BB18_26;
	cvta.to.global.u64 	%rd10, %rd9;
	cvta.to.global.u64 	%rd1, %rd8;
	mov.u32 	%r31, %ctaid.x;
	mul.lo.s32 	%r32, %r29, %r31;
	mul.lo.s32 	%r33, %r32, %r29;
	cvt.s64.s32 	%rd2, %r33;
	cvt.s64.s32 	%rd3, %r32;
	mul.lo.s32 	%r34, %r30, %r31;
	mul.wide.u32 	%rd11, %r34, 4;
	add.s64 	%rd4, %rd10, %rd11;
	mov.u32 	%r1, %tid.x;
	setp.ne.s32 	%p2, %r1, 0;
	@%p2 bra 	$L__BB18_3;
	mov.b32 	%r35, 0;
	st.global.u32 	[%rd4], %r35;
$L__BB18_3:
	bar.sync 	0;
	setp.eq.s32 	%p3, %r30, 1;
	@%p3 bra 	$L__BB18_26;
	shl.b32 	%r38, %r1, 2;
	mov.u32 	%r39, _ZZ40furthest_point_sampling_with_dist_kernelILj32EEviiiPKfPfPiE5dists;
	add.s32 	%r2, %r39, %r38;
	mov.u32 	%r40, _ZZ40furthest_point_sampling_with_dist_kernelILj32EEviiiPKfPfPiE7dists_i;
	add.s32 	%r3, %r40, %r38;
	not.b32 	%r41, %r1;
	add.s32 	%r4, %r29, %r41;
	mov.b32 	%r79, 0;
	mov.b32 	%r78, 1;
$L__BB18_5:
	setp.ge.s32 	%p4, %r1, %r29;
	mov.f32 	%f55, 0fBF800000;
	mov.b32 	%r87, 0;
	@%p4 bra 	$L__BB18_13;
	setp.lt.u32 	%p5, %r4, 96;
	mul.lo.s32 	%r7, %r79, %r29;
	mov.b32 	%r87, 0;
	mov.f32 	%f55, 0fBF800000;
	mov.u32 	%r85, %r1;
	@%p5 bra 	$L__BB18_9;
	shr.u32 	%r46, %r4, 5;
	add.s32 	%r47, %r46, 1;
	and.b32  	%r48, %r47, 268435452;
	neg.s32 	%r80, %r48;
	add.s32 	%r81, %r1, %r7;
	mov.b32 	%r87, 0;
	mov.f32 	%f55, 0fBF800000;
	mov.u32 	%r85, %r1;
$L__BB18_8:
	ld.param.u64 	%rd30, [_Z40furthest_point_sampling_with_dist_kernelILj32EEviiiPKfPfPi_param_3];
	cvt.s64.s32 	%rd12, %r81;
	add.s64 	%rd13, %rd12, %rd2;
	cvta.to.global.u64 	%rd14, %rd30;
	shl.b64 	%rd15, %rd13, 2;
	add.s64 	%rd16, %rd14, %rd15;
	ld.global.nc.f32 	%f13, [%rd16];
	cvt.u64.u32 	%rd17, %r85;
	add.s64 	%rd18, %rd17, %rd3;
	shl.b64 	%rd19, %rd18, 2;
	add.s64 	%rd20, %rd1, %rd19;
	ld.global.f32 	%f14, [%rd20];
	min.f32 	%f15, %f13, %f14;
	st.global.f32 	[%rd20], %f15;
	setp.gt.f32 	%p6, %f15, %f55;
	selp.b32 	%r49, %r85, %r87, %p6;
	selp.f32 	%f16, %f15, %f55, %p6;
	ld.global.nc.f32 	%f17, [%rd16+128];
	ld.global.f32 	%f18, [%rd20+128];
	min.f32 	%f19, %f17, %f18;
	st.global.f32 	[%rd20+128], %f19;
	setp.gt.f32 	%p7, %f19, %f16;
	add.s32 	%r50, %r85, 32;
	selp.b32 	%r51, %r50, %r49, %p7;
	selp.f32 	%f20, %f19, %f16, %p7;
	ld.global.nc.f32 	%f21, [%rd16+256];
	ld.global.f32 	%f22, [%rd20+256];
	min.f32 	%f23, %f21, %f22;
	st.global.f32 	[%rd20+256], %f23;
	setp.gt.f32 	%p8, %f23, %f20;
	add.s32 	%r52, %r85, 64;
	selp.b32 	%r53, %r52, %r51, %p8;
	selp.f32 	%f24, %f23, %f20, %p8;
	ld.global.nc.f32 	%f25, [%rd16+384];
	ld.global.f32 	%f26, [%rd20+384];
	min.f32 	%f27, %f25, %f26;
	st.global.f32 	[%rd20+384], %f27;
	setp.gt.f32 	%p9, %f27, %f24;
	add.s32 	%r54, %r85, 96;
	selp.b32 	%r87, %r54, %r53, %p9;
	selp.f32 	%f55, %f27, %f24, %p9;
	add.s32 	%r85, %r85, 128;
	add.s32 	%r81, %r81, 128;
	add.s32 	%r80, %r80, 4;
	setp.ne.s32 	%p10, %r80, 0;
	@%p10 bra 	$L__BB18_8;
$L__BB18_9:
	shr.u32 	%r55, %r4, 5;
	add.s32 	%r56, %r55, 1;
	and.b32  	%r22, %r56, 3;
	setp.eq.s32 	%p11, %r22, 0;
	@%p11 bra 	$L__BB18_13;
	ld.param.u64 	%rd31, [_Z40furthest_point_sampling_with_dist_kernelILj32EEviiiPKfPfPi_param_3];
	setp.eq.s32 	%p12, %r22, 1;
	add.s32 	%r57, %r85, %r7;
	cvt.s64.s32 	%rd21, %r57;
	add.s64 	%rd22, %rd21, %rd2;
	cvta.to.global.u64 	%rd23, %rd31;
	shl.b64 	%rd24, %rd22, 2;
	add.s64 	%rd5, %rd23, %rd24;
	ld.global.nc.f32 	%f28, [%rd5];
	cvt.u64.u32 	%rd25, %r85;
	add.s64 	%rd26, %rd25, %rd3;
	shl.b64 	%rd27, %rd26, 2;
	add.s64 	%rd6, %rd1, %rd27;
	ld.global.f32 	%f29, [%rd6];
	min.f32 	%f30, %f28, %f29;
	st.global.f32 	[%rd6], %f30;
	setp.gt.f32 	%p13, %f30, %f55;
	selp.b32 	%r87, %r85, %r87, %p13;
	selp.f32 	%f55, %f30, %f55, %p13;
	@%p12 bra 	$L__BB18_13;
	setp.eq.s32 	%p14, %r22, 2;
	add.s32 	%r61, %r85, 32;
	ld.global.nc.f32 	%f31, [%rd5+128];
	ld.global.f32 	%f32, [%rd6+128];
	min.f32 	%f33, %f31, %f32;
	st.global.f32 	[%rd6+128], %f33;
	setp.gt.f32 	%p15, %f33, %f55;
	selp.b32 	%r87, %r61, %r87, %p15;
	selp.f32 	%f55, %f33, %f55, %p15;
	@%p14 bra 	$L__BB18_13;
	add.s32 	%r62, %r85, 64;
	ld.global.nc.f32 	%f34, [%rd5+256];
	ld.global.f32 	%f35, [%rd6+256];
	min.f32 	%f36, %f34, %f35;
	st.global.f32 	[%rd6+256], %f36;
	setp.gt.f32 	%p16, %f36, %f55;
	selp.b32 	%r87, %r62, %r87, %p16;
	selp.f32 	%f55, %f36, %f55, %p16;
$L__BB18_13:
	setp.gt.u32 	%p17, %r1, 15;
	st.shared.f32 	[%r2], %f55;
	st.shared.u32 	[%r3], %r87;
	bar.sync 	0;
	@%p17 bra 	$L__BB18_15;
	ld.shared.f32 	%f37, [%r2];
	ld.shared.f32 	%f38, [%r2+64];
	ld.shared.u32 	%r63, [%r3];
	ld.shared.u32 	%r64, [%r3+64];
	max.f32 	%f39, %f37, %f38;
	st.shared.f32 	[%r2], %f39;
	setp.gt.f32 	%p18, %f38, %f37;
	selp.b32 	%r65, %r64, %r63, %p18;
	st.shared.u32 	[%r3], %r65;
$L__BB18_15:
	setp.gt.u32 	%p19, %r1, 7;
	bar.sync 	0;
	@%p19 bra 	$L__BB18_17;
	ld.shared.f32 	%f40, [%r2];
	ld.shared.f32 	%f41, [%r2+32];
	ld.shared.u32 	%r66, [%r3];
	ld.shared.u32 	%r67, [%r3+32];
	max.f32 	%f42, %f40, %f41;
	st.shared.f32 	[%r2], %f42;
	setp.gt.f32 	%p20, %f41, %f40;
	selp.b32 	%r68, %r67, %r66, %p20;
	st.shared.u32 	[%r3], %r68;
$L__BB18_17:
	setp.gt.u32 	%p21, %r1, 3;
	bar.sync 	0;
	@%p21 bra 	$L__BB18_19;
	ld.shared.f32 	%f43, [%r2];
	ld.shared.f32 	%f44, [%r2+16];
	ld.shared.u32 	%r69, [%r3];
	ld.shared.u32 	%r70, [%r3+16];
	max.f32 	%f45, %f43, %f44;
	st.shared.f32 	[%r2], %f45;
	setp.gt.f32 	%p22, %f44, %f43;
	selp.b32 	%r71, %r70, %r69, %p22;
	st.shared.u32 	[%r3], %r71;
$L__BB18_19:
	setp.gt.u32 	%p23, %r1, 1;
	bar.sync 	0;
	@%p23 bra 	$L__BB18_21;
	ld.shared.f32 	%f46, [%r2];
	ld.shared.f32 	%f47, [%r2+8];
	ld.shared.u32 	%r72, [%r3];
	ld.shared.u32 	%r73, [%r3+8];
	max.f32 	%f48, %f46, %f47;
	st.shared.f32 	[%r2], %f48;
	setp.gt.f32 	%p24, %f47, %f46;
	selp.b32 	%r74, %r73, %r72, %p24;
	st.shared.u32 	[%r3], %r74;
$L__BB18_21:
	setp.ne.s32 	%p25, %r1, 0;
	bar.sync 	0;
	@%p25 bra 	$L__BB18_23;
	ld.shared.f32 	%f49, [_ZZ40furthest_point_sampling_with_dist_kernelILj32EEviiiPKfPfPiE5dists];
	ld.shared.f32 	%f50, [_ZZ40furthest_point_sampling_with_dist_kernelILj32EEviiiPKfPfPiE5dists+4];
	ld.shared.u32 	%r75, [_ZZ40furthest_point_sampling_with_dist_kernelILj32EEviiiPKfPfPiE7dists_i];
	ld.shared.u32 	%r76, [_ZZ40furthest_point_sampling_with_dist_kernelILj32EEviiiPKfPfPiE7dists_i+4];
	max.f32 	%f51, %f49, %f50;
	st.shared.f32 	[_ZZ40furthest_point_sampling_with_dist_kernelILj32EEviiiPKfPfPiE5dists], %f51;
	setp.gt.f32 	%p26, %f50, %f49;
	selp.b32 	%r77, %r76, %r75, %p26;
	st.shared.u32 	[_ZZ40furthest_point_sampling_with_dist_kernelILj32EEviiiPKfPfPiE7dists_i], %r77;
$L__BB18_23:
	setp.ne.s32 	%p27, %r1, 0;
	bar.sync 	0;
	ld.shared.u32 	%r79, [_ZZ40furthest_point_sampling_with_dist_kernelILj32EEviiiPKfPfPiE7dists_i];
	@%p27 bra 	$L__BB18_25;
	mul.wide.u32 	%rd28, %r78, 4;
	add.s64 	%rd29, %rd4, %rd28;
	st.global.u32 	[%rd29], %r79;
$L__BB18_25:
	add.s32 	%r78, %r78, 1;
	setp.ne.s32 	%p28, %r78, %r30;
	@%p28 bra 	$L__BB18_5;
$L__BB18_26:
	ret;

}
	// .globl	_Z40furthest_point_sampling_with_dist_kernelILj16EEviiiPKfPfPi
.visible .entry _Z40furthest_point_sampling_with_dist_kernelILj16EEviiiPKfPfPi(
	.param .u32 _Z40furthest_point_sampling_with_dist_kernelILj16EEviiiPKfPfPi_param_0,
	.param .u32 _Z40furthest_point_sampling_with_dist_kernelILj16EEviiiPKfPfPi_param_1,
	.param .u32 _Z40furthest_point_sampling_with_dist_kernelILj16EEviiiPKfPfPi_param_2,
	.param .u64 .ptr .align 1 _Z40furthest_point_sampling_with_dist_kernelILj16EEviiiPKfPfPi_param_3,
	.param .u64 .ptr .align 1 _Z40furthest_point_sampling_with_dist_kernelILj16EEviiiPKfPfPi_param_4,
	.param .u64 .ptr .align 1 _Z40furthest_point_sampling_with_dist_kernelILj16EEviiiPKfPfPi_param_5
)
{
	.reg .pred 	%p<27>;
	.reg .b32 	%r<86>;
	.reg .b32 	%f<53>;
	.reg .b64 	%rd<29>;
	// demoted variable
	.shared .align 4 .b8 _ZZ40furthest_point_sampling_with_dist_kernelILj16EEviiiPKfPfPiE5dists[64];
	// demoted variable
	.shared .align 4 .b8 _ZZ40furthest_point_sampling_with_dist_kernelILj16EEviiiPKfPfPiE7dists_i[64];
	ld.param.u32 	%r29, [_Z40furthest_point_sampling_with_dist_kernelILj16EEviiiPKfPfPi_param_1];
	ld.param.u32 	%r30, [_Z40furthest_point_sampling_with_dist_kernelILj16EEviiiPKfPfPi_param_2];
	ld.param.u64 	%rd10, [_Z40furthest_point_sampling_with_dist_kernelILj16EEviiiPKfPfPi_param_3];
	ld.param.u64 	%rd8, [_Z40furthest_point_sampling_with_dist_kernelILj16EEviiiPKfPfPi_param_4];
	ld.param.u64 	%rd9, [_Z40furthest_point_sampling_with_dist_kernelILj16EEviiiPKfPfPi_param_5];
	cvta.to.global.u64 	%rd1, %rd10;
	setp.lt.s32 	%p1, %r30, 1;
	@%p1 bra 	$L__BB19_24;
	cvta.to.global.u64 	%rd11, %rd9;
	cvta.to.global.u64 	%rd2, %rd8;
	mov.u32 	%r31, %ctaid.x;
	mul.lo.s32 	%r32, %r29, %r31;
	mul.lo.s32 	%r33, %r32, %r29;
	cvt.s64.s32 	%rd3, %r33;
	cvt.s64.s32 	%rd4, %r32;
	mul.lo.s32 	%r34, %r30, %r31;
	mul.wide.u32 	%rd12, %r34, 4;
	add.s64 	%rd5, %rd11, %rd12;
	mov.u32 	%r1, %tid.x;
	setp.ne.s32 	%p2, %r1, 0;
	@%p2 bra 	$L__BB19_3;
	mov.b32 	%r35, 0;
	st.global.u32 	[%rd5], %r35;
$L__BB19_3:
	bar.sync 	0;
	setp.eq.s32 	%p3, %r30, 1;
	@%p3 bra 	$L__BB19_24;
	shl.b32 	%r38, %r1, 2;
	mov.u32 	%r39, _ZZ40furthest_point_sampling_with_dist_kernelILj16EEviiiPKfPfPiE5dists;
	add.s32 	%r2, %r39, %r38;
	not.b32 	%r40, %r1;
	add.s32 	%r3, %r29, %r40;
	mov.b32 	%r77, 0;
	mov.b32 	%r76, 1;
$L__BB19_5:
	setp.ge.s32 	%p4, %r1, %r29;
	mov.f32 	%f52, 0fBF800000;
	mov.b32 	%r85, 0;
	@%p4 bra 	$L__BB19_13;
	setp.lt.u32 	%p5, %r3, 48;
	mul.lo.s32 	%r6, %r77, %r29;
	mov.b32 	%r85, 0;
	mov.f32 	%f52, 0fBF800000;
	mov.u32 	%r83, %r1;
	@%p5 bra 	$L__BB19_9;
	shr.u32 	%r45, %r3, 4;
	add.s32 	%r46, %r45, 1;
	and.b32  	%r47, %r46, 536870908;
	neg.s32 	%r78, %r47;
	add.s32 	%r79, %r1, %r6;
	mov.b32 	%r85, 0;
	mov.f32 	%f52, 0fBF800000;
	mov.u32 	%r83, %r1;
$L__BB19_8:
	cvt.s64.s32 	%rd13, %r79;
	add.s64 	%rd14, %rd13, %rd3;
	shl.b64 	%rd15, %rd14, 2;
	add.s64 	%rd16, %rd1, %rd15;
	ld.global.nc.f32 	%f13, [%rd16];
	cvt.u64.u32 	%rd17, %r83;
	add.s64 	%rd18, %rd17, %rd4;
	shl.b64 	%rd19, %rd18, 2;
	add.s64 	%rd20, %rd2, %rd19;
	ld.global.f32 	%f14, [%rd20];
	min.f32 	%f15, %f13, %f14;
	st.global.f32 	[%rd20], %f15;
	setp.gt.f32 	%p6, %f15, %f52;
	selp.b32 	%r48, %r83, %r85, %p6;
	selp.f32 	%f16, %f15, %f52, %p6;
	ld.global.nc.f32 	%f17, [%rd16+64];
	ld.global.f32 	%f18, [%rd20+64];
	min.f32 	%f19, %f17, %f18;
	st.global.f32 	[%rd20+64], %f19;
	setp.gt.f32 	%p7, %f19, %f16;
	add.s32 	%r49, %r83, 16;
	selp.b32 	%r50, %r49, %r48, %p7;
	selp.f32 	%f20, %f19, %f16, %p7;
	ld.global.nc.f32 	%f21, [%rd16+128];
	ld.global.f32 	%f22, [%rd20+128];
	min.f32 	%f23, %f21, %f22;
	st.global.f32 	[%rd20+128], %f23;
	setp.gt.f32 	%p8, %f23, %f20;
	add.s32 	%r51, %r83, 32;
	selp.b32 	%r52, %r51, %r50, %p8;
	selp.f32 	%f24, %f23, %f20, %p8;
	ld.global.nc.f32 	%f25, [%rd16+192];
	ld.global.f32 	%f26, [%rd20+192];
	min.f32 	%f27, %f25, %f26;
	st.global.f32 	[%rd20+192], %f27;
	setp.gt.f32 	%p9, %f27, %f24;
	add.s32 	%r53, %r83, 48;
	selp.b32 	%r85, %r53, %r52, %p9;
	selp.f32 	%f52, %f27, %f24, %p9;
	add.s32 	%r83, %r83, 64;
	add.s32 	%r79, %r79, 64;
	add.s32 	%r78, %r78, 4;
	setp.ne.s32 	%p10, %r78, 0;
	@%p10 bra 	$L__BB19_8;
$L__BB19_9:
	shr.u32 	%r54, %r3, 4;
	add.s32 	%r55, %r54, 1;
	and.b32  	%r21, %r55, 3;
	setp.eq.s32 	%p11, %r21, 0;
	@%p11 bra 	$L__BB19_13;
	setp.eq.s32 	%p12, %r21, 1;
	add.s32 	%r56, %r83, %r6;
	cvt.s64.s32 	%rd21, %r56;
	add.s64 	%rd22, %rd21, %rd3;
	shl.b64 	%rd23, %rd22, 2;
	add.s64 	%rd6, %rd1, %rd23;
	ld.global.nc.f32 	%f28, [%rd6];
	cvt.u64.u32 	%rd24, %r83;
	add.s64 	%rd25, %rd24, %rd4;
	shl.b64 	%rd26, %rd25, 2;
	add.s64 	%rd7, %rd2, %rd26;
	ld.global.f32 	%f29, [%rd7];
	min.f32 	%f30, %f28, %f29;
	st.global.f32 	[%rd7], %f30;
	setp.gt.f32 	%p13, %f30, %f52;
	selp.b32 	%r85, %r83, %r85, %p13;
	selp.f32 	%f52, %f30, %f52, %p13;
	@%p12 bra 	$L__BB19_13;
	setp.eq.s32 	%p14, %r21, 2;
	add.s32 	%r60, %r83, 16;
	ld.global.nc.f32 	%f31, [%rd6+64];
	ld.global.f32 	%f32, [%rd7+64];
	min.f32 	%f33, %f31, %f32;
	st.global.f32 	[%rd7+64], %f33;
	setp.gt.f32 	%p15, %f33, %f52;
	selp.b32 	%r85, %r60, %r85, %p15;
	selp.f32 	%f52, %f33, %f52, %p15;
	@%p14 bra 	$L__BB19_13;
	add.s32 	%r61, %r83, 32;
	ld.global.nc.f32 	%f34, [%rd6+128];
	ld.global.f32 	%f35, [%rd7+128];
	min.f32 	%f36, %f34, %f35;
	st.global.f32 	[%rd7+128], %f36;
	setp.gt.f32 	%p16, %f36, %f52;
	selp.b32 	%r85, %r61, %r85, %p16;
	selp.f32 	%f52, %f36, %f52, %p16;
$L__BB19_13:
	setp.gt.u32 	%p17, %r1, 7;
	st.shared.f32 	[%r2], %f52;
	mov.u32 	%r63, _ZZ40furthest_point_sampling_with_dist_kernelILj16EEviiiPKfPfPiE7dists_i;
	add.s32 	%r26, %r63, %r38;
	st.shared.u32 	[%r26], %r85;
	bar.sync 	0;
	@%p17 bra 	$L__BB19_15;
	ld.shared.f32 	%f37, [%r2];
	ld.shared.f32 	%f38, [%r2+32];
	ld.shared.u32 	%r64, [%r26];
	ld.shared.u32 	%r65, [%r26+32];
	max.f32 	%f39, %f37, %f38;
	st.shared.f32 	[%r2], %f39;
	setp.gt.f32 	%p18, %f38, %f37;
	selp.b32 	%r66, %r65, %r64, %p18;
	st.shared.u32 	[%r26], %r66;
$L__BB19_15:
	setp.gt.u32 	%p19, %r1, 3;
	bar.sync 	0;
	@%p19 bra 	$L__BB19_17;
	ld.shared.f32 	%f40, [%r2];
	ld.shared.f32 	%f41, [%r2+16];
	ld.shared.u32 	%r67, [%r26];
	ld.shared.u32 	%r68, [%r26+16];
	max.f32 	%f42, %f40, %f41;
	st.shared.f32 	[%r2], %f42;
	setp.gt.f32 	%p20, %f41, %f40;
	selp.b32 	%r69, %r68, %r67, %p20;
	st.shared.u32 	[%r26], %r69;
$L__BB19_17:
	setp.gt.u32 	%p21, %r1, 1;
	bar.sync 	0;
	@%p21 bra 	$L__BB19_19;
	ld.shared.f32 	%f43, [%r2];
	ld.shared.f32 	%f44, [%r2+8];
	ld.shared.u32 	%r70, [%r26];
	ld.shared.u32 	%r71, [%r26+8];
	max.f32 	%f45, %f43, %f44;
	st.shared.f32 	[%r2], %f45;
	setp.gt.f32 	%p22, %f44, %f43;
	selp.b32 	%r72, %r71, %r70, %p22;
	st.shared.u32 	[%r26], %r72;
$L__BB19_19:
	setp.ne.s32 	%p23, %r1, 0;
	bar.sync 	0;
	@%p23 bra 	$L__BB19_21;
	ld.shared.f32 	%f46, [_ZZ40furthest_point_sampling_with_dist_kernelILj16EEviiiPKfPfPiE5dists];
	ld.shared.f32 	%f47, [_ZZ40furthest_point_sampling_with_dist_kernelILj16EEviiiPKfPfPiE5dists+4];
	ld.shared.u32 	%r73, [_ZZ40furthest_point_sampling_with_dist_kernelILj16EEviiiPKfPfPiE7dists_i];
	ld.shared.u32 	%r74, [_ZZ40furthest_point_sampling_with_dist_kernelILj16EEviiiPKfPfPiE7dists_i+4];
	max.f32 	%f48, %f46, %f47;
	st.shared.f32 	[_ZZ40furthest_point_sampling_with_dist_kernelILj16EEviiiPKfPfPiE5dists], %f48;
	setp.gt.f32 	%p24, %f47, %f46;
	selp.b32 	%r75, %r74, %r73, %p24;
	st.shared.u32 	[_ZZ40furthest_point_sampling_with_dist_kernelILj16EEviiiPKfPfPiE7dists_i], %r75;
$L__BB19_21:
	setp.ne.s32 	%p25, %r1, 0;
	bar.sync 	0;
	ld.shared.u32 	%r77, [_ZZ40furthest_point_sampling_with_dist_kernelILj16EEviiiPKfPfPiE7dists_i];
	@%p25 bra 	$L__BB19_23;
	mul.wide.u32 	%rd27, %r76, 4;
	add.s64 	%rd28, %rd5, %rd27;
	st.global.u32 	[%rd28], %r77;
$L__BB19_23:
	add.s32 	%r76, %r76, 1;
	setp.ne.s32 	%p26, %r76, %r30;
	@%p26 bra 	$L__BB19_5;
$L__BB19_24:
	ret;

}
	// .globl	_Z40furthest_point_sampling_with_dist_kernelILj8EEviiiPKfPfPi
.visible .entry _Z40furthest_point_sampling_with_dist_kernelILj8EEviiiPKfPfPi(
	.param .u32 _Z40furthest_point_sampling_with_dist_kernelILj8EEviiiPKfPfPi_param_0,
	.param .u32 _Z40furthest_point_sampling_with_dist_kernelILj8EEviiiPKfPfPi_param_1,
	.param .u32 _Z40furthest_point_sampling_with_dist_kernelILj8EEviiiPKfPfPi_param_2,
	.param .u64 .ptr .align 1 _Z40furthest_point_sampling_with_dist_kernelILj8EEviiiPKfPfPi_param_3,
	.param .u64 .ptr .align 1 _Z40furthest_point_sampling_with_dist_kernelILj8EEviiiPKfPfPi_param_4,
	.param .u64 .ptr .align 1 _Z40furthest_point_sampling_with_dist_kernelILj8EEviiiPKfPfPi_param_5
)
{
	.reg .pred 	%p<25>;
	.reg .b32 	%r<79>;
	.reg .b32 	%f<50>;
	.reg .b64 	%rd<29>;
	// demoted variable
	.shared .align 4 .b8 _ZZ40furthest_point_sampling_with_dist_kernelILj8EEviiiPKfPfPiE5dists[32];
	// demoted variable
	.shared .align 4 .b8 _ZZ40furthest_point_sampling_with_dist_kernelILj8EEviiiPKfPfPiE7dists_i[32];
	ld.param.u32 	%r29, [_Z40furthest_point_sampling_with_dist_kernelILj8EEviiiPKfPfPi_param_1];
	ld.param.u32 	%r30, [_Z40furthest_point_sampling_with_dist_kernelILj8EEviiiPKfPfPi_param_2];
	ld.param.u64 	%rd10, [_Z40furthest_point_sampling_with_dist_kernelILj8EEviiiPKfPfPi_param_3];
	ld.param.u64 	%rd8, [_Z40furthest_point_sampling_with_dist_kernelILj8EEviiiPKfPfPi_param_4];
	ld.param.u64 	%rd9, [_Z40furthest_point_sampling_with_dist_kernelILj8EEviiiPKfPfPi_param_5];
	cvta.to.global.u64 	%rd1, %rd10;
	setp.lt.s32 	%p1, %r30, 1;
	@%p1 bra 	$L__BB20_22;
	cvta.to.global.u64 	%rd11, %rd9;
	cvta.to.global.u64 	%rd2, %rd8;
	mov.u32 	%r31, %ctaid.x;
	mul.lo.s32 	%r32, %r29, %r31;
	mul.lo.s32 	%r33, %r32, %r29;
	cvt.s64.s32 	%rd3, %r33;
	cvt.s64.s32 	%rd4, %r32;
	mul.lo.s32 	%r34, %r30, %r31;
	mul.wide.u32 	%rd12, %r34, 4;
	add.s64 	%rd5, %rd11, %rd12;
	mov.u32 	%r1, %tid.x;
	setp.ne.s32 	%p2, %r1, 0;
	@%p2 bra 	$L__BB20_3;
	mov.b32 	%r35, 0;
	st.global.u32 	[%rd5], %r35;
$L__BB20_3:
	bar.sync 	0;
	setp.eq.s32 	%p3, %r30, 1;
	@%p3 bra 	$L__BB20_22;
	not.b32 	%r38, %r1;
	add.s32 	%r2, %r29, %r38;
	shr.u32 	%r39, %r2, 3;
	add.s32 	%r40, %r39, 1;
	and.b32  	%r3, %r40, 3;
	mov.b32 	%r70, 0;
	mov.b32 	%r69, 1;
$L__BB20_5:
	setp.ge.s32 	%p4, %r1, %r29;
	mov.f32 	%f49, 0fBF800000;
	mov.b32 	%r78, 0;
	@%p4 bra 	$L__BB20_13;
	setp.lt.u32 	%p5, %r2, 24;
	mul.lo.s32 	%r6, %r70, %r29;
	mov.b32 	%r78, 0;
	mov.f32 	%f49, 0fBF800000;
	mov.u32 	%r76, %r1;
	@%p5 bra 	$L__BB20_9;
	and.b32  	%r47, %r40, 1073741820;
	neg.s32 	%r71, %r47;
	add.s32 	%r72, %r1, %r6;
	mov.b32 	%r78, 0;
	mov.f32 	%f49, 0fBF800000;
	mov.u32 	%r76, %r1;
$L__BB20_8:
	cvt.s64.s32 	%rd13, %r72;
	add.s64 	%rd14, %rd13, %rd3;
	shl.b64 	%rd15, %rd14, 2;
	add.s64 	%rd16, %rd1, %rd15;
	ld.global.nc.f32 	%f13, [%rd16];
	cvt.u64.u32 	%rd17, %r76;
	add.s64 	%rd18, %rd17, %rd4;
	shl.b64 	%rd19, %rd18, 2;
	add.s64 	%rd20, %rd2, %rd19;
	ld.global.f32 	%f14, [%rd20];
	min.f32 	%f15, %f13, %f14;
	st.global.f32 	[%rd20], %f15;
	setp.gt.f32 	%p6, %f15, %f49;
	selp.b32 	%r48, %r76, %r78, %p6;
	selp.f32 	%f16, %f15, %f49, %p6;
	ld.global.nc.f32 	%f17, [%rd16+32];
	ld.global.f32 	%f18, [%rd20+32];
	min.f32 	%f19, %f17, %f18;
	st.global.f32 	[%rd20+32], %f19;
	setp.gt.f32 	%p7, %f19, %f16;
	add.s32 	%r49, %r76, 8;
	selp.b32 	%r50, %r49, %r48, %p7;
	selp.f32 	%f20, %f19, %f16, %p7;
	ld.global.nc.f32 	%f21, [%rd16+64];
	ld.global.f32 	%f22, [%rd20+64];
	min.f32 	%f23, %f21, %f22;
	st.global.f32 	[%rd20+64], %f23;
	setp.gt.f32 	%p8, %f23, %f20;
	add.s32 	%r51, %r76, 16;
	selp.b32 	%r52, %r51, %r50, %p8;
	selp.f32 	%f24, %f23, %f20, %p8;
	ld.global.nc.f32 	%f25, [%rd16+96];
	ld.global.f32 	%f26, [%rd20+96];
	min.f32 	%f27, %f25, %f26;
	st.global.f32 	[%rd20+96], %f27;
	setp.gt.f32 	%p9, %f27, %f24;
	add.s32 	%r53, %r76, 24;
	selp.b32 	%r78, %r53, %r52, %p9;
	selp.f32 	%f49, %f27, %f24, %p9;
	add.s32 	%r76, %r76, 32;
	add.s32 	%r72, %r72, 32;
	add.s32 	%r71, %r71, 4;
	setp.ne.s32 	%p10, %r71, 0;
	@%p10 bra 	$L__BB20_8;
$L__BB20_9:
	setp.eq.s32 	%p11, %r3, 0;
	@%p11 bra 	$L__BB20_13;
	setp.eq.s32 	%p12, %r3, 1;
	add.s32 	%r54, %r76, %r6;
	cvt.s64.s32 	%rd21, %r54;
	add.s64 	%rd22, %rd21, %rd3;
	shl.b64 	%rd23, %rd22, 2;
	add.s64 	%rd6, %rd1, %rd23;
	ld.global.nc.f32 	%f28, [%rd6];
	cvt.u64.u32 	%rd24, %r76;
	add.s64 	%rd25, %rd24, %rd4;
	shl.b64 	%rd26, %rd25, 2;
	add.s64 	%rd7, %rd2, %rd26;
	ld.global.f32 	%f29, [%rd7];
	min.f32 	%f30, %f28, %f29;
	st.global.f32 	[%rd7], %f30;
	setp.gt.f32 	%p13, %f30, %f49;
	selp.b32 	%r78, %r76, %r78, %p13;
	selp.f32 	%f49, %f30, %f49, %p13;
	@%p12 bra 	$L__BB20_13;
	setp.eq.s32 	%p14, %r3, 2;
	add.s32 	%r55, %r76, 8;
	ld.global.nc.f32 	%f31, [%rd6+32];
	ld.global.f32 	%f32, [%rd7+32];
	min.f32 	%f33, %f31, %f32;
	st.global.f32 	[%rd7+32], %f33;
	setp.gt.f32 	%p15, %f33, %f49;
	selp.b32 	%r78, %r55, %r78, %p15;
	selp.f32 	%f49, %f33, %f49, %p15;
	@%p14 bra 	$L__BB20_13;
	add.s32 	%r56, %r76, 16;
	ld.global.nc.f32 	%f34, [%rd6+64];
	ld.global.f32 	%f35, [%rd7+64];
	min.f32 	%f36, %f34, %f35;
	st.global.f32 	[%rd7+64], %f36;
	setp.gt.f32 	%p16, %f36, %f49;
	selp.b32 	%r78, %r56, %r78, %p16;
	selp.f32 	%f49, %f36, %f49, %p16;
$L__BB20_13:
	setp.gt.u32 	%p17, %r1, 3;
	shl.b32 	%r57, %r1, 2;
	mov.u32 	%r58, _ZZ40furthest_point_sampling_with_dist_kernelILj8EEviiiPKfPfPiE5dists;
	add.s32 	%r25, %r58, %r57;
	st.shared.f32 	[%r25], %f49;
	mov.u32 	%r59, _ZZ40furthest_point_sampling_with_dist_kernelILj8EEviiiPKfPfPiE7dists_i;
	add.s32 	%r26, %r59, %r57;
	st.shared.u32 	[%r26], %r78;
	bar.sync 	0;
	@%p17 bra 	$L__BB20_15;
	ld.shared.f32 	%f37, [%r25];
	ld.shared.f32 	%f38, [%r25+16];
	ld.shared.u32 	%r60, [%r26];
	ld.shared.u32 	%r61, [%r26+16];
	max.f32 	%f39, %f37, %f38;
	st.shared.f32 	[%r25], %f39;
	setp.gt.f32 	%p18, %f38, %f37;
	selp.b32 	%r62, %r61, %r60, %p18;
	st.shared.u32 	[%r26], %r62;
$L__BB20_15:
	setp.gt.u32 	%p19, %r1, 1;
	bar.sync 	0;
	@%p19 bra 	$L__BB20_17;
	ld.shared.f32 	%f40, [%r25];
	ld.shared.f32 	%f41, [%r25+8];
	ld.shared.u32 	%r63, [%r26];
	ld.shared.u32 	%r64, [%r26+8];
	max.f32 	%f42, %f40, %f41;
	st.shared.f32 	[%r25], %f42;
	setp.gt.f32 	%p20, %f41, %f40;
	selp.b32 	%r65, %r64, %r63, %p20;
	st.shared.u32 	[%r26], %r65;
$L__BB20_17:
	setp.ne.s32 	%p21, %r1, 0;
	bar.sync 	0;
	@%p21 bra 	$L__BB20_19;
	ld.shared.f32 	%f43, [_ZZ40furthest_point_sampling_with_dist_kernelILj8EEviiiPKfPfPiE5dists];
	ld.shared.f32 	%f44, [_ZZ40furthest_point_sampling_with_dist_kernelILj8EEviiiPKfPfPiE5dists+4];
	ld.shared.u32 	%r66, [_ZZ40furthest_point_sampling_with_dist_kernelILj8EEviiiPKfPfPiE7dists_i];
	ld.shared.u32 	%r67, [_ZZ40furthest_point_sampling_with_dist_kernelILj8EEviiiPKfPfPiE7dists_i+4];
	max.f32 	%f45, %f43, %f44;
	st.shared.f32 	[_ZZ40furthest_point_sampling_with_dist_kernelILj8EEviiiPKfPfPiE5dists], %f45;
	setp.gt.f32 	%p22, %f44, %f43;
	selp.b32 	%r68, %r67, %r66, %p22;
	st.shared.u32 	[_ZZ40furthest_point_sampling_with_dist_kernelILj8EEviiiPKfPfPiE7dists_i], %r68;
$L__BB20_19:
	setp.ne.s32 	%p23, %r1, 0;
	bar.sync 	0;
	ld.shared.u32 	%r70, [_ZZ40furthest_point_sampling_with_dist_kernelILj8EEviiiPKfPfPiE7dists_i];
	@%p23 bra 	$L__BB20_21;
	mul.wide.u32 	%rd27, %r69, 4;
	add.s64 	%rd28, %rd5, %rd27;
	st.global.u32 	[%rd28], %r70;
$L__BB20_21:
	add.s32 	%r69, %r69, 1;
	setp.ne.s32 	%p24, %r69, %r30;
	@%p24 bra 	$L__BB20_5;
$L__BB20_22:
	ret;

}
	// .globl	_Z40furthest_point_sampling_with_dist_kernelILj4EEviiiPKfPfPi
.visible .entry _Z40furthest_point_sampling_with_dist_kernelILj4EEviiiPKfPfPi(
	.param .u32 _Z40furthest_point_sampling_with_dist_kernelILj4EEviiiPKfPfPi_param_0,
	.param .u32 _Z40furthest_point_sampling_with_dist_kernelILj4EEviiiPKfPfPi_param_1,
	.param .u32 _Z40furthest_point_sampling_with_dist_kernelILj4EEviiiPKfPfPi_param_2,
	.param .u64 .ptr .align 1 _Z40furthest_point_sampling_with_dist_kernelILj4EEviiiPKfPfPi_param_3,
	.param .u64 .ptr .align 1 _Z40furthest_point_sampling_with_dist_kernelILj4EEviiiPKfPfPi_param_4,
	.param .u64 .ptr .align 1 _Z40furthest_point_sampling_with_dist_kernelILj4EEviiiPKfPfPi_param_5
)
{
	.reg .pred 	%p<23>;
	.reg .b32 	%r<76>;
	.reg .b32 	%f<47>;
	.reg .b64 	%rd<29>;
	// demoted variable
	.shared .align 4 .b8 _ZZ40furthest_point_sampling_with_dist_kernelILj4EEviiiPKfPfPiE5dists[16];
	// demoted variable
	.shared .align 4 .b8 _ZZ40furthest_point_sampling_with_dist_kernelILj4EEviiiPKfPfPiE7dists_i[16];
	ld.param.u32 	%r29, [_Z40furthest_point_sampling_with_dist_kernelILj4EEviiiPKfPfPi_param_1];
	ld.param.u32 	%r30, [_Z40furthest_point_sampling_with_dist_kernelILj4EEviiiPKfPfPi_param_2];
	ld.param.u64 	%rd10, [_Z40furthest_point_sampling_with_dist_kernelILj4EEviiiPKfPfPi_param_3];
	ld.param.u64 	%rd8, [_Z40furthest_point_sampling_with_dist_kernelILj4EEviiiPKfPfPi_param_4];
	ld.param.u64 	%rd9, [_Z40furthest_point_sampling_with_dist_kernelILj4EEviiiPKfPfPi_param_5];
	cvta.to.global.u64 	%rd1, %rd10;
	setp.lt.s32 	%p1, %r30, 1;
	@%p1 bra 	$L__BB21_20;
	cvta.to.global.u64 	%rd11, %rd9;
	cvta.to.global.u64 	%rd2, %rd8;
	mov.u32 	%r31, %ctaid.x;
	mul.lo.s32 	%r32, %r29, %r31;
	mul.lo.s32 	%r33, %r32, %r29;
	cvt.s64.s32 	%rd3, %r33;
	cvt.s64.s32 	%rd4, %r32;
	mul.lo.s32 	%r34, %r30, %r31;
	mul.wide.u32 	%rd12, %r34, 4;
	add.s64 	%rd5, %rd11, %rd12;
	mov.u32 	%r1, %tid.x;
	setp.ne.s32 	%p2, %r1, 0;
	@%p2 bra 	$L__BB21_3;
	mov.b32 	%r35, 0;
	st.global.u32 	[%rd5], %r35;
$L__BB21_3:
	bar.sync 	0;
	setp.eq.s32 	%p3, %r30, 1;
	@%p3 bra 	$L__BB21_20;
	not.b32 	%r38, %r1;
	add.s32 	%r2, %r29, %r38;
	shr.u32 	%r39, %r2, 2;
	add.s32 	%r40, %r39, 1;
	and.b32  	%r3, %r40, 3;
	mov.b32 	%r67, 0;
	mov.b32 	%r66, 1;
$L__BB21_5:
	setp.ge.s32 	%p4, %r1, %r29;
	mov.f32 	%f46, 0fBF800000;
	mov.b32 	%r75, 0;
	@%p4 bra 	$L__BB21_13;
	setp.lt.u32 	%p5, %r2, 12;
	mul.lo.s32 	%r6, %r67, %r29;
	mov.b32 	%r75, 0;
	mov.f32 	%f46, 0fBF800000;
	mov.u32 	%r73, %r1;
	@%p5 bra 	$L__BB21_9;
	and.b32  	%r47, %r40, 2147483644;
	neg.s32 	%r68, %r47;
	add.s32 	%r69, %r1, %r6;
	mov.b32 	%r75, 0;
	mov.f32 	%f46, 0fBF800000;
	mov.u32 	%r73, %r1;
$L__BB21_8:
	cvt.s64.s32 	%rd13, %r69;
	add.s64 	%rd14, %rd13, %rd3;
	shl.b64 	%rd15, %rd14, 2;
	add.s64 	%rd16, %rd1, %rd15;
	ld.global.nc.f32 	%f13, [%rd16];
	cvt.u64.u32 	%rd17, %r73;
	add.s64 	%rd18, %rd17, %rd4;
	shl.b64 	%rd19, %rd18, 2;
	add.s64 	%rd20, %rd2, %rd19;
	ld.global.f32 	%f14, [%rd20];
	min.f32 	%f15, %f13, %f14;
	st.global.f32 	[%rd20], %f15;
	setp.gt.f32 	%p6, %f15, %f46;
	selp.b32 	%r48, %r73, %r75, %p6;
	selp.f32 	%f16, %f15, %f46, %p6;
	ld.global.nc.f32 	%f17, [%rd16+16];
	ld.global.f32 	%f18, [%rd20+16];
	min.f32 	%f19, %f17, %f18;
	st.global.f32 	[%rd20+16], %f19;
	setp.gt.f32 	%p7, %f19, %f16;
	add.s32 	%r49, %r73, 4;
	selp.b32 	%r50, %r49, %r48, %p7;
	selp.f32 	%f20, %f19, %f16, %p7;
	ld.global.nc.f32 	%f21, [%rd16+32];
	ld.global.f32 	%f22, [%rd20+32];
	min.f32 	%f23, %f21, %f22;
	st.global.f32 	[%rd20+32], %f23;
	setp.gt.f32 	%p8, %f23, %f20;
	add.s32 	%r51, %r73, 8;
	selp.b32 	%r52, %r51, %r50, %p8;
	selp.f32 	%f24, %f23, %f20, %p8;
	ld.global.nc.f32 	%f25, [%rd16+48];
	ld.global.f32 	%f26, [%rd20+48];
	min.f32 	%f27, %f25, %f26;
	st.global.f32 	[%rd20+48], %f27;
	setp.gt.f32 	%p9, %f27, %f24;
	add.s32 	%r53, %r73, 12;
	selp.b32 	%r75, %r53, %r52, %p9;
	selp.f32 	%f46, %f27, %f24, %p9;
	add.s32 	%r73, %r73, 16;
	add.s32 	%r69, %r69, 16;
	add.s32 	%r68, %r68, 4;
	setp.ne.s32 	%p10, %r68, 0;
	@%p10 bra 	$L__BB21_8;
$L__BB21_9:
	setp.eq.s32 	%p11, %r3, 0;
	@%p11 bra 	$L__BB21_13;
	setp.eq.s32 	%p12, %r3, 1;
	add.s32 	%r54, %r73, %r6;
	cvt.s64.s32 	%rd21, %r54;
	add.s64 	%rd22, %rd21, %rd3;
	shl.b64 	%rd23, %rd22, 2;
	add.s64 	%rd6, %rd1, %rd23;
	ld.global.nc.f32 	%f28, [%rd6];
	cvt.u64.u32 	%rd24, %r73;
	add.s64 	%rd25, %rd24, %rd4;
	shl.b64 	%rd26, %rd25, 2;
	add.s64 	%rd7, %rd2, %rd26;
	ld.global.f32 	%f29, [%rd7];
	min.f32 	%f30, %f28, %f29;
	st.global.f32 	[%rd7], %f30;
	setp.gt.f32 	%p13, %f30, %f46;
	selp.b32 	%r75, %r73, %r75, %p13;
	selp.f32 	%f46, %f30, %f46, %p13;
	@%p12 bra 	$L__BB21_13;
	setp.eq.s32 	%p14, %r3, 2;
	add.s32 	%r55, %r73, 4;
	ld.global.nc.f32 	%f31, [%rd6+16];
	ld.global.f32 	%f32, [%rd7+16];
	min.f32 	%f33, %f31, %f32;
	st.global.f32 	[%rd7+16], %f33;
	setp.gt.f32 	%p15, %f33, %f46;
	selp.b32 	%r75, %r55, %r75, %p15;
	selp.f32 	%f46, %f33, %f46, %p15;
	@%p14 bra 	$L__BB21_13;
	add.s32 	%r56, %r73, 8;
	ld.global.nc.f32 	%f34, [%rd6+32];
	ld.global.f32 	%f35, [%rd7+32];
	min.f32 	%f36, %f34, %f35;
	st.global.f32 	[%rd7+32], %f36;
	setp.gt.f32 	%p16, %f36, %f46;
	selp.b32 	%r75, %r56, %r75, %p16;
	selp.f32 	%f46, %f36, %f46, %p16;
$L__BB21_13:
	setp.gt.u32 	%p17, %r1, 1;
	shl.b32 	%r57, %r1, 2;
	mov.u32 	%r58, _ZZ40furthest_point_sampling_with_dist_kernelILj4EEviiiPKfPfPiE5dists;
	add.s32 	%r25, %r58, %r57;
	st.shared.f32 	[%r25], %f46;
	mov.u32 	%r59, _ZZ40furthest_point_sampling_with_dist_kernelILj4EEviiiPKfPfPiE7dists_i;
	add.s32 	%r26, %r59, %r57;
	st.shared.u32 	[%r26], %r75;
	bar.sync 	0;
	@%p17 bra 	$L__BB21_15;
	ld.shared.f32 	%f37, [%r25];
	ld.shared.f32 	%f38, [%r25+8];
	ld.shared.u32 	%r60, [%r26];
	ld.shared.u32 	%r61, [%r26+8];
	max.f32 	%f39, %f37, %f38;
	st.shared.f32 	[%r25], %f39;
	setp.gt.f32 	%p18, %f38, %f37;
	selp.b32 	%r62, %r61, %r60, %p18;
	st.shared.u32 	[%r26], %r62;
$L__BB21_15:
	setp.ne.s32 	%p19, %r1, 0;
	bar.sync 	0;
	@%p19 bra 	$L__BB21_17;
	ld.shared.f32 	%f40, [_ZZ40furthest_point_sampling_with_dist_kernelILj4EEviiiPKfPfPiE5dists];
	ld.shared.f32 	%f41, [_ZZ40furthest_point_sampling_with_dist_kernelILj4EEviiiPKfPfPiE5dists+4];
	ld.shared.u32 	%r63, [_ZZ40furthest_point_sampling_with_dist_kernelILj4EEviiiPKfPfPiE7dists_i];
	ld.shared.u32 	%r64, [_ZZ40furthest_point_sampling_with_dist_kernelILj4EEviiiPKfPfPiE7dists_i+4];
	max.f32 	%f42, %f40, %f41;
	st.shared.f32 	[_ZZ40furthest_point_sampling_with_dist_kernelILj4EEviiiPKfPfPiE5dists], %f42;
	setp.gt.f32 	%p20, %f41, %f40;
	selp.b32 	%r65, %r64, %r63, %p20;
	st.shared.u32 	[_ZZ40furthest_point_sampling_with_dist_kernelILj4EEviiiPKfPfPiE7dists_i], %r65;
$L__BB21_17:
	setp.ne.s32 	%p21, %r1, 0;
	bar.sync 	0;
	ld.shared.u32 	%r67, [_ZZ40furthest_point_sampling_with_dist_kernelILj4EEviiiPKfPfPiE7dists_i];
	@%p21 bra 	$L__BB21_19;
	mul.wide.u32 	%rd27, %r66, 4;
	add.s64 	%rd28, %rd5, %rd27;
	st.global.u32 	[%rd28], %r67;
$L__BB21_19:
	add.s32 	%r66, %r66, 1;
	setp.ne.s32 	%p22, %r66, %r30;
	@%p22 bra 	$L__BB21_5;
$L__BB21_20:
	ret;

}
	// .globl	_Z40furthest_point_sampling_with_dist_kernelILj2EEviiiPKfPfPi
.visible .entry _Z40furthest_point_sampling_with_dist_kernelILj2EEviiiPKfPfPi(
	.param .u32 _Z40furthest_point_sampling_with_dist_kernelILj2EEviiiPKfPfPi_param_0,
	.param .u32 _Z40furthest_point_sampling_with_dist_kernelILj2EEviiiPKfPfPi_param_1,
	.param .u32 _Z40furthest_point_sampling_with_dist_kernelILj2EEviiiPKfPfPi_param_2,
	.param .u64 .ptr .align 1 _Z40furthest_point_sampling_with_dist_kernelILj2EEviiiPKfPfPi_param_3,
	.param .u64 .ptr .align 1 _Z40furthest_point_sampling_with_dist_kernelILj2EEviiiPKfPfPi_param_4,
	.param .u64 .ptr .align 1 _Z40furthest_point_sampling_with_dist_kernelILj2EEviiiPKfPfPi_param_5
)
{
	.reg .pred 	%p<21>;
	.reg .b32 	%r<73>;
	.reg .b32 	%f<44>;
	.reg .b64 	%rd<29>;
	// demoted variable
	.shared .align 4 .b8 _ZZ40furthest_point_sampling_with_dist_kernelILj2EEviiiPKfPfPiE5dists[8];
	// demoted variable
	.shared .align 4 .b8 _ZZ40furthest_point_sampling_with_dist_kernelILj2EEviiiPKfPfPiE7dists_i[8];
	ld.param.u32 	%r27, [_Z40furthest_point_sampling_with_dist_kernelILj2EEviiiPKfPfPi_param_1];
	ld.param.u32 	%r28, [_Z40furthest_point_sampling_with_dist_kernelILj2EEviiiPKfPfPi_param_2];
	ld.param.u64 	%rd10, [_Z40furthest_point_sampling_with_dist_kernelILj2EEviiiPKfPfPi_param_3];
	ld.param.u64 	%rd8, [_Z40furthest_point_sampling_with_dist_kernelILj2EEviiiPKfPfPi_param_4];
	ld.param.u64 	%rd9, [_Z40furthest_point_sampling_with_dist_kernelILj2EEviiiPKfPfPi_param_5];
	cvta.to.global.u64 	%rd1, %rd10;
	setp.lt.s32 	%p1, %r28, 1;
	@%p1 bra 	$L__BB22_18;
	cvta.to.global.u64 	%rd11, %rd9;
	cvta.to.global.u64 	%rd2, %rd8;
	mov.u32 	%r29, %ctaid.x;
	mul.lo.s32 	%r30, %r27, %r29;
	mul.lo.s32 	%r31, %r30, %r27;
	cvt.s64.s32 	%rd3, %r31;
	cvt.s64.s32 	%rd4, %r30;
	mul.lo.s32 	%r32, %r28, %r29;
	mul.wide.u32 	%rd12, %r32, 4;
	add.s64 	%rd5, %rd11, %rd12;
	mov.u32 	%r1, %tid.x;
	setp.ne.s32 	%p2, %r1, 0;
	@%p2 bra 	$L__BB22_3;
	mov.b32 	%r33, 0;
	st.global.u32 	[%rd5], %r33;
$L__BB22_3:
	bar.sync 	0;
	setp.eq.s32 	%p3, %r28, 1;
	@%p3 bra 	$L__BB22_18;
	not.b32 	%r36, %r1;
	add.s32 	%r2, %r27, %r36;
	shr.u32 	%r37, %r2, 1;
	add.s32 	%r38, %r37, 1;
	and.b32  	%r3, %r38, 3;
	mov.b32 	%r64, 0;
	mov.b32 	%r63, 1;
$L__BB22_5:
	setp.ge.s32 	%p4, %r1, %r27;
	mov.f32 	%f43, 0fBF800000;
	mov.b32 	%r72, 0;
	@%p4 bra 	$L__BB22_13;
	setp.lt.u32 	%p5, %r2, 6;
	mul.lo.s32 	%r6, %r64, %r27;
	mov.b32 	%r72, 0;
	mov.f32 	%f43, 0fBF800000;
	mov.u32 	%r70, %r1;
	@%p5 bra 	$L__BB22_9;
	and.b32  	%r45, %r38, -4;
	neg.s32 	%r65, %r45;
	add.s32 	%r66, %r1, %r6;
	mov.b32 	%r72, 0;
	mov.f32 	%f43, 0fBF800000;
	mov.u32 	%r70, %r1;
$L__BB22_8:
	cvt.s64.s32 	%rd13, %r66;
	add.s64 	%rd14, %rd13, %rd3;
	shl.b64 	%rd15, %rd14, 2;
	add.s64 	%rd16, %rd1, %rd15;
	ld.global.nc.f32 	%f13, [%rd16];
	cvt.u64.u32 	%rd17, %r70;
	add.s64 	%rd18, %rd17, %rd4;
	shl.b64 	%rd19, %rd18, 2;
	add.s64 	%rd20, %rd2, %rd19;
	ld.global.f32 	%f14, [%rd20];
	min.f32 	%f15, %f13, %f14;
	st.global.f32 	[%rd20], %f15;
	setp.gt.f32 	%p6, %f15, %f43;
	selp.b32 	%r46, %r70, %r72, %p6;
	selp.f32 	%f16, %f15, %f43, %p6;
	ld.global.nc.f32 	%f17, [%rd16+8];
	ld.global.f32 	%f18, [%rd20+8];
	min.f32 	%f19, %f17, %f18;
	st.global.f32 	[%rd20+8], %f19;
	setp.gt.f32 	%p7, %f19, %f16;
	add.s32 	%r47, %r70, 2;
	selp.b32 	%r48, %r47, %r46, %p7;
	selp.f32 	%f20, %f19, %f16, %p7;
	ld.global.nc.f32 	%f21, [%rd16+16];
	ld.global.f32 	%f22, [%rd20+16];
	min.f32 	%f23, %f21, %f22;
	st.global.f32 	[%rd20+16], %f23;
	setp.gt.f32 	%p8, %f23, %f20;
	add.s32 	%r49, %r70, 4;
	selp.b32 	%r50, %r49, %r48, %p8;
	selp.f32 	%f24, %f23, %f20, %p8;
	ld.global.nc.f32 	%f25, [%rd16+24];
	ld.global.f32 	%f26, [%rd20+24];
	min.f32 	%f27, %f25, %f26;
	st.global.f32 	[%rd20+24], %f27;
	setp.gt.f32 	%p9, %f27, %f24;
	add.s32 	%r51, %r70, 6;
	selp.b32 	%r72, %r51, %r50, %p9;
	selp.f32 	%f43, %f27, %f24, %p9;
	add.s32 	%r70, %r70, 8;
	add.s32 	%r66, %r66, 8;
	add.s32 	%r65, %r65, 4;
	setp.ne.s32 	%p10, %r65, 0;
	@%p10 bra 	$L__BB22_8;
$L__BB22_9:
	setp.eq.s32 	%p11, %r3, 0;
	@%p11 bra 	$L__BB22_13;
	setp.eq.s32 	%p12, %r3, 1;
	add.s32 	%r52, %r70, %r6;
	cvt.s64.s32 	%rd21, %r52;
	add.s64 	%rd22, %rd21, %rd3;
	shl.b64 	%rd23, %rd22, 2;
	add.s64 	%rd6, %rd1, %rd23;
	ld.global.nc.f32 	%f28, [%rd6];
	cvt.u64.u32 	%rd24, %r70;
	add.s64 	%rd25, %rd24, %rd4;
	shl.b64 	%rd26, %rd25, 2;
	add.s64 	%rd7, %rd2, %rd26;
	ld.global.f32 	%f29, [%rd7];
	min.f32 	%f30, %f28, %f29;
	st.global.f32 	[%rd7], %f30;
	setp.gt.f32 	%p13, %f30, %f43;
	selp.b32 	%r72, %r70, %r72, %p13;
	selp.f32 	%f43, %f30, %f43, %p13;
	@%p12 bra 	$L__BB22_13;
	setp.eq.s32 	%p14, %r3, 2;
	add.s32 	%r53, %r70, 2;
	ld.global.nc.f32 	%f31, [%rd6+8];
	ld.global.f32 	%f32, [%rd7+8];
	min.f32 	%f33, %f31, %f32;
	st.global.f32 	[%rd7+8], %f33;
	setp.gt.f32 	%p15, %f33, %f43;
	selp.b32 	%r72, %r53, %r72, %p15;
	selp.f32 	%f43, %f33, %f43, %p15;
	@%p14 bra 	$L__BB22_13;
	add.s32 	%r54, %r70, 4;
	ld.global.nc.f32 	%f34, [%rd6+16];
	ld.global.f32 	%f35, [%rd7+16];
	min.f32 	%f36, %f34, %f35;
	st.global.f32 	[%rd7+16], %f36;
	setp.gt.f32 	%p16, %f36, %f43;
	selp.b32 	%r72, %r54, %r72, %p16;
	selp.f32 	%f43, %f36, %f43, %p16;
$L__BB22_13:
	setp.ne.s32 	%p17, %r1, 0;
	shl.b32 	%r55, %r1, 2;
	mov.u32 	%r56, _ZZ40furthest_point_sampling_with_dist_kernelILj2EEviiiPKfPfPiE5dists;
	add.s32 	%r57, %r56, %r55;
	st.shared.f32 	[%r57], %f43;
	mov.u32 	%r58, _ZZ40furthest_point_sampling_with_dist_kernelILj2EEviiiPKfPfPiE7dists_i;
	add.s32 	%r59, %r58, %r55;
	st.shared.u32 	[%r59], %r72;
	bar.sync 	0;
	@%p17 bra 	$L__BB22_15;
	ld.shared.f32 	%f37, [_ZZ40furthest_point_sampling_with_dist_kernelILj2EEviiiPKfPfPiE5dists];
	ld.shared.f32 	%f38, [_ZZ40furthest_point_sampling_with_dist_kernelILj2EEviiiPKfPfPiE5dists+4];
	ld.shared.u32 	%r60, [_ZZ40furthest_point_sampling_with_dist_kernelILj2EEviiiPKfPfPiE7dists_i];
	ld.shared.u32 	%r61, [_ZZ40furthest_point_sampling_with_dist_kernelILj2EEviiiPKfPfPiE7dists_i+4];
	max.f32 	%f39, %f37, %f38;
	st.shared.f32 	[_ZZ40furthest_point_sampling_with_dist_kernelILj2EEviiiPKfPfPiE5dists], %f39;
	setp.gt.f32 	%p18, %f38, %f37;
	selp.b32 	%r62, %r61, %r60, %p18;
	st.shared.u32 	[_ZZ40furthest_point_sampling_with_dist_kernelILj2EEviiiPKfPfPiE7dists_i], %r62;
$L__BB22_15:
	setp.ne.s32 	%p19, %r1, 0;
	bar.sync 	0;
	ld.shared.u32 	%r64, [_ZZ40furthest_point_sampling_with_dist_kernelILj2EEviiiPKfPfPiE7dists_i];
	@%p19 bra 	$L__BB22_17;
	mul.wide.u32 	%rd27, %r63, 4;
	add.s64 	%rd28, %rd5, %rd27;
	st.global.u32 	[%rd28], %r64;
$L__BB22_17:
	add.s32 	%r63, %r63, 1;
	setp.ne.s32 	%p20, %r63, %r28;
	@%p20 bra 	$L__BB22_5;
$L__BB22_18:
	ret;

}
	// .globl	_Z40furthest_point_sampling_with_dist_kernelILj1EEviiiPKfPfPi
.visible .entry _Z40furthest_point_sampling_with_dist_kernelILj1EEviiiPKfPfPi(
	.param .u32 _Z40furthest_point_sampling_with_dist_kernelILj1EEviiiPKfPfPi_param_0,
	.param .u32 _Z40furthest_point_sampling_with_dist_kernelILj1EEviiiPKfPfPi_param_1,
	.param .u32 _Z40furthest_point_sampling_with_dist_kernelILj1EEviiiPKfPfPi_param_2,
	.param .u64 .ptr .align 1 _Z40furthest_point_sampling_with_dist_kernelILj1EEviiiPKfPfPi_param_3,
	.param .u64 .ptr .align 1 _Z40furthest_point_sampling_with_dist_kernelILj1EEviiiPKfPfPi_param_4,
	.param .u64 .ptr .align 1 _Z40furthest_point_sampling_with_dist_kernelILj1EEviiiPKfPfPi_param_5
)
{
	.reg .pred 	%p<19>;
	.reg .b32 	%r<64>;
	.reg .b32 	%f<34>;
	.reg .b64 	%rd<29>;
	// demoted variable
	.shared .align 4 .b8 _ZZ40furthest_point_sampling_with_dist_kernelILj1EEviiiPKfPfPiE7dists_i[4];
	ld.param.u32 	%r26, [_Z40furthest_point_sampling_with_dist_kernelILj1EEviiiPKfPfPi_param_1];
	ld.param.u32 	%r27, [_Z40furthest_point_sampling_with_dist_kernelILj1EEviiiPKfPfPi_param_2];
	ld.param.u64 	%rd10, [_Z40furthest_point_sampling_with_dist_kernelILj1EEviiiPKfPfPi_param_3];
	ld.param.u64 	%rd8, [_Z40furthest_point_sampling_with_dist_kernelILj1EEviiiPKfPfPi_param_4];
	ld.param.u64 	%rd9, [_Z40furthest_point_sampling_with_dist_kernelILj1EEviiiPKfPfPi_param_5];
	cvta.to.global.u64 	%rd1, %rd10;
	setp.lt.s32 	%p1, %r27, 1;
	@%p1 bra 	$L__BB23_16;
	cvta.to.global.u64 	%rd11, %rd9;
	cvta.to.global.u64 	%rd2, %rd8;
	mov.u32 	%r28, %ctaid.x;
	mul.lo.s32 	%r29, %r26, %r28;
	mul.lo.s32 	%r30, %r29, %r26;
	cvt.s64.s32 	%rd3, %r30;
	cvt.s64.s32 	%rd4, %r29;
	mul.lo.s32 	%r31, %r27, %r28;
	mul.wide.u32 	%rd12, %r31, 4;
	add.s64 	%rd5, %rd11, %rd12;
	mov.u32 	%r1, %tid.x;
	setp.ne.s32 	%p2, %r1, 0;
	@%p2 bra 	$L__BB23_3;
	mov.b32 	%r32, 0;
	st.global.u32 	[%rd5], %r32;
$L__BB23_3:
	bar.sync 	0;
	setp.eq.s32 	%p3, %r27, 1;
	@%p3 bra 	$L__BB23_16;
	sub.s32 	%r35, %r26, %r1;
	and.b32  	%r2, %r35, 3;
	and.b32  	%r36, %r35, -4;
	neg.s32 	%r3, %r36;
	mov.b32 	%r55, 0;
	mov.b32 	%r54, 1;
$L__BB23_5:
	setp.ge.s32 	%p4, %r1, %r26;
	mov.b32 	%r63, 0;
	@%p4 bra 	$L__BB23_13;
	sub.s32 	%r40, %r1, %r26;
	setp.gt.u32 	%p5, %r40, -4;
	mul.lo.s32 	%r6, %r55, %r26;
	mov.b32 	%r63, 0;
	mov.f32 	%f33, 0fBF800000;
	mov.u32 	%r61, %r1;
	@%p5 bra 	$L__BB23_9;
	add.s32 	%r57, %r1, %r6;
	mov.b32 	%r63, 0;
	mov.f32 	%f33, 0fBF800000;
	mov.u32 	%r56, %r3;
	mov.u32 	%r61, %r1;
$L__BB23_8:
	cvt.s64.s32 	%rd13, %r57;
	add.s64 	%rd14, %rd13, %rd3;
	shl.b64 	%rd15, %rd14, 2;
	add.s64 	%rd16, %rd1, %rd15;
	ld.global.nc.f32 	%f8, [%rd16];
	cvt.u64.u32 	%rd17, %r61;
	add.s64 	%rd18, %rd17, %rd4;
	shl.b64 	%rd19, %rd18, 2;
	add.s64 	%rd20, %rd2, %rd19;
	ld.global.f32 	%f9, [%rd20];
	min.f32 	%f10, %f8, %f9;
	st.global.f32 	[%rd20], %f10;
	setp.gt.f32 	%p6, %f10, %f33;
	selp.b32 	%r42, %r61, %r63, %p6;
	selp.f32 	%f11, %f10, %f33, %p6;
	ld.global.nc.f32 	%f12, [%rd16+4];
	ld.global.f32 	%f13, [%rd20+4];
	min.f32 	%f14, %f12, %f13;
	st.global.f32 	[%rd20+4], %f14;
	setp.gt.f32 	%p7, %f14, %f11;
	add.s32 	%r43, %r61, 1;
	selp.b32 	%r44, %r43, %r42, %p7;
	selp.f32 	%f15, %f14, %f11, %p7;
	ld.global.nc.f32 	%f16, [%rd16+8];
	ld.global.f32 	%f17, [%rd20+8];
	min.f32 	%f18, %f16, %f17;
	st.global.f32 	[%rd20+8], %f18;
	setp.gt.f32 	%p8, %f18, %f15;
	add.s32 	%r45, %r61, 2;
	selp.b32 	%r46, %r45, %r44, %p8;
	selp.f32 	%f19, %f18, %f15, %p8;
	ld.global.nc.f32 	%f20, [%rd16+12];
	ld.global.f32 	%f21, [%rd20+12];
	min.f32 	%f22, %f20, %f21;
	st.global.f32 	[%rd20+12], %f22;
	setp.gt.f32 	%p9, %f22, %f19;
	add.s32 	%r47, %r61, 3;
	selp.b32 	%r63, %r47, %r46, %p9;
	selp.f32 	%f33, %f22, %f19, %p9;
	add.s32 	%r61, %r61, 4;
	add.s32 	%r57, %r57, 4;
	add.s32 	%r56, %r56, 4;
	setp.ne.s32 	%p10, %r56, 0;
	@%p10 bra 	$L__BB23_8;
$L__BB23_9:
	setp.eq.s32 	%p11, %r2, 0;
	@%p11 bra 	$L__BB23_13;
	setp.eq.s32 	%p12, %r2, 1;
	add.s32 	%r48, %r61, %r6;
	cvt.s64.s32 	%rd21, %r48;
	add.s64 	%rd22, %rd21, %rd3;
	shl.b64 	%rd23, %rd22, 2;
	add.s64 	%rd6, %rd1, %rd23;
	ld.global.nc.f32 	%f23, [%rd6];
	cvt.u64.u32 	%rd24, %r61;
	add.s64 	%rd25, %rd24, %rd4;
	shl.b64 	%rd26, %rd25, 2;
	add.s64 	%rd7, %rd2, %rd26;
	ld.global.f32 	%f24, [%rd7];
	min.f32 	%f25, %f23, %f24;
	st.global.f32 	[%rd7], %f25;
	setp.gt.f32 	%p13, %f25, %f33;
	selp.b32 	%r63, %r61, %r63, %p13;
	selp.f32 	%f4, %f25, %f33, %p13;
	@%p12 bra 	$L__BB23_13;
	setp.eq.s32 	%p14, %r2, 2;
	add.s32 	%r49, %r61, 1;
	ld.global.nc.f32 	%f26, [%rd6+4];
	ld.global.f32 	%f27, [%rd7+4];
	min.f32 	%f28, %f26, %f27;
	st.global.f32 	[%rd7+4], %f28;
	setp.gt.f32 	%p15, %f28, %f4;
	selp.b32 	%r63, %r49, %r63, %p15;
	selp.f32 	%f5, %f28, %f4, %p15;
	@%p14 bra 	$L__BB23_13;
	add.s32 	%r50, %r61, 2;
	ld.global.nc.f32 	%f29, [%rd6+8];
	ld.global.f32 	%f30, [%rd7+8];
	min.f32 	%f31, %f29, %f30;
	st.global.f32 	[%rd7+8], %f31;
	setp.gt.f32 	%p16, %f31, %f5;
	selp.b32 	%r63, %r50, %r63, %p16;
$L__BB23_13:
	setp.ne.s32 	%p17, %r1, 0;
	shl.b32 	%r51, %r1, 2;
	mov.u32 	%r52, _ZZ40furthest_point_sampling_with_dist_kernelILj1EEviiiPKfPfPiE7dists_i;
	add.s32 	%r53, %r52, %r51;
	st.shared.u32 	[%r53], %r63;
	bar.sync 	0;
	ld.shared.u32 	%r55, [_ZZ40furthest_point_sampling_with_dist_kernelILj1EEviiiPKfPfPiE7dists_i];
	@%p17 bra 	$L__BB23_15;
	mul.wide.u32 	%rd27, %r54, 4;
	add.s64 	%rd28, %rd5, %rd27;
	st.global.u32 	[%rd28], %r55;
$L__BB23_15:
	add.s32 	%r54, %r54, 1;
	setp.ne.s32 	%p18, %r54, %r27;
	@%p18 bra 	$L__BB23_5;
$L__BB23_16:
	ret;

}


// ===== COMPILED SASS (sm_100) =====

	.target	sm_100

	.elftype	@"ET_EXEC"


//--------------------- .note.nv.tkinfo           --------------------------
	.section	.note.nv.tkinfo,"",@"SHT_NOTE"
	.sectionflags	@"SHF_NOTE_NV_TKINFO"
	.tkinfo
        /*0018*/ 	.word	0x00000002
        /*0030*/ 	.string	""
        /*0030*/ 	.string	"ptxas"
        /*0030*/ 	.string	"Cuda compilation tools, release 13.0, V13.0.88"
        /*0030*/ 	.string	"Build cuda_13.0.r13.0/compiler.36424714_0"
        /*0030*/ 	.string	"-arch sm_100 -m 64 "



//--------------------- .note.nv.cuinfo           --------------------------
	.section	.note.nv.cuinfo,"",@"SHT_NOTE"
	.sectionflags	@"SHF_NOTE_NV_CUINFO"
        /*0018*/ 	.short	0x0002
        /*001a*/ 	.short	0x0064
        /*001c*/ 	.short	0x0082
	.zero		2


//--------------------- .nv.info                  --------------------------
	.section	.nv.info,"",@"SHT_CUDA_INFO"
	.align	4


	//----- nvinfo : EIATTR_REGCOUNT
	.align		4
        /*0000*/ 	.byte	0x04, 0x2f
        /*0002*/ 	.short	(.L_1 - .L_0)
	.align		4
.L_0:
        /*0004*/ 	.word	index@(_Z26num_points_within_r_kerneliifPKfPf)
        /*0008*/ 	.word	0x00000020


	//----- nvinfo : EIATTR_FRAME_SIZE
	.align		4
.L_1:
        /*000c*/ 	.byte	0x04, 0x11
        /*000e*/ 	.short	(.L_3 - .L_2)
	.align		4
.L_2:
        /*0010*/ 	.word	index@(_Z26num_points_within_r_kerneliifPKfPf)
        /*0014*/ 	.word	0x00000000


	//----- nvinfo : EIATTR_REGCOUNT
	.align		4
.L_3:
        /*0018*/ 	.byte	0x04, 0x2f
        /*001a*/ 	.short	(.L_5 - .L_4)
	.align		4
.L_4:
        /*001c*/ 	.word	index@(_Z70density_and_manhattan_weights_meanwhile_furthest_point_sampling_kernelILj1024EEviiifPKfS1_S1_PfPi)
        /*0020*/ 	.word	0x00000020


	//----- nvinfo : EIATTR_FRAME_SIZE
	.align		4
.L_5:
        /*0024*/ 	.byte	0x04, 0x11
        /*0026*/ 	.short	(.L_7 - .L_6)
	.align		4
.L_6:
        /*0028*/ 	.word	index@($__internal_10_$__cuda_sm20_sqrt_rn_f32_slowpath)
        /*002c*/ 	.word	0x00000000


	//----- nvinfo : EIATTR_FRAME_SIZE
	.align		4
.L_7:
        /*0030*/ 	.byte	0x04, 0x11
        /*0032*/ 	.short	(.L_9 - .L_8)
	.align		4
.L_8:
        /*0034*/ 	.word	index@(_Z70density_and_manhattan_weights_meanwhile_furthest_point_sampling_kernelILj1024EEviiifPKfS1_S1_PfPi)
        /*0038*/ 	.word	0x00000000


	//----- nvinfo : EIATTR_REGCOUNT
	.align		4
.L_9:
        /*003c*/ 	.byte	0x04, 0x2f
        /*003e*/ 	.short	(.L_11 - .L_10)
	.align		4
.L_10:
        /*0040*/ 	.word	index@(_Z70density_and_manhattan_weights_meanwhile_furthest_point_sampling_kernelILj512EEviiifPKfS1_S1_PfPi)
        /*0044*/ 	.word	0x00000020


	//----- nvinfo : EIATTR_FRAME_SIZE
	.align		4
.L_11:
        /*0048*/ 	.byte	0x04, 0x11
        /*004a*/ 	.short	(.L_13 - .L_12)
	.align		4
.L_12:
        /*004c*/ 	.word	index@($__internal_9_$__cuda_sm20_sqrt_rn_f32_slowpath)
        /*0050*/ 	.word	0x00000000


	//----- nvinfo : EIATTR_FRAME_SIZE
	.align		4
.L_13:
        /*0054*/ 	.byte	0x04, 0x11
        /*0056*/ 	.short	(.L_15 - .L_14)
	.align		4
.L_14:
        /*0058*/ 	.word	index@(_Z70density_and_manhattan_weights_meanwhile_furthest_point_sampling_kernelILj512EEviiifPKfS1_S1_PfPi)
        /*005c*/ 	.word	0x00000000


	//----- nvinfo : EIATTR_REGCOUNT
	.align		4
.L_15:
        /*0060*/ 	.byte	0x04, 0x2f
        /*0062*/ 	.short	(.L_17 - .L_16)
	.align		4
.L_16:
        /*0064*/ 	.word	index@(_Z70density_and_manhattan_weights_meanwhile_furthest_point_sampling_kernelILj256EEviiifPKfS1_S1_PfPi)
        /*0068*/ 	.word	0x00000020


	//----- nvinfo : EIATTR_FRAME_SIZE
	.align		4
.L_17:
        /*006c*/ 	.byte	0x04, 0x11
        /*006e*/ 	.short	(.L_19 - .L_18)
	.align		4
.L_18:
        /*0070*/ 	.word	index@($__internal_8_$__cuda_sm20_sqrt_rn_f32_slowpath)
        /*0074*/ 	.word	0x00000000


	//----- nvinfo : EIATTR_FRAME_SIZE
	.align		4
.L_19:
        /*0078*/ 	.byte	0x04, 0x11
        /*007a*/ 	.short	(.L_21 - .L_20)
	.align		4
.L_20:
        /*007c*/ 	.word	index@(_Z70density_and_manhattan_weights_meanwhile_furthest_point_sampling_kernelILj256EEviiifPKfS1_S1_PfPi)
        /*0080*/ 	.word	0x00000000


	//----- nvinfo : EIATTR_REGCOUNT
	.align		4
.L_21:
        /*0084*/ 	.byte	0x04, 0x2f
        /*0086*/ 	.short	(.L_23 - .L_22)
	.align		4
.L_22:
        /*0088*/ 	.word	index@(_Z70density_and_manhattan_weights_meanwhile_furthest_point_sampling_kernelILj128EEviiifPKfS1_S1_PfPi)
        /*008c*/ 	.word	0x00000020


	//----- nvinfo : EIATTR_FRAME_SIZE
	.align		4
.L_23:
        /*0090*/ 	.byte	0x04, 0x11
        /*0092*/ 	.short	(.L_25 - .L_24)
	.align		4
.L_24:
        /*0094*/ 	.word	index@($__internal_7_$__cuda_sm20_sqrt_rn_f32_slowpath)
        /*0098*/ 	.word	0x00000000


	//----- nvinfo : EIATTR_FRAME_SIZE
	.align		4
.L_25:
        /*009c*/ 	.byte	0x04, 0x11
        /*009e*/ 	.short	(.L_27 - .L_26)
	.align		4
.L_26:
        /*00a0*/ 	.word	index@(_Z70density_and_manhattan_weights_meanwhile_furthest_point_sampling_kernelILj128EEviiifPKfS1_S1_PfPi)
        /*00a4*/ 	.word	0x00000000


	//----- nvinfo : EIATTR_REGCOUNT
	.align		4
.L_27:
        /*00a8*/ 	.byte	0x04, 0x2f
        /*00aa*/ 	.short	(.L_29 - .L_28)
	.align		4
.L_28:
        /*00ac*/ 	.word	index@(_Z70density_and_manhattan_weights_meanwhile_furthest_point_sampling_kernelILj64EEviiifPKfS1_S1_PfPi)
        /*00b0*/ 	.word	0x00000020


	//----- nvinfo : EIATTR_FRAME_SIZE
	.align		4
.L_29:
        /*00b4*/ 	.byte	0x04, 0x11
        /*00b6*/ 	.short	(.L_31 - .L_30)
	.align		4
.L_30:
        /*00b8*/ 	.word	index@($__internal_6_$__cuda_sm20_sqrt_rn_f32_slowpath)
        /*00bc*/ 	.word	0x00000000


	//----- nvinfo : EIATTR_FRAME_SIZE
	.align		4
.L_31:
        /*00c0*/ 	.byte	0x04, 0x11
        /*00c2*/ 	.short	(.L_33 - .L_32)
	.align		4
.L_32:
        /*00c4*/ 	.word	index@(_Z70density_and_manhattan_weights_meanwhile_furthest_point_sampling_kernelILj64EEviiifPKfS1_S1_PfPi)
        /*00c8*/ 	.word	0x00000000


	//----- nvinfo : EIATTR_REGCOUNT
	.align		4
.L_33:
        /*00cc*/ 	.byte	0x04, 0x2f
        /*00ce*/ 	.short	(.L_35 - .L_34)
	.align		4
.L_34:
        /*00d0*/ 	.word	index@(_Z70density_and_manhattan_weights_meanwhile_furthest_point_sampling_kernelILj32EEviiifPKfS1_S1_PfPi)
        /*00d4*/ 	.word	0x00000020


	//----- nvinfo : EIATTR_FRAME_SIZE
	.align		4
.L_35:
        /*00d8*/ 	.byte	0x04, 0x11
        /*00da*/ 	.short	(.L_37 - .L_36)
	.align		4
.L_36:
        /*00dc*/ 	.word	index@($__internal_5_$__cuda_sm20_sqrt_rn_f32_slowpath)
        /*00e0*/ 	.word	0x00000000


	//----- nvinfo : EIATTR_FRAME_SIZE
	.align		4
.L_37:
        /*00e4*/ 	.byte	0x04, 0x11
        /*00e6*/ 	.short	(.L_39 - .L_38)
	.align		4
.L_38:
        /*00e8*/ 	.word	index@(_Z70density_and_manhattan_weights_meanwhile_furthest_point_sampling_kernelILj32EEviiifPKfS1_S1_PfPi)
        /*00ec*/ 	.word	0x00000000


	//----- nvinfo : EIATTR_REGCOUNT
	.align		4
.L_39:
        /*00f0*/ 	.byte	0x04, 0x2f
        /*00f2*/ 	.short	(.L_41 - .L_40)
	.align		4
.L_40:
        /*00f4*/ 	.word	index@(_Z70density_and_manhattan_weights_meanwhile_furthest_point_sampling_kernelILj16EEviiifPKfS1_S1_PfPi)
        /*00f8*/ 	.word	0x00000024


	//----- nvinfo : EIATTR_FRAME_SIZE
	.align		4
.L_41:
        /*00fc*/ 	.byte	0x04, 0x11
        /*00fe*/ 	.short	(.L_43 - .L_42)
	.align		4
.L_42:
        /*0100*/ 	.word	index@($__internal_4_$__cuda_sm20_sqrt_rn_f32_slowpath)
        /*0104*/ 	.word	0x00000000


	//----- nvinfo : EIATTR_FRAME_SIZE
	.align		4
.L_43:
        /*0108*/ 	.byte	0x04, 0x11
        /*010a*/ 	.short	(.L_45 - .L_44)
	.align		4
.L_44:
        /*010c*/ 	.word	index@(_Z70density_and_manhattan_weights_meanwhile_furthest_point_sampling_kernelILj16EEviiifPKfS1_S1_PfPi)
        /*0110*/ 	.word	0x00000000


	//----- nvinfo : EIATTR_REGCOUNT
	.align		4
.L_45:
        /*0114*/ 	.byte	0x04, 0x2f
        /*0116*/ 	.short	(.L_47 - .L_46)
	.align		4
.L_46:
        /*0118*/ 	.word	index@(_Z70density_and_manhattan_weights_meanwhile_furthest_point_sampling_kernelILj8EEviiifPKfS1_S1_PfPi)
        /*011c*/ 	.word	0x00000024


	//----- nvinfo : EIATTR_FRAME_SIZE
	.align		4
.L_47:
        /*0120*/ 	.byte	0x04, 0x11
        /*0122*/ 	.short	(.L_49 - .L_48)
	.align		4
.L_48:
        /*0124*/ 	.word	index@($__internal_3_$__cuda_sm20_sqrt_rn_f32_slowpath)
        /*0128*/ 	.word	0x00000000


	//----- nvinfo : EIATTR_FRAME_SIZE
	.align		4
.L_49:
        /*012c*/ 	.byte	0x04, 0x11
        /*012e*/ 	.short	(.L_51 - .L_50)
	.align		4
.L_50:
        /*0130*/ 	.word	index@(_Z70density_and_manhattan_weights_meanwhile_furthest_point_sampling_kernelILj8EEviiifPKfS1_S1_PfPi)
        /*0134*/ 	.word	0x00000000


	//----- nvinfo : EIATTR_REGCOUNT
	.align		4
.L_51:
        /*0138*/ 	.byte	0x04, 0x2f
        /*013a*/ 	.short	(.L_53 - .L_52)
	.align		4
.L_52:
        /*013c*/ 	.word	index@(_Z70density_and_manhattan_weights_meanwhile_furthest_point_sampling_kernelILj4EEviiifPKfS1_S1_PfPi)
        /*0140*/ 	.word	0x00000024


	//----- nvinfo : EIATTR_FRAME_SIZE
	.align		4
.L_53:
        /*0144*/ 	.byte	0x04, 0x11
        /*0146*/ 	.short	(.L_55 - .L_54)
	.align		4
.L_54:
        /*0148*/ 	.word	index@($__internal_2_$__cuda_sm20_sqrt_rn_f32_slowpath)
        /*014c*/ 	.word	0x00000000


	//----- nvinfo : EIATTR_FRAME_SIZE
	.align		4
.L_55:
        /*0150*/ 	.byte	0x04, 0x11
        /*0152*/ 	.short	(.L_57 - .L_56)
	.align		4
.L_56:
        /*0154*/ 	.word	index@(_Z70density_and_manhattan_weights_meanwhile_furthest_point_sampling_kernelILj4EEviiifPKfS1_S1_PfPi)
        /*0158*/ 	.word	0x00000000


	//----- nvinfo : EIATTR_REGCOUNT
	.align		4
.L_57:
        /*015c*/ 	.byte	0x04, 0x2f
        /*015e*/ 	.short	(.L_59 - .L_58)
	.align		4
.L_58:
        /*0160*/ 	.word	index@(_Z70density_and_manhattan_weights_meanwhile_furthest_point_sampling_kernelILj2EEviiifPKfS1_S1_PfPi)
        /*0164*/ 	.word	0x00000022


	//----- nvinfo : EIATTR_FRAME_SIZE
	.align		4
.L_59:
        /*0168*/ 	.byte	0x04, 0x11
        /*016a*/ 	.short	(.L_61 - .L_60)
	.align		4
.L_60:
        /*016c*/ 	.word	index@($__internal_1_$__cuda_sm20_sqrt_rn_f32_slowpath)
        /*0170*/ 	.word	0x00000000


	//----- nvinfo : EIATTR_FRAME_SIZE
	.align		4
.L_61:
        /*0174*/ 	.byte	0x04, 0x11
        /*0176*/ 	.short	(.L_63 - .L_62)
	.align		4
.L_62:
        /*0178*/ 	.word	index@(_Z70density_and_manhattan_weights_meanwhile_furthest_point_sampling_kernelILj2EEviiifPKfS1_S1_PfPi)
        /*017c*/ 	.word	0x00000000


	//----- nvinfo : EIATTR_REGCOUNT
	.align		4
.L_63:
        /*0180*/ 	.byte	0x04, 0x2f
        /*0182*/ 	.short	(.L_65 - .L_64)
	.align		4
.L_64:
        /*0184*/ 	.word	index@(_Z70density_and_manhattan_weights_meanwhile_furthest_point_sampling_kernelILj1EEviiifPKfS1_S1_PfPi)
        /*0188*/ 	.word	0x00000024


	//----- nvinfo : EIATTR_FRAME_SIZE
	.align		4
.L_65:
        /*018c*/ 	.byte	0x04, 0x11
        /*018e*/ 	.short	(.L_67 - .L_66)
	.align		4
.L_66:
        /*0190*/ 	.word	index@($__internal_0_$__cuda_sm20_sqrt_rn_f32_slowpath)
        /*0194*/ 	.word	0x00000000


	//----- nvinfo : EIATTR_FRAME_SIZE
	.align		4
.L_67:
        /*0198*/ 	.byte	0x04, 0x11
        /*019a*/ 	.short	(.L_69 - .L_68)
	.align		4
.L_68:
        /*019c*/ 	.word	index@(_Z70density_and_manhattan_weights_meanwhile_furthest_point_sampling_kernelILj1EEviiifPKfS1_S1_PfPi)
        /*01a0*/ 	.word	0x00000000


	//----- nvinfo : EIATTR_REGCOUNT
	.align		4
.L_69:
        /*01a4*/ 	.byte	0x04, 0x2f
        /*01a6*/ 	.short	(.L_71 - .L_70)
	.align		4
.L_70:
        /*01a8*/ 	.word	index@(_Z40furthest_point_sampling_with_dist_kernelILj2048EEviiiPKfPfPi)
        /*01ac*/ 	.word	0x0000001d


	//----- nvinfo : EIATTR_FRAME_SIZE
	.align		4
.L_71:
        /*01b0*/ 	.byte	0x04, 0x11
        /*01b2*/ 	.short	(.L_73 - .L_72)
	.align		4
.L_72:
        /*01b4*/ 	.word	index@(_Z40furthest_point_sampling_with_dist_kernelILj2048EEviiiPKfPfPi)
        /*01b8*/ 	.word	0x00000000


	//----- nvinfo : EIATTR_REGCOUNT
	.align		4
.L_73:
        /*01bc*/ 	.byte	0x04, 0x2f
        /*01be*/ 	.short	(.L_75 - .L_74)
	.align		4
.L_74:
        /*01c0*/ 	.word	index@(_Z40furthest_point_sampling_with_dist_kernelILj1024EEviiiPKfPfPi)
        /*01c4*/ 	.word	0x0000001d


	//----- nvinfo : EIATTR_FRAME_SIZE
	.align		4
.L_75:
        /*01c8*/ 	.byte	0x04, 0x11
        /*01ca*/ 	.short	(.L_77 - .L_76)
	.align		4
.L_76:
        /*01cc*/ 	.word	index@(_Z40furthest_point_sampling_with_dist_kernelILj1024EEviiiPKfPfPi)
        /*01d0*/ 	.word	0x00000000


	//----- nvinfo : EIATTR_REGCOUNT
	.align		4
.L_77:
        /*01d4*/ 	.byte	0x04, 0x2f
        /*01d6*/ 	.short	(.L_79 - .L_78)
	.align		4
.L_78:
        /*01d8*/ 	.word	index@(_Z40furthest_point_sampling_with_dist_kernelILj512EEviiiPKfPfPi)
        /*01dc*/ 	.word	0x0000001d


	//----- nvinfo : EIATTR_FRAME_SIZE
	.align		4
.L_79:
        /*01e0*/ 	.byte	0x04, 0x11
        /*01e2*/ 	.short	(.L_81 - .L_80)
	.align		4
.L_80:
        /*01e4*/ 	.word	index@(_Z40furthest_point_sampling_with_dist_kernelILj512EEviiiPKfPfPi)
        /*01e8*/ 	.word	0x00000000


	//----- nvinfo : EIATTR_REGCOUNT
	.align		4
.L_81:
        /*01ec*/ 	.byte	0x04, 0x2f
        /*01ee*/ 	.short	(.L_83 - .L_82)
	.align		4
.L_82:
        /*01f0*/ 	.word	index@(_Z40furthest_point_sampling_with_dist_kernelILj256EEviiiPKfPfPi)
        /*01f4*/ 	.word	0x0000001d


	//----- nvinfo : EIATTR_FRAME_SIZE
	.align		4
.L_83:
        /*01f8*/ 	.byte	0x04, 0x11
        /*01fa*/ 	.short	(.L_85 - .L_84)
	.align		4
.L_84:
        /*01fc*/ 	.word	index@(_Z40furthest_point_sampling_with_dist_kernelILj256EEviiiPKfPfPi)
        /*0200*/ 	.word	0x00000000


	//----- nvinfo : EIATTR_REGCOUNT
	.align		4
.L_85:
        /*0204*/ 	.byte	0x04, 0x2f
        /*0206*/ 	.short	(.L_87 - .L_86)
	.align		4
.L_86:
        /*0208*/ 	.word	index@(_Z40furthest_point_sampling_with_dist_kernelILj128EEviiiPKfPfPi)
        /*020c*/ 	.word	0x0000001d


	//----- nvinfo : EIATTR_FRAME_SIZE
	.align		4
.L_87:
        /*0210*/ 	.byte	0x04, 0x11
        /*0212*/ 	.short	(.L_89 - .L_88)
	.align		4
.L_88:
        /*0214*/ 	.word	index@(_Z40furthest_point_sampling_with_dist_kernelILj128EEviiiPKfPfPi)
        /*0218*/ 	.word	0x00000000


	//----- nvinfo : EIATTR_REGCOUNT
	.align		4
.L_89:
        /*021c*/ 	.byte	0x04, 0x2f
        /*021e*/ 	.short	(.L_91 - .L_90)
	.align		4
.L_90:
        /*0220*/ 	.word	index@(_Z40furthest_point_sampling_with_dist_kernelILj64EEviiiPKfPfPi)
        /*0224*/ 	.word	0x0000001d


	//----- nvinfo : EIATTR_FRAME_SIZE
	.align		4
.L_91:
        /*0228*/ 	.byte	0x04, 0x11
        /*022a*/ 	.short	(.L_93 - .L_92)
	.align		4
.L_92:
        /*022c*/ 	.word	index@(_Z40furthest_point_sampling_with_dist_kernelILj64EEviiiPKfPfPi)
        /*0230*/ 	.word	0x00000000


	//----- nvinfo : EIATTR_REGCOUNT
	.align		4
.L_93:
        /*0234*/ 	.byte	0x04, 0x2f
        /*0236*/ 	.short	(.L_95 - .L_94)
	.align		4
.L_94:
        /*0238*/ 	.word	index@(_Z40furthest_point_sampling_with_dist_kernelILj32EEviiiPKfPfPi)
        /*023c*/ 	.word	0x0000001d


	//----- nvinfo : EIATTR_FRAME_SIZE
	.align		4
.L_95:
        /*0240*/ 	.byte	0x04, 0x11
        /*0242*/ 	.short	(.L_97 - .L_96)
	.align		4
.L_96:
        /*0244*/ 	.word	index@(_Z40furthest_point_sampling_with_dist_kernelILj32EEviiiPKfPfPi)
        /*0248*/ 	.word	0x00000000


	//----- nvinfo : EIATTR_REGCOUNT
	.align		4
.L_97:
        /*024c*/ 	.byte	0x04, 0x2f
        /*024e*/ 	.short	(.L_99 - .L_98)
	.align		4
.L_98:
        /*0250*/ 	.word	index@(_Z40furthest_point_sampling_with_dist_kernelILj16EEviiiPKfPfPi)
        /*0254*/ 	.word	0x0000001c


	//----- nvinfo : EIATTR_FRAME_SIZE
	.align		4
.L_99:
        /*0258*/ 	.byte	0x04, 0x11
        /*025a*/ 	.short	(.L_101 - .L_100)
	.align		4
.L_100:
        /*025c*/ 	.word	index@(_Z40furthest_point_sampling_with_dist_kernelILj16EEviiiPKfPfPi)
        /*0260*/ 	.word	0x00000000


	//----- nvinfo : EIATTR_REGCOUNT
	.align		4
.L_101:
        /*0264*/ 	.byte	0x04, 0x2f
        /*0266*/ 	.short	(.L_103 - .L_102)
	.align		4
.L_102:
        /*0268*/ 	.word	index@(_Z40furthest_point_sampling_with_dist_kernelILj8EEviiiPKfPfPi)
        /*026c*/ 	.word	0x0000001c


	//----- nvinfo : EIATTR_FRAME_SIZE
	.align		4
.L_103:
        /*0270*/ 	.byte	0x04, 0x11
        /*0272*/ 	.short	(.L_105 - .L_104)
	.align		4
.L_104:
        /*0274*/ 	.word	index@(_Z40furthest_point_sampling_with_dist_kernelILj8EEviiiPKfPfPi)
        /*0278*/ 	.word	0x00000000


	//----- nvinfo : EIATTR_REGCOUNT
	.align		4
.L_105:
        /*027c*/ 	.byte	0x04, 0x2f
        /*027e*/ 	.short	(.L_107 - .L_106)
	.align		4
.L_106:
        /*0280*/ 	.word	index@(_Z40furthest_point_sampling_with_dist_kernelILj4EEviiiPKfPfPi)
        /*0284*/ 	.word	0x0000001c


	//----- nvinfo : EIATTR_FRAME_SIZE
	.align		4
.L_107:
        /*0288*/ 	.byte	0x04, 0x11
        /*028a*/ 	.short	(.L_109 - .L_108)
	.align		4
.L_108:
        /*028c*/ 	.word	index@(_Z40furthest_point_sampling_with_dist_kernelILj4EEviiiPKfPfPi)
        /*0290*/ 	.word	0x00000000


	//----- nvinfo : EIATTR_REGCOUNT
	.align		4
.L_109:
        /*0294*/ 	.byte	0x04, 0x2f
        /*0296*/ 	.short	(.L_111 - .L_110)
	.align		4
.L_110:
        /*0298*/ 	.word	index@(_Z40furthest_point_sampling_with_dist_kernelILj2EEviiiPKfPfPi)
        /*029c*/ 	.word	0x0000001c


	//----- nvinfo : EIATTR_FRAME_SIZE
	.align		4
.L_111:
        /*02a0*/ 	.byte	0x04, 0x11
        /*02a2*/ 	.short	(.L_113 - .L_112)
	.align		4
.L_112:
        /*02a4*/ 	.word	index@(_Z40furthest_point_sampling_with_dist_kernelILj2EEviiiPKfPfPi)
        /*02a8*/ 	.word	0x00000000


	//----- nvinfo : EIATTR_REGCOUNT
	.align		4
.L_113:
        /*02ac*/ 	.byte	0x04, 0x2f
        /*02ae*/ 	.short	(.L_115 - .L_114)
	.align		4
.L_114:
        /*02b0*/ 	.word	index@(_Z40furthest_point_sampling_with_dist_kernelILj1EEviiiPKfPfPi)
        /*02b4*/ 	.word	0x0000001b


	//----- nvinfo : EIATTR_FRAME_SIZE
	.align		4
.L_115:
        /*02b8*/ 	.byte	0x04, 0x11
        /*02ba*/ 	.short	(.L_117 - .L_116)
	.align		4
.L_116:
        /*02bc*/ 	.word	index@(_Z40furthest_point_sampling_with_dist_kernelILj1EEviiiPKfPfPi)
        /*02c0*/ 	.word	0x00000000


	//----- nvinfo : EIATTR_MIN_STACK_SIZE
	.align		4
.L_117:
        /*02c4*/ 	.byte	0x04, 0x12
        /*02c6*/ 	.short	(.L_119 - .L_118)
	.align		4
.L_118:
        /*02c8*/ 	.word	index@(_Z40furthest_point_sampling_with_dist_kernelILj1EEviiiPKfPfPi)
        /*02cc*/ 	.word	0x00000000


	//----- nvinfo : EIATTR_MIN_STACK_SIZE
	.align		4
.L_119:
        /*02d0*/ 	.byte	0x04, 0x12
        /*02d2*/ 	.short	(.L_121 - .L_120)
	.align		4
.L_120:
        /*02d4*/ 	.word	index@(_Z40furthest_point_sampling_with_dist_kernelILj2EEviiiPKfPfPi)
        /*02d8*/ 	.word	0x00000000


	//----- nvinfo : EIATTR_MIN_STACK_SIZE
	.align		4
.L_121:
        /*02dc*/ 	.byte	0x04, 0x12
        /*02de*/ 	.short	(.L_123 - .L_122)
	.align		4
.L_122:
        /*02e0*/ 	.word	index@(_Z40furthest_point_sampling_with_dist_kernelILj4EEviiiPKfPfPi)
        /*02e4*/ 	.word	0x00000000


	//----- nvinfo : EIATTR_MIN_STACK_SIZE
	.align		4
.L_123:
        /*02e8*/ 	.byte	0x04, 0x12
        /*02ea*/ 	.short	(.L_125 - .L_124)
	.align		4
.L_124:
        /*02ec*/ 	.word	index@(_Z40furthest_point_sampling_with_dist_kernelILj8EEviiiPKfPfPi)
        /*02f0*/ 	.word	0x00000000


	//----- nvinfo : EIATTR_MIN_STACK_SIZE
	.align		4
.L_125:
        /*02f4*/ 	.byte	0x04, 0x12
        /*02f6*/ 	.short	(.L_127 - .L_126)
	.align		4
.L_126:
        /*02f8*/ 	.word	index@(_Z40furthest_point_sampling_with_dist_kernelILj16EEviiiPKfPfPi)
        /*02fc*/ 	.word	0x00000000


	//----- nvinfo : EIATTR_MIN_STACK_SIZE
	.align		4
.L_127:
        /*0300*/ 	.byte	0x04, 0x12
        /*0302*/ 	.short	(.L_129 - .L_128)
	.align		4
.L_128:
        /*0304*/ 	.word	index@(_Z40furthest_point_sampling_with_dist_kernelILj32EEviiiPKfPfPi)
        /*0308*/ 	.word	0x00000000


	//----- nvinfo : EIATTR_MIN_STACK_SIZE
	.align		4
.L_129:
        /*030c*/ 	.byte	0x04, 0x12
        /*030e*/ 	.short	(.L_131 - .L_130)
	.align		4
.L_130:
        /*0310*/ 	.word	index@(_Z40furthest_point_sampling_with_dist_kernelILj64EEviiiPKfPfPi)
        /*0314*/ 	.word	0x00000000


	//----- nvinfo : EIATTR_MIN_STACK_SIZE
	.align		4
.L_131:
        /*0318*/ 	.byte	0x04, 0x12
        /*031a*/ 	.short	(.L_133 - .L_132)
	.align		4
.L_132:
        /*031c*/ 	.word	index@(_Z40furthest_point_sampling_with_dist_kernelILj128EEviiiPKfPfPi)
        /*0320*/ 	.word	0x00000000


	//----- nvinfo : EIATTR_MIN_STACK_SIZE
	.align		4
.L_133:
        /*0324*/ 	.byte	0x04, 0x12
        /*0326*/ 	.short	(.L_135 - .L_134)
	.align		4
.L_134:
        /*0328*/ 	.word	index@(_Z40furthest_point_sampling_with_dist_kernelILj256EEviiiPKfPfPi)
        /*032c*/ 	.word	0x00000000


	//----- nvinfo : EIATTR_MIN_STACK_SIZE
	.align		4
.L_135:
        /*0330*/ 	.byte	0x04, 0x12
        /*0332*/ 	.short	(.L_137 - .L_136)
	.align		4
.L_136:
        /*0334*/ 	.word	index@(_Z40furthest_point_sampling_with_dist_kernelILj512EEviiiPKfPfPi)
        /*0338*/ 	.word	0x00000000


	//----- nvinfo : EIATTR_MIN_STACK_SIZE
	.align		4
.L_137:
        /*033c*/ 	.byte	0x04, 0x12
        /*033e*/ 	.short	(.L_139 - .L_138)
	.align		4
.L_138:
        /*0340*/ 	.word	index@(_Z40furthest_point_sampling_with_dist_kernelILj1024EEviiiPKfPfPi)
        /*0344*/ 	.word	0x00000000


	//----- nvinfo : EIATTR_MIN_STACK_SIZE
	.align		4
.L_139:
        /*0348*/ 	.byte	0x04, 0x12
        /*034a*/ 	.short	(.L_141 - .L_140)
	.align		4
.L_140:
        /*034c*/ 	.word	index@(_Z40furthest_point_sampling_with_dist_kernelILj2048EEviiiPKfPfPi)
        /*0350*/ 	.word	0x00000000


	//----- nvinfo : EIATTR_MIN_STACK_SIZE
	.align		4
.L_141:
        /*0354*/ 	.byte	0x04, 0x12
        /*0356*/ 	.short	(.L_143 - .L_142)
	.align		4
.L_142:
        /*0358*/ 	.word	index@(_Z70density_and_manhattan_weights_meanwhile_furthest_point_sampling_kernelILj1EEviiifPKfS1_S1_PfPi)
        /*035c*/ 	.word	0x00000000


	//----- nvinfo : EIATTR_MIN_STACK_SIZE
	.align		4
.L_143:
        /*0360*/ 	.byte	0x04, 0x12
        /*0362*/ 	.short	(.L_145 - .L_144)
	.align		4
.L_144:
        /*0364*/ 	.word	index@(_Z70density_and_manhattan_weights_meanwhile_furthest_point_sampling_kernelILj2EEviiifPKfS1_S1_PfPi)
        /*0368*/ 	.word	0x00000000


	//----- nvinfo : EIATTR_MIN_STACK_SIZE
	.align		4
.L_145:
        /*036c*/ 	.byte	0x04, 0x12
        /*036e*/ 	.short	(.L_147 - .L_146)
	.align		4
.L_146:
        /*0370*/ 	.word	index@(_Z70density_and_manhattan_weights_meanwhile_furthest_point_sampling_kernelILj4EEviiifPKfS1_S1_PfPi)
        /*0374*/ 	.word	0x00000000


	//----- nvinfo : EIATTR_MIN_STACK_SIZE
	.align		4
.L_147:
        /*0378*/ 	.byte	0x04, 0x12
        /*037a*/ 	.short	(.L_149 - .L_148)
	.align		4
.L_148:
        /*037c*/ 	.word	index@(_Z70density_and_manhattan_weights_meanwhile_furthest_point_sampling_kernelILj8EEviiifPKfS1_S1_PfPi)
        /*0380*/ 	.word	0x00000000


	//----- nvinfo : EIATTR_MIN_STACK_SIZE
	.align		4
.L_149:
        /*0384*/ 	.byte	0x04, 0x12
        /*0386*/ 	.short	(.L_151 - .L_150)
	.align		4
.L_150:
        /*0388*/ 	.word	index@(_Z70density_and_manhattan_weights_meanwhile_furthest_point_sampling_kernelILj16EEviiifPKfS1_S1_PfPi)
        /*038c*/ 	.word	0x00000000


	//----- nvinfo : EIATTR_MIN_STACK_SIZE
	.align		4
.L_151:
        /*0390*/ 	.byte	0x04, 0x12
        /*0392*/ 	.short	(.L_153 - .L_152)
	.align		4
.L_152:
        /*0394*/ 	.word	index@(_Z70density_and_manhattan_weights_meanwhile_furthest_point_sampling_kernelILj32EEviiifPKfS1_S1_PfPi)
        /*0398*/ 	.word	0x00000000


	//----- nvinfo : EIATTR_MIN_STACK_SIZE
	.align		4
.L_153:
        /*039c*/ 	.byte	0x04, 0x12
        /*039e*/ 	.short	(.L_155 - .L_154)
	.align		4
.L_154:
        /*03a0*/ 	.word	index@(_Z70density_and_manhattan_weights_meanwhile_furthest_point_sampling_kernelILj64EEviiifPKfS1_S1_PfPi)
        /*03a4*/ 	.word	0x00000000


	//----- nvinfo : EIATTR_MIN_STACK_SIZE
	.align		4
.L_155:
        /*03a8*/ 	.byte	0x04, 0x12
        /*03aa*/ 	.short	(.L_157 - .L_156)
	.align		4
.L_156:
        /*03ac*/ 	.word	index@(_Z70density_and_manhattan_weights_meanwhile_furthest_point_sampling_kernelILj128EEviiifPKfS1_S1_PfPi)
        /*03b0*/ 	.word	0x00000000


	//----- nvinfo : EIATTR_MIN_STACK_SIZE
	.align		4
.L_157:
        /*03b4*/ 	.byte	0x04, 0x12
        /*03b6*/ 	.short	(.L_159 - .L_158)
	.align		4
.L_158:
        /*03b8*/ 	.word	index@(_Z70density_and_manhattan_weights_meanwhile_furthest_point_sampling_kernelILj256EEviiifPKfS1_S1_PfPi)
        /*03bc*/ 	.word	0x00000000


	//----- nvinfo : EIATTR_MIN_STACK_SIZE
	.align		4
.L_159:
        /*03c0*/ 	.byte	0x04, 0x12
        /*03c2*/ 	.short	(.L_161 - .L_160)
	.align		4
.L_160:
        /*03c4*/ 	.word	index@(_Z70density_and_manhattan_weights_meanwhile_furthest_point_sampling_kernelILj512EEviiifPKfS1_S1_PfPi)
        /*03c8*/ 	.word	0x00000000


	//----- nvinfo : EIATTR_MIN_STACK_SIZE
	.align		4
.L_161:
        /*03cc*/ 	.byte	0x04, 0x12
        /*03ce*/ 	.short	(.L_163 - .L_162)
	.align		4
.L_162:
        /*03d0*/ 	.word	index@(_Z70density_and_manhattan_weights_meanwhile_furthest_point_sampling_kernelILj1024EEviiifPKfS1_S1_PfPi)
        /*03d4*/ 	.word	0x00000000


	//----- nvinfo : EIATTR_MIN_STACK_SIZE
	.align		4
.L_163:
        /*03d8*/ 	.byte	0x04, 0x12
        /*03da*/ 	.short	(.L_165 - .L_164)
	.align		4
.L_164:
        /*03dc*/ 	.word	index@(_Z26num_points_within_r_kerneliifPKfPf)
        /*03e0*/ 	.word	0x00000000
.L_165:


//--------------------- .nv.compat                --------------------------
	.section	.nv.compat,"",@"SHT_CUDA_COMPAT_INFO"
	.align	4
        /*0000*/ 	.byte	0x02, 0x09, 0x00, 0x00, 0x02, 0x02, 0x01, 0x00, 0x02, 0x05, 0x05, 0x00, 0x03, 0x07, 0x01, 0x01
        /*0010*/ 	.byte	0x02, 0x03, 0x00, 0x00, 0x02, 0x06, 0x01, 0x00, 0x04, 0x0b, 0x08, 0x00, 0x01, 0x00, 0x00, 0x00
        /*0020*/ 	.byte	0x00, 0x00, 0x00, 0x00


//--------------------- .nv.info._Z40furthest_point_sampling_with_dist_kernelILj1EEviiiPKfPfPi --------------------------
	.section	.nv.info._Z40furthest_point_sampling_with_dist_kernelILj1EEviiiPKfPfPi,"",@"SHT_CUDA_INFO"
	.sectionflags	@""
	.align	4


	//----- nvinfo : EIATTR_CUDA_API_VERSION
	.align		4
        /*0000*/ 	.byte	0x04, 0x37
        /*0002*/ 	.short	(.L_167 - .L_166)
.L_166:
        /*0004*/ 	.word	0x00000082


	//----- nvinfo : EIATTR_KPARAM_INFO
	.align		4
.L_167:
        /*0008*/ 	.byte	0x04, 0x17
        /*000a*/ 	.short	(.L_169 - .L_168)
.L_168:
        /*000c*/ 	.word	0x00000000
        /*0010*/ 	.short	0x0005
        /*0012*/ 	.short	0x0020
        /*0014*/ 	.byte	0x00, 0xf5, 0x21, 0x00


	//----- nvinfo : EIATTR_KPARAM_INFO
	.align		4
.L_169:
        /*0018*/ 	.byte	0x04, 0x17
        /*001a*/ 	.short	(.L_171 - .L_170)
.L_170:
        /*001c*/ 	.word	0x00000000
        /*0020*/ 	.short	0x0004
        /*0022*/ 	.short	0x0018
        /*0024*/ 	.byte	0x00, 0xf5, 0x21, 0x00


	//----- nvinfo : EIATTR_KPARAM_INFO
	.align		4
.L_171:
        /*0028*/ 	.byte	0x04, 0x17
        /*002a*/ 	.short	(.L_173 - .L_172)
.L_172:
        /*002c*/ 	.word	0x00000000
        /*0030*/ 	.short	0x0003
        /*0032*/ 	.short	0x0010
        /*0034*/ 	.byte	0x00, 0xf5, 0x21, 0x00


	//----- nvinfo : EIATTR_KPARAM_INFO
	.align		4
.L_173:
        /*0038*/ 	.byte	0x04, 0x17
        /*003a*/ 	.short	(.L_175 - .L_174)
.L_174:
        /*003c*/ 	.word	0x00000000
        /*0040*/ 	.short	0x0002
        /*0042*/ 	.short	0x0008
        /*0044*/ 	.byte	0x00, 0xf0, 0x11, 0x00


	//----- nvinfo : EIATTR_KPARAM_INFO
	.align		4
.L_175:
        /*0048*/ 	.byte	0x04, 0x17
        /*004a*/ 	.short	(.L_177 - .L_176)
.L_176:
        /*004c*/ 	.word	0x00000000
        /*0050*/ 	.short	0x0001
        /*0052*/ 	.short	0x0004
        /*0054*/ 	.byte	0x00, 0xf0, 0x11, 0x00


	//----- nvinfo : EIATTR_KPARAM_INFO
	.align		4
.L_177:
        /*0058*/ 	.byte	0x04, 0x17
        /*005a*/ 	.short	(.L_179 - .L_178)
.L_178:
        /*005c*/ 	.word	0x00000000
        /*0060*/ 	.short	0x0000
        /*0062*/ 	.short	0x0000
        /*0064*/ 	.byte	0x00, 0xf0, 0x11, 0x00


	//----- nvinfo : EIATTR_SPARSE_MMA_MASK
	.align		4
.L_179:
        /*0068*/ 	.byte	0x03, 0x50
        /*006a*/ 	.short	0x0000


	//----- nvinfo : EIATTR_MAXREG_COUNT
	.align		4
        /*006c*/ 	.byte	0x03, 0x1b
        /*006e*/ 	.short	0x00ff


	//----- nvinfo : EIATTR_NUM_BARRIERS
	.align		4
        /*0070*/ 	.byte	0x02, 0x4c
        /*0072*/ 	.byte	0x01
	.zero		1


	//----- nvinfo : EIATTR_MERCURY_ISA_VERSION
	.align		4
        /*0074*/ 	.byte	0x03, 0x5f
        /*0076*/ 	.short	0x0101


	//----- nvinfo : EIATTR_VRC_CTA_INIT_COUNT
	.align		4
        /*0078*/ 	.byte	0x02, 0x4a
	.zero		1
	.zero		1


	//----- nvinfo : EIATTR_EXIT_INSTR_OFFSETS
	.align		4
        /*007c*/ 	.byte	0x04, 0x1c
        /*007e*/ 	.short	(.L_181 - .L_180)


	//   ....[0]....
.L_180:
        /*0080*/ 	.word	0x00000030


	//   ....[1]....
        /*0084*/ 	.word	0x000000e0


	//   ....[2]....
        /*0088*/ 	.word	0x00000880


	//----- nvinfo : EIATTR_CRS_STACK_SIZE
	.align		4
.L_181:
        /*008c*/ 	.byte	0x04, 0x1e
        /*008e*/ 	.short	(.L_183 - .L_182)
.L_182:
        /*0090*/ 	.word	0x00000000


	//----- nvinfo : EIATTR_CBANK_PARAM_SIZE
	.align		4
.L_183:
        /*0094*/ 	.byte	0x03, 0x19
        /*0096*/ 	.short	0x0028


	//----- nvinfo : EIATTR_PARAM_CBANK
	.align		4
        /*0098*/ 	.byte	0x04, 0x0a
        /*009a*/ 	.short	(.L_185 - .L_184)
	.align		4
.L_184:
        /*009c*/ 	.word	index@(.nv.constant0._Z40furthest_point_sampling_with_dist_kernelILj1EEviiiPKfPfPi)
        /*00a0*/ 	.short	0x0380
        /*00a2*/ 	.short	0x0028


	//----- nvinfo : EIATTR_SW_WAR
	.align		4
.L_185:
        /*00a4*/ 	.byte	0x04, 0x36
        /*00a6*/ 	.short	(.L_187 - .L_186)
.L_186:
        /*00a8*/ 	.word	0x00000008
.L_187:


//--------------------- .nv.info._Z40furthest_point_sampling_with_dist_kernelILj2EEviiiPKfPfPi --------------------------
	.section	.nv.info._Z40furthest_point_sampling_with_dist_kernelILj2EEviiiPKfPfPi,"",@"SHT_CUDA_INFO"
	.sectionflags	@""
	.align	4


	//----- nvinfo : EIATTR_CUDA_API_VERSION
	.align		4
        /*0000*/ 	.byte	0x04, 0x37
        /*0002*/ 	.short	(.L_189 - .L_188)
.L_188:
        /*0004*/ 	.word	0x00000082


	//----- nvinfo : EIATTR_KPARAM_INFO
	.align		4
.L_189:
        /*0008*/ 	.byte	0x04, 0x17
        /*000a*/ 	.short	(.L_191 - .L_190)
.L_190:
        /*000c*/ 	.word	0x00000000
        /*0010*/ 	.short	0x0005
        /*0012*/ 	.short	0x0020
        /*0014*/ 	.byte	0x00, 0xf5, 0x21, 0x00


	//----- nvinfo : EIATTR_KPARAM_INFO
	.align		4
.L_191:
        /*0018*/ 	.byte	0x04, 0x17
        /*001a*/ 	.short	(.L_193 - .L_192)
.L_192:
        /*001c*/ 	.word	0x00000000
        /*0020*/ 	.short	0x0004
        /*0022*/ 	.short	0x0018
        /*0024*/ 	.byte	0x00, 0xf5, 0x21, 0x00


	//----- nvinfo : EIATTR_KPARAM_INFO
	.align		4
.L_193:
        /*0028*/ 	.byte	0x04, 0x17
        /*002a*/ 	.short	(.L_195 - .L_194)
.L_194:
        /*002c*/ 	.word	0x00000000
        /*0030*/ 	.short	0x0003
        /*0032*/ 	.short	0x0010
        /*0034*/ 	.byte	0x00, 0xf5, 0x21, 0x00


	//----- nvinfo : EIATTR_KPARAM_INFO
	.align		4
.L_195:
        /*0038*/ 	.byte	0x04, 0x17
        /*003a*/ 	.short	(.L_197 - .L_196)
.L_196:
        /*003c*/ 	.word	0x00000000
        /*0040*/ 	.short	0x0002
        /*0042*/ 	.short	0x0008
        /*0044*/ 	.byte	0x00, 0xf0, 0x11, 0x00


	//----- nvinfo : EIATTR_KPARAM_INFO
	.align		4
.L_197:
        /*0048*/ 	.byte	0x04, 0x17
        /*004a*/ 	.short	(.L_199 - .L_198)
.L_198:
        /*004c*/ 	.word	0x00000000
        /*0050*/ 	.short	0x0001
        /*0052*/ 	.short	0x0004
        /*0054*/ 	.byte	0x00, 0xf0, 0x11, 0x00


	//----- nvinfo : EIATTR_KPARAM_INFO
	.align		4
.L_199:
        /*0058*/ 	.byte	0x04, 0x17
        /*005a*/ 	.short	(.L_201 - .L_200)
.L_200:
        /*005c*/ 	.word	0x00000000
        /*0060*/ 	.short	0x0000
        /*0062*/ 	.short	0x0000
        /*0064*/ 	.byte	0x00, 0xf0, 0x11, 0x00


	//----- nvinfo : EIATTR_SPARSE_MMA_MASK
	.align		4
.L_201:
        /*0068*/ 	.byte	0x03, 0x50
        /*006a*/ 	.short	0x0000


	//----- nvinfo : EIATTR_MAXREG_COUNT
	.align		4
        /*006c*/ 	.byte	0x03, 0x1b
        /*006e*/ 	.short	0x00ff


	//----- nvinfo : EIATTR_NUM_BARRIERS
	.align		4
        /*0070*/ 	.byte	0x02, 0x4c
        /*0072*/ 	.byte	0x01
	.zero		1


	//----- nvinfo : EIATTR_MERCURY_ISA_VERSION
	.align		4
        /*0074*/ 	.byte	0x03, 0x5f
        /*0076*/ 	.short	0x0101


	//----- nvinfo : EIATTR_VRC_CTA_INIT_COUNT
	.align		4
        /*0078*/ 	.byte	0x02, 0x4a
	.zero		1
	.zero		1


	//----- nvinfo : EIATTR_EXIT_INSTR_OFFSETS
	.align		4
        /*007c*/ 	.byte	0x04, 0x1c
        /*007e*/ 	.short	(.L_203 - .L_202)


	//   ....[0]....
.L_202:
        /*0080*/ 	.word	0x00000030


	//   ....[1]....
        /*0084*/ 	.word	0x000000e0


	//   ....[2]....
        /*0088*/ 	.word	0x00000970


	//----- nvinfo : EIATTR_CRS_STACK_SIZE
	.align		4
.L_203:
        /*008c*/ 	.byte	0x04, 0x1e
        /*008e*/ 	.short	(.L_205 - .L_204)
.L_204:
        /*0090*/ 	.word	0x00000000


	//----- nvinfo : EIATTR_CBANK_PARAM_SIZE
	.align		4
.L_205:
        /*0094*/ 	.byte	0x03, 0x19
        /*0096*/ 	.short	0x0028


	//----- nvinfo : EIATTR_PARAM_CBANK
	.align		4
        /*0098*/ 	.byte	0x04, 0x0a
        /*009a*/ 	.short	(.L_207 - .L_206)
	.align		4
.L_206:
        /*009c*/ 	.word	index@(.nv.constant0._Z40furthest_point_sampling_with_dist_kernelILj2EEviiiPKfPfPi)
        /*00a0*/ 	.short	0x0380
        /*00a2*/ 	.short	0x0028


	//----- nvinfo : EIATTR_SW_WAR
	.align		4
.L_207:
        /*00a4*/ 	.byte	0x04, 0x36
        /*00a6*/ 	.short	(.L_209 - .L_208)
.L_208:
        /*00a8*/ 	.word	0x00000008
.L_209:


//--------------------- .nv.info._Z40furthest_point_sampling_with_dist_kernelILj4EEviiiPKfPfPi --------------------------
	.section	.nv.info._Z40furthest_point_sampling_with_dist_kernelILj4EEviiiPKfPfPi,"",@"SHT_CUDA_INFO"
	.sectionflags	@""
	.align	4


	//----- nvinfo : EIATTR_CUDA_API_VERSION
	.align		4
        /*0000*/ 	.byte	0x04, 0x37
        /*0002*/ 	.short	(.L_211 - .L_210)
.L_210:
        /*0004*/ 	.word	0x00000082


	//----- nvinfo : EIATTR_KPARAM_INFO
	.align		4
.L_211:
        /*0008*/ 	.byte	0x04, 0x17
        /*000a*/ 	.short	(.L_213 - .L_212)
.L_212:
        /*000c*/ 	.word	0x00000000
        /*0010*/ 	.short	0x0005
        /*0012*/ 	.short	0x0020
        /*0014*/ 	.byte	0x00, 0xf5, 0x21, 0x00


	//----- nvinfo : EIATTR_KPARAM_INFO
	.align		4
.L_213:
        /*0018*/ 	.byte	0x04, 0x17
        /*001a*/ 	.short	(.L_215 - .L_214)
.L_214:
        /*001c*/ 	.word	0x00000000
        /*0020*/ 	.short	0x0004
        /*0022*/ 	.short	0x0018
        /*0024*/ 	.byte	0x00, 0xf5, 0x21, 0x00


	//----- nvinfo : EIATTR_KPARAM_INFO
	.align		4
.L_215:
        /*0028*/ 	.byte	0x04, 0x17
        /*002a*/ 	.short	(.L_217 - .L_216)
.L_216:
        /*002c*/ 	.word	0x00000000
        /*0030*/ 	.short	0x0003
        /*0032*/ 	.short	0x0010
        /*0034*/ 	.byte	0x00, 0xf5, 0x21, 0x00


	//----- nvinfo : EIATTR_KPARAM_INFO
	.align		4
.L_217:
        /*0038*/ 	.byte	0x04, 0x17
        /*003a*/ 	.short	(.L_219 - .L_218)
.L_218:
        /*003c*/ 	.word	0x00000000
        /*0040*/ 	.short	0x0002
        /*0042*/ 	.short	0x0008
        /*0044*/ 	.byte	0x00, 0xf0, 0x11, 0x00


	//----- nvinfo : EIATTR_KPARAM_INFO
	.align		4
.L_219:
        /*0048*/ 	.byte	0x04, 0x17
        /*004a*/ 	.short	(.L_221 - .L_220)
.L_220:
        /*004c*/ 	.word	0x00000000
        /*0050*/ 	.short	0x0001
        /*0052*/ 	.short	0x0004
        /*0054*/ 	.byte	0x00, 0xf0, 0x11, 0x00


	//----- nvinfo : EIATTR_KPARAM_INFO
	.align		4
.L_221:
        /*0058*/ 	.byte	0x04, 0x17
        /*005a*/ 	.short	(.L_223 - .L_222)
.L_222:
        /*005c*/ 	.word	0x00000000
        /*0060*/ 	.short	0x0000
        /*0062*/ 	.short	0x0000
        /*0064*/ 	.byte	0x00, 0xf0, 0x11, 0x00


	//----- nvinfo : EIATTR_SPARSE_MMA_MASK
	.align		4
.L_223:
        /*0068*/ 	.byte	0x03, 0x50
        /*006a*/ 	.short	0x0000


	//----- nvinfo : EIATTR_MAXREG_COUNT
	.align		4
        /*006c*/ 	.byte	0x03, 0x1b
        /*006e*/ 	.short	0x00ff


	//----- nvinfo : EIATTR_NUM_BARRIERS
	.align		4
        /*0070*/ 	.byte	0x02, 0x4c
        /*0072*/ 	.byte	0x01
	.zero		1


	//----- nvinfo : EIATTR_MERCURY_ISA_VERSION
	.align		4
        /*0074*/ 	.byte	0x03, 0x5f
        /*0076*/ 	.short	0x0101


	//----- nvinfo : EIATTR_VRC_CTA_INIT_COUNT
	.align		4
        /*0078*/ 	.byte	0x02, 0x4a
	.zero		1
	.zero		1


	//----- nvinfo : EIATTR_EXIT_INSTR_OFFSETS
	.align		4
        /*007c*/ 	.byte	0x04, 0x1c
        /*007e*/ 	.short	(.L_225 - .L_224)


	//   ....[0]....
.L_224:
        /*0080*/ 	.word	0x00000030


	//   ....[1]....
        /*0084*/ 	.word	0x000000e0


	//   ....[2]....
        /*0088*/ 	.word	0x00000a60


	//----- nvinfo : EIATTR_CRS_STACK_SIZE
	.align		4
.L_225:
        /*008c*/ 	.byte	0x04, 0x1e
        /*008e*/ 	.short	(.L_227 - .L_226)
.L_226:
        /*0090*/ 	.word	0x00000000


	//----- nvinfo : EIATTR_CBANK_PARAM_SIZE
	.align		4
.L_227:
        /*0094*/ 	.byte	0x03, 0x19
        /*0096*/ 	.short	0x0028


	//----- nvinfo : EIATTR_PARAM_CBANK
	.align		4
        /*0098*/ 	.byte	0x04, 0x0a
        /*009a*/ 	.short	(.L_229 - .L_228)
	.align		4
.L_228:
        /*009c*/ 	.word	index@(.nv.constant0._Z40furthest_point_sampling_with_dist_kernelILj4EEviiiPKfPfPi)
        /*00a0*/ 	.short	0x0380
        /*00a2*/ 	.short	0x0028


	//----- nvinfo : EIATTR_SW_WAR
	.align		4
.L_229:
        /*00a4*/ 	.byte	0x04, 0x36
        /*00a6*/ 	.short	(.L_231 - .L_230)
.L_230:
        /*00a8*/ 	.word	0x00000008
.L_231:


//--------------------- .nv.info._Z40furthest_point_sampling_with_dist_kernelILj8EEviiiPKfPfPi --------------------------
	.section	.nv.info._Z40furthest_point_sampling_with_dist_kernelILj8EEviiiPKfPfPi,"",@"SHT_CUDA_INFO"
	.sectionflags	@""
	.align	4


	//----- nvinfo : EIATTR_CUDA_API_VERSION
	.align		4
        /*0000*/ 	.byte	0x04, 0x37
        /*0002*/ 	.short	(.L_233 - .L_232)
.L_232:
        /*0004*/ 	.word	0x00000082


	//----- nvinfo : EIATTR_KPARAM_INFO
	.align		4
.L_233:
        /*0008*/ 	.byte	0x04, 0x17
        /*000a*/ 	.short	(.L_235 - .L_234)
.L_234:
        /*000c*/ 	.word	0x00000000
        /*0010*/ 	.short	0x0005
        /*0012*/ 	.short	0x0020
        /*0014*/ 	.byte	0x00, 0xf5, 0x21, 0x00


	//----- nvinfo : EIATTR_KPARAM_INFO
	.align		4
.L_235:
        /*0018*/ 	.byte	0x04, 0x17
        /*001a*/ 	.short	(.L_237 - .L_236)
.L_236:
        /*001c*/ 	.word	0x00000000
        /*0020*/ 	.short	0x0004
        /*0022*/ 	.short	0x0018
        /*0024*/ 	.byte	0x00, 0xf5, 0x21, 0x00


	//----- nvinfo : EIATTR_KPARAM_INFO
	.align		4
.L_237:
        /*0028*/ 	.byte	0x04, 0x17
        /*002a*/ 	.short	(.L_239 - .L_238)
.L_238:
        /*002c*/ 	.word	0x00000000
        /*0030*/ 	.short	0x0003
        /*0032*/ 	.short	0x0010
        /*0034*/ 	.byte	0x00, 0xf5, 0x21, 0x00


	//----- nvinfo : EIATTR_KPARAM_INFO
	.align		4
.L_239:
        /*0038*/ 	.byte	0x04, 0x17
        /*003a*/ 	.short	(.L_241 - .L_240)
.L_240:
        /*003c*/ 	.word	0x00000000
        /*0040*/ 	.short	0x0002
        /*0042*/ 	.short	0x0008
        /*0044*/ 	.byte	0x00, 0xf0, 0x11, 0x00


	//----- nvinfo : EIATTR_KPARAM_INFO
	.align		4
.L_241:
        /*0048*/ 	.byte	0x04, 0x17
        /*004a*/ 	.short	(.L_243 - .L_242)
.L_242:
        /*004c*/ 	.word	0x00000000
        /*0050*/ 	.short	0x0001
        /*0052*/ 	.short	0x0004
        /*0054*/ 	.byte	0x00, 0xf0, 0x11, 0x00


	//----- nvinfo : EIATTR_KPARAM_INFO
	.align		4
.L_243:
        /*0058*/ 	.byte	0x04, 0x17
        /*005a*/ 	.short	(.L_245 - .L_244)
.L_244:
        /*005c*/ 	.word	0x00000000
        /*0060*/ 	.short	0x0000
        /*0062*/ 	.short	0x0000
        /*0064*/ 	.byte	0x00, 0xf0, 0x11, 0x00


	//----- nvinfo : EIATTR_SPARSE_MMA_MASK
	.align		4
.L_245:
        /*0068*/ 	.byte	0x03, 0x50
        /*006a*/ 	.short	0x0000


	//----- nvinfo : EIATTR_MAXREG_COUNT
	.align		4
        /*006c*/ 	.byte	0x03, 0x1b
        /*006e*/ 	.short	0x00ff


	//----- nvinfo : EIATTR_NUM_BARRIERS
	.align		4
        /*0070*/ 	.byte	0x02, 0x4c
        /*0072*/ 	.byte	0x01
	.zero		1


	//----- nvinfo : EIATTR_MERCURY_ISA_VERSION
	.align		4
        /*0074*/ 	.byte	0x03, 0x5f
        /*0076*/ 	.short	0x0101


	//----- nvinfo : EIATTR_VRC_CTA_INIT_COUNT
	.align		4
        /*0078*/ 	.byte	0x02, 0x4a
	.zero		1
	.zero		1


	//----- nvinfo : EIATTR_EXIT_INSTR_OFFSETS
	.align		4
        /*007c*/ 	.byte	0x04, 0x1c
        /*007e*/ 	.short	(.L_247 - .L_246)


	//   ....[0]....
.L_246:
        /*0080*/ 	.word	0x00000030


	//   ....[1]....
        /*0084*/ 	.word	0x000000e0


	//   ....[2]....
        /*0088*/ 	.word	0x00000b40


	//----- nvinfo : EIATTR_CRS_STACK_SIZE
	.align		4
.L_247:
        /*008c*/ 	.byte	0x04, 0x1e
        /*008e*/ 	.short	(.L_249 - .L_248)
.L_248:
        /*0090*/ 	.word	0x00000000


	//----- nvinfo : EIATTR_CBANK_PARAM_SIZE
	.align		4
.L_249:
        /*0094*/ 	.byte	0x03, 0x19
        /*0096*/ 	.short	0x0028


	//----- nvinfo : EIATTR_PARAM_CBANK
	.align		4
        /*0098*/ 	.byte	0x04, 0x0a
        /*009a*/ 	.short	(.L_251 - .L_250)
	.align		4
.L_250:
        /*009c*/ 	.word	index@(.nv.constant0._Z40furthest_point_sampling_with_dist_kernelILj8EEviiiPKfPfPi)
        /*00a0*/ 	.short	0x0380
        /*00a2*/ 	.short	0x0028


	//----- nvinfo : EIATTR_SW_WAR
	.align		4
.L_251:
        /*00a4*/ 	.byte	0x04, 0x36
        /*00a6*/ 	.short	(.L_253 - .L_252)
.L_252:
        /*00a8*/ 	.word	0x00000008
.L_253:


//--------------------- .nv.info._Z40furthest_point_sampling_with_dist_kernelILj16EEviiiPKfPfPi --------------------------
	.section	.nv.info._Z40furthest_point_sampling_with_dist_kernelILj16EEviiiPKfPfPi,"",@"SHT_CUDA_INFO"
	.sectionflags	@""
	.align	4


	//----- nvinfo : EIATTR_CUDA_API_VERSION
	.align		4
        /*0000*/ 	.byte	0x04, 0x37
        /*0002*/ 	.short	(.L_255 - .L_254)
.L_254:
        /*0004*/ 	.word	0x00000082


	//----- nvinfo : EIATTR_KPARAM_INFO
	.align		4
.L_255:
        /*0008*/ 	.byte	0x04, 0x17
        /*000a*/ 	.short	(.L_257 - .L_256)
.L_256:
        /*000c*/ 	.word	0x00000000
        /*0010*/ 	.short	0x0005
        /*0012*/ 	.short	0x0020
        /*0014*/ 	.byte	0x00, 0xf5, 0x21, 0x00


	//----- nvinfo : EIATTR_KPARAM_INFO
	.align		4
.L_257:
        /*0018*/ 	.byte	0x04, 0x17
        /*001a*/ 	.short	(.L_259 - .L_258)
.L_258:
        /*001c*/ 	.word	0x00000000
        /*0020*/ 	.short	0x0004
        /*0022*/ 	.short	0x0018
        /*0024*/ 	.byte	0x00, 0xf5, 0x21, 0x00


	//----- nvinfo : EIATTR_KPARAM_INFO
	.align		4
.L_259:
        /*0028*/ 	.byte	0x04, 0x17
        /*002a*/ 	.short	(.L_261 - .L_260)
.L_260:
        /*002c*/ 	.word	0x00000000
        /*0030*/ 	.short	0x0003
        /*0032*/ 	.short	0x0010
        /*0034*/ 	.byte	0x00, 0xf5, 0x21, 0x00


	//----- nvinfo : EIATTR_KPARAM_INFO
	.align		4
.L_261:
        /*0038*/ 	.byte	0x04, 0x17
        /*003a*/ 	.short	(.L_263 - .L_262)
.L_262:
        /*003c*/ 	.word	0x00000000
        /*0040*/ 	.short	0x0002
        /*0042*/ 	.short	0x0008
        /*0044*/ 	.byte	0x00, 0xf0, 0x11, 0x00


	//----- nvinfo : EIATTR_KPARAM_INFO
	.align		4
.L_263:
        /*0048*/ 	.byte	0x04, 0x17
        /*004a*/ 	.short	(.L_265 - .L_264)
.L_264:
        /*004c*/ 	.word	0x00000000
        /*0050*/ 	.short	0x0001
        /*0052*/ 	.short	0x0004
        /*0054*/ 	.byte	0x00, 0xf0, 0x11, 0x00


	//----- nvinfo : EIATTR_KPARAM_INFO
	.align		4
.L_265:
        /*0058*/ 	.byte	0x04, 0x17
        /*005a*/ 	.short	(.L_267 - .L_266)
.L_266:
        /*005c*/ 	.word	0x00000000
        /*0060*/ 	.short	0x0000
        /*0062*/ 	.short	0x0000
        /*0064*/ 	.byte	0x00, 0xf0, 0x11, 0x00


	//----- nvinfo : EIATTR_SPARSE_MMA_MASK
	.align		4
.L_267:
        /*0068*/ 	.byte	0x03, 0x50
        /*006a*/ 	.short	0x0000


	//----- nvinfo : EIATTR_MAXREG_COUNT
	.align		4
        /*006c*/ 	.byte	0x03, 0x1b
        /*006e*/ 	.short	0x00ff


	//----- nvinfo : EIATTR_NUM_BARRIERS
	.align		4
        /*0070*/ 	.byte	0x02, 0x4c
        /*0072*/ 	.byte	0x01
	.zero		1


	//----- nvinfo : EIATTR_MERCURY_ISA_VERSION
	.align		4
        /*0074*/ 	.byte	0x03, 0x5f
        /*0076*/ 	.short	0x0101


	//----- nvinfo : EIATTR_VRC_CTA_INIT_COUNT
	.align		4
        /*0078*/ 	.byte	0x02, 0x4a
	.zero		1
	.zero		1


	//----- nvinfo : EIATTR_EXIT_INSTR_OFFSETS
	.align		4
        /*007c*/ 	.byte	0x04, 0x1c
        /*007e*/ 	.short	(.L_269 - .L_268)


	//   ....[0]....
.L_268:
        /*0080*/ 	.word	0x00000030


	//   ....[1]....
        /*0084*/ 	.word	0x000000e0


	//   ....[2]....
        /*0088*/ 	.word	0x00000c50


	//----- nvinfo : EIATTR_CRS_STACK_SIZE
	.align		4
.L_269:
        /*008c*/ 	.byte	0x04, 0x1e
        /*008e*/ 	.short	(.L_271 - .L_270)
.L_270:
        /*0090*/ 	.word	0x00000000


	//----- nvinfo : EIATTR_CBANK_PARAM_SIZE
	.align		4
.L_271:
        /*0094*/ 	.byte	0x03, 0x19
        /*0096*/ 	.short	0x0028


	//----- nvinfo : EIATTR_PARAM_CBANK
	.align		4
        /*0098*/ 	.byte	0x04, 0x0a
        /*009a*/ 	.short	(.L_273 - .L_272)
	.align		4
.L_272:
        /*009c*/ 	.word	index@(.nv.constant0._Z40furthest_point_sampling_with_dist_kernelILj16EEviiiPKfPfPi)
        /*00a0*/ 	.short	0x0380
        /*00a2*/ 	.short	0x0028


	//----- nvinfo : EIATTR_SW_WAR
	.align		4
.L_273:
        /*00a4*/ 	.byte	0x04, 0x36
        /*00a6*/ 	.short	(.L_275 - .L_274)
.L_274:
        /*00a8*/ 	.word	0x00000008
.L_275:


//--------------------- .nv.info._Z40furthest_point_sampling_with_dist_kernelILj32EEviiiPKfPfPi --------------------------
	.section	.nv.info._Z40furthest_point_sampling_with_dist_kernelILj32EEviiiPKfPfPi,"",@"SHT_CUDA_INFO"
	.sectionflags	@""
	.align	4


	//----- nvinfo : EIATTR_CUDA_API_VERSION
	.align		4
        /*0000*/ 	.byte	0x04, 0x37
        /*0002*/ 	.short	(.L_277 - .L_276)
.L_276:
        /*0004*/ 	.word	0x00000082


	//----- nvinfo : EIATTR_KPARAM_INFO
	.align		4
.L_277:
        /*0008*/ 	.byte	0x04, 0x17
        /*000a*/ 	.short	(.L_279 - .L_278)
.L_278:
        /*000c*/ 	.word	0x00000000
        /*0010*/ 	.short	0x0005
        /*0012*/ 	.short	0x0020
        /*0014*/ 	.byte	0x00, 0xf5, 0x21, 0x00


	//----- nvinfo : EIATTR_KPARAM_INFO
	.align		4
.L_279:
        /*0018*/ 	.byte	0x04, 0x17
        /*001a*/ 	.short	(.L_281 - .L_280)
.L_280:
        /*001c*/ 	.word	0x00000000
        /*0020*/ 	.short	0x0004
        /*0022*/ 	.short	0x0018
        /*0024*/ 	.byte	0x00, 0xf5, 0x21, 0x00


	//----- nvinfo : EIATTR_KPARAM_INFO
	.align		4
.L_281:
        /*0028*/ 	.byte	0x04, 0x17
        /*002a*/ 	.short	(.L_283 - .L_282)
.L_282:
        /*002c*/ 	.word	0x00000000
        /*0030*/ 	.short	0x0003
        /*0032*/ 	.short	0x0010
        /*0034*/ 	.byte	0x00, 0xf5, 0x21, 0x00


	//----- nvinfo : EIATTR_KPARAM_INFO
	.align		4
.L_283:
        /*0038*/ 	.byte	0x04, 0x17
        /*003a*/ 	.short	(.L_285 - .L_284)
.L_284:
        /*003c*/ 	.word	0x00000000
        /*0040*/ 	.short	0x0002
        /*0042*/ 	.short	0x0008
        /*0044*/ 	.byte	0x00, 0xf0, 0x11, 0x00


	//----- nvinfo : EIATTR_KPARAM_INFO
	.align		4
.L_285:
        /*0048*/ 	.byte	0x04, 0x17
        /*004a*/ 	.short	(.L_287 - .L_286)
.L_286:
        /*004c*/ 	.word	0x00000000
        /*0050*/ 	.short	0x0001
        /*0052*/ 	.short	0x0004
        /*0054*/ 	.byte	0x00, 0xf0, 0x11, 0x00


	//----- nvinfo : EIATTR_KPARAM_INFO
	.align		4
.L_287:
        /*0058*/ 	.byte	0x04, 0x17
        /*005a*/ 	.short	(.L_289 - .L_288)
.L_288:
        /*005c*/ 	.word	0x00000000
        /*0060*/ 	.short	0x0000
        /*0062*/ 	.short	0x0000
        /*0064*/ 	.byte	0x00, 0xf0, 0x11, 0x00


	//----- nvinfo : EIATTR_SPARSE_MMA_MASK
	.align		4
.L_289:
        /*0068*/ 	.byte	0x03, 0x50
        /*006a*/ 	.short	0x0000


	//----- nvinfo : EIATTR_MAXREG_COUNT
	.align		4
        /*006c*/ 	.byte	0x03, 0x1b
        /*006e*/ 	.short	0x00ff


	//----- nvinfo : EIATTR_NUM_BARRIERS
	.align		4
        /*0070*/ 	.byte	0x02, 0x4c
        /*0072*/ 	.byte	0x01
	.zero		1


	//----- nvinfo : EIATTR_MERCURY_ISA_VERSION
	.align		4
        /*0074*/ 	.byte	0x03, 0x5f
        /*0076*/ 	.short	0x0101


	//----- nvinfo : EIATTR_VRC_CTA_INIT_COUNT
	.align		4
        /*0078*/ 	.byte	0x02, 0x4a
	.zero		1
	.zero		1


	//----- nvinfo : EIATTR_EXIT_INSTR_OFFSETS
	.align		4
        /*007c*/ 	.byte	0x04, 0x1c
        /*007e*/ 	.short	(.L_291 - .L_290)


	//   ....[0]....
.L_290:
        /*0080*/ 	.word	0x00000030


	//   ....[1]....
        /*0084*/ 	.word	0x000000e0


	//   ....[2]....
        /*0088*/ 	.word	0x00000d90


	//----- nvinfo : EIATTR_CRS_STACK_SIZE
	.align		4
.L_291:
        /*008c*/ 	.byte	0x04, 0x1e
        /*008e*/ 	.short	(.L_293 - .L_292)
.L_292:
        /*0090*/ 	.word	0x00000000


	//----- nvinfo : EIATTR_CBANK_PARAM_SIZE
	.align		4
.L_293:
        /*0094*/ 	.byte	0x03, 0x19
        /*0096*/ 	.short	0x0028


	//----- nvinfo : EIATTR_PARAM_CBANK
	.align		4
        /*0098*/ 	.byte	0x04, 0x0a
        /*009a*/ 	.short	(.L_295 - .L_294)
	.align		4
.L_294:
        /*009c*/ 	.word	index@(.nv.constant0._Z40furthest_point_sampling_with_dist_kernelILj32EEviiiPKfPfPi)
        /*00a0*/ 	.short	0x0380
        /*00a2*/ 	.short	0x0028


	//----- nvinfo : EIATTR_SW_WAR
	.align		4
.L_295:
        /*00a4*/ 	.byte	0x04, 0x36
        /*00a6*/ 	.short	(.L_297 - .L_296)
.L_296:
        /*00a8*/ 	.word	0x00000008
.L_297:


//--------------------- .nv.info._Z40furthest_point_sampling_with_dist_kernelILj64EEviiiPKfPfPi --------------------------
	.section	.nv.info._Z40furthest_point_sampling_with_dist_kernelILj64EEviiiPKfPfPi,"",@"SHT_CUDA_INFO"
	.sectionflags	@""
	.align	4


	//----- nvinfo : EIATTR_CUDA_API_VERSION
	.align		4
        /*0000*/ 	.byte	0x04, 0x37
        /*0002*/ 	.short	(.L_299 - .L_298)
.L_298:
        /*0004*/ 	.word	0x00000082


	//----- nvinfo : EIATTR_KPARAM_INFO
	.align		4
.L_299:
        /*0008*/ 	.byte	0x04, 0x17
        /*000a*/ 	.short	(.L_301 - .L_300)
.L_300:
        /*000c*/ 	.word	0x00000000
        /*0010*/ 	.short	0x0005
        /*0012*/ 	.short	0x0020
        /*0014*/ 	.byte	0x00, 0xf5, 0x21, 0x00


	//----- nvinfo : EIATTR_KPARAM_INFO
	.align		4
.L_301:
        /*0018*/ 	.byte	0x04, 0x17
        /*001a*/ 	.short	(.L_303 - .L_302)
.L_302:
        /*001c*/ 	.word	0x00000000
        /*0020*/ 	.short	0x0004
        /*0022*/ 	.short	0x0018
        /*0024*/ 	.byte	0x00, 0xf5, 0x21, 0x00


	//----- nvinfo : EIATTR_KPARAM_INFO
	.align		4
.L_303:
        /*0028*/ 	.byte	0x04, 0x17
        /*002a*/ 	.short	(.L_305 - .L_304)
.L_304:
        /*002c*/ 	.word	0x00000000
        /*0030*/ 	.short	0x0003
        /*0032*/ 	.short	0x0010
        /*0034*/ 	.byte	0x00, 0xf5, 0x21, 0x00


	//----- nvinfo : EIATTR_KPARAM_INFO
	.align		4
.L_305:
        /*0038*/ 	.byte	0x04, 0x17
        /*003a*/ 	.short	(.L_307 - .L_306)
.L_306:
        /*003c*/ 	.word	0x00000000
        /*0040*/ 	.short	0x0002
        /*0042*/ 	.short	0x0008
        /*0044*/ 	.byte	0x00, 0xf0, 0x11, 0x00


	//----- nvinfo : EIATTR_KPARAM_INFO
	.align		4
.L_307:
        /*0048*/ 	.byte	0x04, 0x17
        /*004a*/ 	.short	(.L_309 - .L_308)
.L_308:
        /*004c*/ 	.word	0x00000000
        /*0050*/ 	.short	0x0001
        /*0052*/ 	.short	0x0004
        /*0054*/ 	.byte	0x00, 0xf0, 0x11, 0x00


	//----- nvinfo : EIATTR_KPARAM_INFO
	.align		4
.L_309:
        /*0058*/ 	.byte	0x04, 0x17
        /*005a*/ 	.short	(.L_311 - .L_310)
.L_310:
        /*005c*/ 	.word	0x00000000
        /*0060*/ 	.short	0x0000
        /*0062*/ 	.short	0x0000
        /*0064*/ 	.byte	0x00, 0xf0, 0x11, 0x00


	//----- nvinfo : EIATTR_SPARSE_MMA_MASK
	.align		4
.L_311:
        /*0068*/ 	.byte	0x03, 0x50
        /*006a*/ 	.short	0x0000


	//----- nvinfo : EIATTR_MAXREG_COUNT
	.align		4
        /*006c*/ 	.byte	0x03, 0x1b
        /*006e*/ 	.short	0x00ff


	//----- nvinfo : EIATTR_NUM_BARRIERS
	.align		4
        /*0070*/ 	.byte	0x02, 0x4c
        /*0072*/ 	.byte	0x01
	.zero		1


	//----- nvinfo : EIATTR_MERCURY_ISA_VERSION
	.align		4
        /*0074*/ 	.byte	0x03, 0x5f
        /*0076*/ 	.short	0x0101


	//----- nvinfo : EIATTR_VRC_CTA_INIT_COUNT
	.align		4
        /*0078*/ 	.byte	0x02, 0x4a
	.zero		1
	.zero		1


	//----- nvinfo : EIATTR_EXIT_INSTR_OFFSETS
	.align		4
        /*007c*/ 	.byte	0x04, 0x1c
        /*007e*/ 	.short	(.L_313 - .L_312)


	//   ....[0]....
.L_312:
        /*0080*/ 	.word	0x00000030


	//   ....[1]....
        /*0084*/ 	.word	0x000000e0


	//   ....[2]....
        /*0088*/ 	.word	0x00000e70


	//----- nvinfo : EIATTR_CRS_STACK_SIZE
	.align		4
.L_313:
        /*008c*/ 	.byte	0x04, 0x1e
        /*008e*/ 	.short	(.L_315 - .L_314)
.L_314:
        /*0090*/ 	.word	0x00000000


	//----- nvinfo : EIATTR_CBANK_PARAM_SIZE
	.align		4
.L_315:
        /*0094*/ 	.byte	0x03, 0x19
        /*0096*/ 	.short	0x0028


	//----- nvinfo : EIATTR_PARAM_CBANK
	.align		4
        /*0098*/ 	.byte	0x04, 0x0a
        /*009a*/ 	.short	(.L_317 - .L_316)
	.align		4
.L_316:
        /*009c*/ 	.word	index@(.nv.constant0._Z40furthest_point_sampling_with_dist_kernelILj64EEviiiPKfPfPi)
        /*00a0*/ 	.short	0x0380
        /*00a2*/ 	.short	0x0028


	//----- nvinfo : EIATTR_SW_WAR
	.align		4
.L_317:
        /*00a4*/ 	.byte	0x04, 0x36
        /*00a6*/ 	.short	(.L_319 - .L_318)
.L_318:
        /*00a8*/ 	.word	0x00000008
.L_319:


//--------------------- .nv.info._Z40furthest_point_sampling_with_dist_kernelILj128EEviiiPKfPfPi --------------------------
	.section	.nv.info._Z40furthest_point_sampling_with_dist_kernelILj128EEviiiPKfPfPi,"",@"SHT_CUDA_INFO"
	.sectionflags	@""
	.align	4


	//----- nvinfo : EIATTR_CUDA_API_VERSION
	.align		4
        /*0000*/ 	.byte	0x04, 0x37
        /*0002*/ 	.short	(.L_321 - .L_320)
.L_320:
        /*0004*/ 	.word	0x00000082


	//----- nvinfo : EIATTR_KPARAM_INFO
	.align		4
.L_321:
        /*0008*/ 	.byte	0x04, 0x17
        /*000a*/ 	.short	(.L_323 - .L_322)
.L_322:
        /*000c*/ 	.word	0x00000000
        /*0010*/ 	.short	0x0005
        /*0012*/ 	.short	0x0020
        /*0014*/ 	.byte	0x00, 0xf5, 0x21, 0x00


	//----- nvinfo : EIATTR_KPARAM_INFO
	.align		4
.L_323:
        /*0018*/ 	.byte	0x04, 0x17
        /*001a*/ 	.short	(.L_325 - .L_324)
.L_324:
        /*001c*/ 	.word	0x00000000
        /*0020*/ 	.short	0x0004
        /*0022*/ 	.short	0x0018
        /*0024*/ 	.byte	0x00, 0xf5, 0x21, 0x00


	//----- nvinfo : EIATTR_KPARAM_INFO
	.align		4
.L_325:
        /*0028*/ 	.byte	0x04, 0x17
        /*002a*/ 	.short	(.L_327 - .L_326)
.L_326:
        /*002c*/ 	.word	0x00000000
        /*0030*/ 	.short	0x0003
        /*0032*/ 	.short	0x0010
        /*0034*/ 	.byte	0x00, 0xf5, 0x21, 0x00


	//----- nvinfo : EIATTR_KPARAM_INFO
	.align		4
.L_327:
        /*0038*/ 	.byte	0x04, 0x17
        /*003a*/ 	.short	(.L_329 - .L_328)
.L_328:
        /*003c*/ 	.word	0x00000000
        /*0040*/ 	.short	0x0002
        /*0042*/ 	.short	0x0008
        /*0044*/ 	.byte	0x00, 0xf0, 0x11, 0x00


	//----- nvinfo : EIATTR_KPARAM_INFO
	.align		4
.L_329:
        /*0048*/ 	.byte	0x04, 0x17
        /*004a*/ 	.short	(.L_331 - .L_330)
.L_330:
        /*004c*/ 	.word	0x00000000
        /*0050*/ 	.short	0x0001
        /*0052*/ 	.short	0x0004
        /*0054*/ 	.byte	0x00, 0xf0, 0x11, 0x00


	//----- nvinfo : EIATTR_KPARAM_INFO
	.align		4
.L_331:
        /*0058*/ 	.byte	0x04, 0x17
        /*005a*/ 	.short	(.L_333 - .L_332)
.L_332:
        /*005c*/ 	.word	0x00000000
        /*0060*/ 	.short	0x0000
        /*0062*/ 	.short	0x0000
        /*0064*/ 	.byte	0x00, 0xf0, 0x11, 0x00


	//----- nvinfo : EIATTR_SPARSE_MMA_MASK
	.align		4
.L_333:
        /*0068*/ 	.byte	0x03, 0x50
        /*006a*/ 	.short	0x0000


	//----- nvinfo : EIATTR_MAXREG_COUNT
	.align		4
        /*006c*/ 	.byte	0x03, 0x1b
        /*006e*/ 	.short	0x00ff


	//----- nvinfo : EIATTR_NUM_BARRIERS
	.align		4
        /*0070*/ 	.byte	0x02, 0x4c
        /*0072*/ 	.byte	0x01
	.zero		1


	//----- nvinfo : EIATTR_MERCURY_ISA_VERSION
	.align		4
        /*0074*/ 	.byte	0x03, 0x5f
        /*0076*/ 	.short	0x0101


	//----- nvinfo : EIATTR_VRC_CTA_INIT_COUNT
	.align		4
        /*0078*/ 	.byte	0x02, 0x4a
	.zero		1
	.zero		1


	//----- nvinfo : EIATTR_EXIT_INSTR_OFFSETS
	.align		4
        /*007c*/ 	.byte	0x04, 0x1c
        /*007e*/ 	.short	(.L_335 - .L_334)


	//   ....[0]....
.L_334:
        /*0080*/ 	.word	0x00000030


	//   ....[1]....
        /*0084*/ 	.word	0x000000e0


	//   ....[2]....
        /*0088*/ 	.word	0x00000f50


	//----- nvinfo : EIATTR_CRS_STACK_SIZE
	.align		4
.L_335:
        /*008c*/ 	.byte	0x04, 0x1e
        /*008e*/ 	.short	(.L_337 - .L_336)
.L_336:
        /*0090*/ 	.word	0x00000000


	//----- nvinfo : EIATTR_CBANK_PARAM_SIZE
	.align		4
.L_337:
        /*0094*/ 	.byte	0x03, 0x19
        /*0096*/ 	.short	0x0028


	//----- nvinfo : EIATTR_PARAM_CBANK
	.align		4
        /*0098*/ 	.byte	0x04, 0x0a
        /*009a*/ 	.short	(.L_339 - .L_338)
	.align		4
.L_338:
        /*009c*/ 	.word	index@(.nv.constant0._Z40furthest_point_sampling_with_dist_kernelILj128EEviiiPKfPfPi)
        /*00a0*/ 	.short	0x0380
        /*00a2*/ 	.short	0x0028


	//----- nvinfo : EIATTR_SW_WAR
	.align		4
.L_339:
        /*00a4*/ 	.byte	0x04, 0x36
        /*00a6*/ 	.short	(.L_341 - .L_340)
.L_340:
        /*00a8*/ 	.word	0x00000008
.L_341:


//--------------------- .nv.info._Z40furthest_point_sampling_with_dist_kernelILj256EEviiiPKfPfPi --------------------------
	.section	.nv.info._Z40furthest_point_sampling_with_dist_kernelILj256EEviiiPKfPfPi,"",@"SHT_CUDA_INFO"
	.sectionflags	@""
	.align	4


	//----- nvinfo : EIATTR_CUDA_API_VERSION
	.align		4
        /*0000*/ 	.byte	0x04, 0x37
        /*0002*/ 	.short	(.L_343 - .L_342)
.L_342:
        /*0004*/ 	.word	0x00000082


	//----- nvinfo : EIATTR_KPARAM_INFO
	.align		4
.L_343:
        /*0008*/ 	.byte	0x04, 0x17
        /*000a*/ 	.short	(.L_345 - .L_344)
.L_344:
        /*000c*/ 	.word	0x00000000
        /*0010*/ 	.short	0x0005
        /*0012*/ 	.short	0x0020
        /*0014*/ 	.byte	0x00, 0xf5, 0x21, 0x00


	//----- nvinfo : EIATTR_KPARAM_INFO
	.align		4
.L_345:
        /*0018*/ 	.byte	0x04, 0x17
        /*001a*/ 	.short	(.L_347 - .L_346)
.L_346:
        /*001c*/ 	.word	0x00000000
        /*0020*/ 	.short	0x0004
        /*0022*/ 	.short	0x0018
        /*0024*/ 	.byte	0x00, 0xf5, 0x21, 0x00


	//----- nvinfo : EIATTR_KPARAM_INFO
	.align		4
.L_347:
        /*0028*/ 	.byte	0x04, 0x17
        /*002a*/ 	.short	(.L_349 - .L_348)
.L_348:
        /*002c*/ 	.word	0x00000000
        /*0030*/ 	.short	0x0003
        /*0032*/ 	.short	0x0010
        /*0034*/ 	.byte	0x00, 0xf5, 0x21, 0x00


	//----- nvinfo : EIATTR_KPARAM_INFO
	.align		4
.L_349:
        /*0038*/ 	.byte	0x04, 0x17
        /*003a*/ 	.short	(.L_351 - .L_350)
.L_350:
        /*003c*/ 	.word	0x00000000
        /*0040*/ 	.short	0x0002
        /*0042*/ 	.short	0x0008
        /*0044*/ 	.byte	0x00, 0xf0, 0x11, 0x00


	//----- nvinfo : EIATTR_KPARAM_INFO
	.align		4
.L_351:
        /*0048*/ 	.byte	0x04, 0x17
        /*004a*/ 	.short	(.L_353 - .L_352)
.L_352:
        /*004c*/ 	.word	0x00000000
        /*0050*/ 	.short	0x0001
        /*0052*/ 	.short	0x0004
        /*0054*/ 	.byte	0x00, 0xf0, 0x11, 0x00


	//----- nvinfo : EIATTR_KPARAM_INFO
	.align		4
.L_353:
        /*0058*/ 	.byte	0x04, 0x17
        /*005a*/ 	.short	(.L_355 - .L_354)
.L_354:
        /*005c*/ 	.word	0x00000000
        /*0060*/ 	.short	0x0000
        /*0062*/ 	.short	0x0000
        /*0064*/ 	.byte	0x00, 0xf0, 0x11, 0x00


	//----- nvinfo : EIATTR_SPARSE_MMA_MASK
	.align		4
.L_355:
        /*0068*/ 	.byte	0x03, 0x50
        /*006a*/ 	.short	0x0000


	//----- nvinfo : EIATTR_MAXREG_COUNT
	.align		4
        /*006c*/ 	.byte	0x03, 0x1b
        /*006e*/ 	.short	0x00ff


	//----- nvinfo : EIATTR_NUM_BARRIERS
	.align		4
        /*0070*/ 	.byte	0x02, 0x4c
        /*0072*/ 	.byte	0x01
	.zero		1


	//----- nvinfo : EIATTR_MERCURY_ISA_VERSION
	.align		4
        /*0074*/ 	.byte	0x03, 0x5f
        /*0076*/ 	.short	0x0101


	//----- nvinfo : EIATTR_VRC_CTA_INIT_COUNT
	.align		4
        /*0078*/ 	.byte	0x02, 0x4a
	.zero		1
	.zero		1


	//----- nvinfo : EIATTR_EXIT_INSTR_OFFSETS
	.align		4
        /*007c*/ 	.byte	0x04, 0x1c
        /*007e*/ 	.short	(.L_357 - .L_356)


	//   ....[0]....
.L_356:
        /*0080*/ 	.word	0x00000030


	//   ....[1]....
        /*0084*/ 	.word	0x000000e0


	//   ....[2]....
        /*0088*/ 	.word	0x00001030


	//----- nvinfo : EIATTR_CRS_STACK_SIZE
	.align		4
.L_357:
        /*008c*/ 	.byte	0x04, 0x1e
        /*008e*/ 	.short	(.L_359 - .L_358)
.L_358:
        /*0090*/ 	.word	0x00000000


	//----- nvinfo : EIATTR_CBANK_PARAM_SIZE
	.align		4
.L_359:
        /*0094*/ 	.byte	0x03, 0x19
        /*0096*/ 	.short	0x0028


	//----- nvinfo : EIATTR_PARAM_CBANK
	.align		4
        /*0098*/ 	.byte	0x04, 0x0a
        /*009a*/ 	.short	(.L_361 - .L_360)
	.align		4
.L_360:
        /*009c*/ 	.word	index@(.nv.constant0._Z40furthest_point_sampling_with_dist_kernelILj256EEviiiPKfPfPi)
        /*00a0*/ 	.short	0x0380
        /*00a2*/ 	.short	0x0028


	//----- nvinfo : EIATTR_SW_WAR
	.align		4
.L_361:
        /*00a4*/ 	.byte	0x04, 0x36
        /*00a6*/ 	.short	(.L_363 - .L_362)
.L_362:
        /*00a8*/ 	.word	0x00000008
.L_363:


//--------------------- .nv.info._Z40furthest_point_sampling_with_dist_kernelILj512EEviiiPKfPfPi --------------------------
	.section	.nv.info._Z40furthest_point_sampling_with_dist_kernelILj512EEviiiPKfPfPi,"",@"SHT_CUDA_INFO"
	.sectionflags	@""
	.align	4


	//----- nvinfo : EIATTR_CUDA_API_VERSION
	.align		4
        /*0000*/ 	.byte	0x04, 0x37
        /*0002*/ 	.short	(.L_365 - .L_364)
.L_364:
        /*0004*/ 	.word	0x00000082


	//----- nvinfo : EIATTR_KPARAM_INFO
	.align		4
.L_365:
        /*0008*/ 	.byte	0x04, 0x17
        /*000a*/ 	.short	(.L_367 - .L_366)
.L_366:
        /*000c*/ 	.word	0x00000000
        /*0010*/ 	.short	0x0005
        /*0012*/ 	.short	0x0020
        /*0014*/ 	.byte	0x00, 0xf5, 0x21, 0x00


	//----- nvinfo : EIATTR_KPARAM_INFO
	.align		4
.L_367:
        /*0018*/ 	.byte	0x04, 0x17
        /*001a*/ 	.short	(.L_369 - .L_368)
.L_368:
        /*001c*/ 	.word	0x00000000
        /*0020*/ 	.short	0x0004
        /*0022*/ 	.short	0x0018
        /*0024*/ 	.byte	0x00, 0xf5, 0x21, 0x00


	//----- nvinfo : EIATTR_KPARAM_INFO
	.align		4
.L_369:
        /*0028*/ 	.byte	0x04, 0x17
        /*002a*/ 	.short	(.L_371 - .L_370)
.L_370:
        /*002c*/ 	.word	0x00000000
        /*0030*/ 	.short	0x0003
        /*0032*/ 	.short	0x0010
        /*0034*/ 	.byte	0x00, 0xf5, 0x21, 0x00


	//----- nvinfo : EIATTR_KPARAM_INFO
	.align		4
.L_371:
        /*0038*/ 	.byte	0x04, 0x17
        /*003a*/ 	.short	(.L_373 - .L_372)
.L_372:
        /*003c*/ 	.word	0x00000000
        /*0040*/ 	.short	0x0002
        /*0042*/ 	.short	0x0008
        /*0044*/ 	.byte	0x00, 0xf0, 0x11, 0x00


	//----- nvinfo : EIATTR_KPARAM_INFO
	.align		4
.L_373:
        /*0048*/ 	.byte	0x04, 0x17
        /*004a*/ 	.short	(.L_375 - .L_374)
.L_374:
        /*004c*/ 	.word	0x00000000
        /*0050*/ 	.short	0x0001
        /*0052*/ 	.short	0x0004
        /*0054*/ 	.byte	0x00, 0xf0, 0x11, 0x00


	//----- nvinfo : EIATTR_KPARAM_INFO
	.align		4
.L_375:
        /*0058*/ 	.byte	0x04, 0x17
        /*005a*/ 	.short	(.L_377 - .L_376)
.L_376:
        /*005c*/ 	.word	0x00000000
        /*0060*/ 	.short	0x0000
        /*0062*/ 	.short	0x0000
        /*0064*/ 	.byte	0x00, 0xf0, 0x11, 0x00


	//----- nvinfo : EIATTR_SPARSE_MMA_MASK
	.align		4
.L_377:
        /*0068*/ 	.byte	0x03, 0x50
        /*006a*/ 	.short	0x0000


	//----- nvinfo : EIATTR_MAXREG_COUNT
	.align		4
        /*006c*/ 	.byte	0x03, 0x1b
        /*006e*/ 	.short	0x00ff


	//----- nvinfo : EIATTR_NUM_BARRIERS
	.align		4
        /*0070*/ 	.byte	0x02, 0x4c
        /*0072*/ 	.byte	0x01
	.zero		1


	//----- nvinfo : EIATTR_MERCURY_ISA_VERSION
	.align		4
        /*0074*/ 	.byte	0x03, 0x5f
        /*0076*/ 	.short	0x0101


	//----- nvinfo : EIATTR_VRC_CTA_INIT_COUNT
	.align		4
        /*0078*/ 	.byte	0x02, 0x4a
	.zero		1
	.zero		1


	//----- nvinfo : EIATTR_EXIT_INSTR_OFFSETS
	.align		4
        /*007c*/ 	.byte	0x04, 0x1c
        /*007e*/ 	.short	(.L_379 - .L_378)


	//   ....[0]....
.L_378:
        /*0080*/ 	.word	0x00000030


	//   ....[1]....
        /*0084*/ 	.word	0x000000e0


	//   ....[2]....
        /*0088*/ 	.word	0x00001110


	//----- nvinfo : EIATTR_CRS_STACK_SIZE
	.align		4
.L_379:
        /*008c*/ 	.byte	0x04, 0x1e
        /*008e*/ 	.short	(.L_381 - .L_380)
.L_380:
        /*0090*/ 	.word	0x00000000


	//----- nvinfo : EIATTR_CBANK_PARAM_SIZE
	.align		4
.L_381:
        /*0094*/ 	.byte	0x03, 0x19
        /*0096*/ 	.short	0x0028


	//----- nvinfo : EIATTR_PARAM_CBANK
	.align		4
        /*0098*/ 	.byte	0x04, 0x0a
        /*009a*/ 	.short	(.L_383 - .L_382)
	.align		4
.L_382:
        /*009c*/ 	.word	index@(.nv.constant0._Z40furthest_point_sampling_with_dist_kernelILj512EEviiiPKfPfPi)
        /*00a0*/ 	.short	0x0380
        /*00a2*/ 	.short	0x0028


	//----- nvinfo : EIATTR_SW_WAR
	.align		4
.L_383:
        /*00a4*/ 	.byte	0x04, 0x36
        /*00a6*/ 	.short	(.L_385 - .L_384)
.L_384:
        /*00a8*/ 	.word	0x00000008
.L_385:


//--------------------- .nv.info._Z40furthest_point_sampling_with_dist_kernelILj1024EEviiiPKfPfPi --------------------------
	.section	.nv.info._Z40furthest_point_sampling_with_dist_kernelILj1024EEviiiPKfPfPi,"",@"SHT_CUDA_INFO"
	.sectionflags	@""
	.align	4


	//----- nvinfo : EIATTR_CUDA_API_VERSION
	.align		4
        /*0000*/ 	.byte	0x04, 0x37
        /*0002*/ 	.short	(.L_387 - .L_386)
.L_386:
        /*0004*/ 	.word	0x00000082


	//----- nvinfo : EIATTR_KPARAM_INFO
	.align		4
.L_387:
        /*0008*/ 	.byte	0x04, 0x17
        /*000a*/ 	.short	(.L_389 - .L_388)
.L_388:
        /*000c*/ 	.word	0x00000000
        /*0010*/ 	.short	0x0005
        /*0012*/ 	.short	0x0020
        /*0014*/ 	.byte	0x00, 0xf5, 0x21, 0x00


	//----- nvinfo : EIATTR_KPARAM_INFO
	.align		4
.L_389:
        /*0018*/ 	.byte	0x04, 0x17
        /*001a*/ 	.short	(.L_391 - .L_390)
.L_390:
        /*001c*/ 	.word	0x00000000
        /*0020*/ 	.short	0x0004
        /*0022*/ 	.short	0x0018
        /*0024*/ 	.byte	0x00, 0xf5, 0x21, 0x00


	//----- nvinfo : EIATTR_KPARAM_INFO
	.align		4
.L_391:
        /*0028*/ 	.byte	0x04, 0x17
        /*002a*/ 	.short	(.L_393 - .L_392)
.L_392:
        /*002c*/ 	.word	0x00000000
        /*0030*/ 	.short	0x0003
        /*0032*/ 	.short	0x0010
        /*0034*/ 	.byte	0x00, 0xf5, 0x21, 0x00


	//----- nvinfo : EIATTR_KPARAM_INFO
	.align		4
.L_393:
        /*0038*/ 	.byte	0x04, 0x17
        /*003a*/ 	.short	(.L_395 - .L_394)
.L_394:
        /*003c*/ 	.word	0x00000000
        /*0040*/ 	.short	0x0002
        /*0042*/ 	.short	0x0008
        /*0044*/ 	.byte	0x00, 0xf0, 0x11, 0x00


	//----- nvinfo : EIATTR_KPARAM_INFO
	.align		4
.L_395:
        /*0048*/ 	.byte	0x04, 0x17
        /*004a*/ 	.short	(.L_397 - .L_396)
.L_396:
        /*004c*/ 	.word	0x00000000
        /*0050*/ 	.short	0x0001
        /*0052*/ 	.short	0x0004
        /*0054*/ 	.byte	0x00, 0xf0, 0x11, 0x00


	//----- nvinfo : EIATTR_KPARAM_INFO
	.align		4
.L_397:
        /*0058*/ 	.byte	0x04, 0x17
        /*005a*/ 	.short	(.L_399 - .L_398)
.L_398:
        /*005c*/ 	.word	0x00000000
        /*0060*/ 	.short	0x0000
        /*0062*/ 	.short	0x0000
        /*0064*/ 	.byte	0x00, 0xf0, 0x11, 0x00


	//----- nvinfo : EIATTR_SPARSE_MMA_MASK
	.align		4
.L_399:
        /*0068*/ 	.byte	0x03, 0x50
        /*006a*/ 	.short	0x0000


	//----- nvinfo : EIATTR_MAXREG_COUNT
	.align		4
        /*006c*/ 	.byte	0x03, 0x1b
        /*006e*/ 	.short	0x00ff


	//----- nvinfo : EIATTR_NUM_BARRIERS
	.align		4
        /*0070*/ 	.byte	0x02, 0x4c
        /*0072*/ 	.byte	0x01
	.zero		1


	//----- nvinfo : EIATTR_MERCURY_ISA_VERSION
	.align		4
        /*0074*/ 	.byte	0x03, 0x5f
        /*0076*/ 	.short	0x0101


	//----- nvinfo : EIATTR_VRC_CTA_INIT_COUNT
	.align		4
        /*0078*/ 	.byte	0x02, 0x4a
	.zero		1
	.zero		1


	//----- nvinfo : EIATTR_EXIT_INSTR_OFFSETS
	.align		4
        /*007c*/ 	.byte	0x04, 0x1c
        /*007e*/ 	.short	(.L_401 - .L_400)


	//   ....[0]....
.L_400:
        /*0080*/ 	.word	0x00000030


	//   ....[1]....
        /*0084*/ 	.word	0x000000e0


	//   ....[2]....
        /*0088*/ 	.word	0x000011f0


	//----- nvinfo : EIATTR_CRS_STACK_SIZE
	.align		4
.L_401:
        /*008c*/ 	.byte	0x04, 0x1e
        /*008e*/ 	.short	(.L_403 - .L_402)
.L_402:
        /*0090*/ 	.word	0x00000000


	//----- nvinfo : EIATTR_CBANK_PARAM_SIZE
	.align		4
.L_403:
        /*0094*/ 	.byte	0x03, 0x19
        /*0096*/ 	.short	0x0028


	//----- nvinfo : EIATTR_PARAM_CBANK
	.align		4
        /*0098*/ 	.byte	0x04, 0x0a
        /*009a*/ 	.short	(.L_405 - .L_404)
	.align		4
.L_404:
        /*009c*/ 	.word	index@(.nv.constant0._Z40furthest_point_sampling_with_dist_kernelILj1024EEviiiPKfPfPi)
        /*00a0*/ 	.short	0x0380
        /*00a2*/ 	.short	0x0028


	//----- nvinfo : EIATTR_SW_WAR
	.align		4
.L_405:
        /*00a4*/ 	.byte	0x04, 0x36
        /*00a6*/ 	.short	(.L_407 - .L_406)
.L_406:
        /*00a8*/ 	.word	0x00000008
.L_407:


//--------------------- .nv.info._Z40furthest_point_sampling_with_dist_kernelILj2048EEviiiPKfPfPi --------------------------
	.section	.nv.info._Z40furthest_point_sampling_with_dist_kernelILj2048EEviiiPKfPfPi,"",@"SHT_CUDA_INFO"
	.sectionflags	@""
	.align	4


	//----- nvinfo : EIATTR_CUDA_API_VERSION
	.align		4
        /*0000*/ 	.byte	0x04, 0x37
        /*0002*/ 	.short	(.L_409 - .L_408)
.L_408:
        /*0004*/ 	.word	0x00000082


	//----- nvinfo : EIATTR_KPARAM_INFO
	.align		4
.L_409:
        /*0008*/ 	.byte	0x04, 0x17
        /*000a*/ 	.short	(.L_411 - .L_410)
.L_410:
        /*000c*/ 	.word	0x00000000
        /*0010*/ 	.short	0x0005
        /*0012*/ 	.short	0x0020
        /*0014*/ 	.byte	0x00, 0xf5, 0x21, 0x00


	//----- nvinfo : EIATTR_KPARAM_INFO
	.align		4
.L_411:
        /*0018*/ 	.byte	0x04, 0x17
        /*001a*/ 	.short	(.L_413 - .L_412)
.L_412:
        /*001c*/ 	.word	0x00000000
        /*0020*/ 	.short	0x0004
        /*0022*/ 	.short	0x0018
        /*0024*/ 	.byte	0x00, 0xf5, 0x21, 0x00


	//----- nvinfo : EIATTR_KPARAM_INFO
	.align		4
.L_413:
        /*0028*/ 	.byte	0x04, 0x17
        /*002a*/ 	.short	(.L_415 - .L_414)
.L_414:
        /*002c*/ 	.word	0x00000000
        /*0030*/ 	.short	0x0003
        /*0032*/ 	.short	0x0010
        /*0034*/ 	.byte	0x00, 0xf5, 0x21, 0x00


	//----- nvinfo : EIATTR_KPARAM_INFO
	.align		4
.L_415:
        /*0038*/ 	.byte	0x04, 0x17
        /*003a*/ 	.short	(.L_417 - .L_416)
.L_416:
        /*003c*/ 	.word	0x00000000
        /*0040*/ 	.short	0x0002
        /*0042*/ 	.short	0x0008
        /*0044*/ 	.byte	0x00, 0xf0, 0x11, 0x00


	//----- nvinfo : EIATTR_KPARAM_INFO
	.align		4
.L_417:
        /*0048*/ 	.byte	0x04, 0x17
        /*004a*/ 	.short	(.L_419 - .L_418)
.L_418:
        /*004c*/ 	.word	0x00000000
        /*0050*/ 	.short	0x0001
        /*0052*/ 	.short	0x0004
        /*0054*/ 	.byte	0x00, 0xf0, 0x11, 0x00


	//----- nvinfo : EIATTR_KPARAM_INFO
	.align		4
.L_419:
        /*0058*/ 	.byte	0x04, 0x17
        /*005a*/ 	.short	(.L_421 - .L_420)
.L_420:
        /*005c*/ 	.word	0x00000000
        /*0060*/ 	.short	0x0000
        /*0062*/ 	.short	0x0000
        /*0064*/ 	.byte	0x00, 0xf0, 0x11, 0x00


	//----- nvinfo : EIATTR_SPARSE_MMA_MASK
	.align		4
.L_421:
        /*0068*/ 	.byte	0x03, 0x50
        /*006a*/ 	.short	0x0000


	//----- nvinfo : EIATTR_MAXREG_COUNT
	.align		4
        /*006c*/ 	.byte	0x03, 0x1b
        /*006e*/ 	.short	0x00ff


	//----- nvinfo : EIATTR_NUM_BARRIERS
	.align		4
        /*0070*/ 	.byte	0x02, 0x4c
        /*0072*/ 	.byte	0x01
	.zero		1


	//----- nvinfo : EIATTR_MERCURY_ISA_VERSION
	.align		4
        /*0074*/ 	.byte	0x03, 0x5f
        /*0076*/ 	.short	0x0101


	//----- nvinfo : EIATTR_VRC_CTA_INIT_COUNT
	.align		4
        /*0078*/ 	.byte	0x02, 0x4a
	.zero		1
	.zero		1


	//----- nvinfo : EIATTR_EXIT_INSTR_OFFSETS
	.align		4
        /*007c*/ 	.byte	0x04, 0x1c
        /*007e*/ 	.short	(.L_423 - .L_422)


	//   ....[0]....
.L_422:
        /*0080*/ 	.word	0x00000030


	//   ....[1]....
        /*0084*/ 	.word	0x000000e0


	//   ....[2]....
        /*0088*/ 	.word	0x00001210


	//----- nvinfo : EIATTR_CRS_STACK_SIZE
	.align		4
.L_423:
        /*008c*/ 	.byte	0x04, 0x1e
        /*008e*/ 	.short	(.L_425 - .L_424)
.L_424:
        /*0090*/ 	.word	0x00000000


	//----- nvinfo : EIATTR_CBANK_PARAM_SIZE
	.align		4
.L_425:
        /*0094*/ 	.byte	0x03, 0x19
        /*0096*/ 	.short	0x0028


	//----- nvinfo : EIATTR_PARAM_CBANK
	.align		4
        /*0098*/ 	.byte	0x04, 0x0a
        /*009a*/ 	.short	(.L_427 - .L_426)
	.align		4
.L_426:
        /*009c*/ 	.word	index@(.nv.constant0._Z40furthest_point_sampling_with_dist_kernelILj2048EEviiiPKfPfPi)
        /*00a0*/ 	.short	0x0380
        /*00a2*/ 	.short	0x0028


	//----- nvinfo : EIATTR_SW_WAR
	.align		4
.L_427:
        /*00a4*/ 	.byte	0x04, 0x36
        /*00a6*/ 	.short	(.L_429 - .L_428)
.L_428:
        /*00a8*/ 	.word	0x00000008
.L_429:


//--------------------- .nv.info._Z70density_and_manhattan_weights_meanwhile_furthest_point_sampling_kernelILj1EEviiifPKfS1_S1_PfPi --------------------------
	.section	.nv.info._Z70density_and_manhattan_weights_meanwhile_furthest_point_sampling_kernelILj1EEviiifPKfS1_S1_PfPi,"",@"SHT_CUDA_INFO"
	.sectionflags	@""
	.align	4


	//----- nvinfo : EIATTR_CUDA_API_VERSION
	.align		4
        /*0000*/ 	.byte	0x04, 0x37
        /*0002*/ 	.short	(.L_431 - .L_430)
.L_430:
        /*0004*/ 	.word	0x00000082


	//----- nvinfo : EIATTR_KPARAM_INFO
	.align		4
.L_431:
        /*0008*/ 	.byte	0x04, 0x17
        /*000a*/ 	.short	(.L_433 - .L_432)
.L_432:
        /*000c*/ 	.word	0x00000000
        /*0010*/ 	.short	0x0008
        /*0012*/ 	.short	0x0030
        /*0014*/ 	.byte	0x00, 0xf5, 0x21, 0x00


	//----- nvinfo : EIATTR_KPARAM_INFO
	.align		4
.L_433:
        /*0018*/ 	.byte	0x04, 0x17
        /*001a*/ 	.short	(.L_435 - .L_434)
.L_434:
        /*001c*/ 	.word	0x00000000
        /*0020*/ 	.short	0x0007
        /*0022*/ 	.short	0x0028
        /*0024*/ 	.byte	0x00, 0xf5, 0x21, 0x00


	//----- nvinfo : EIATTR_KPARAM_INFO
	.align		4
.L_435:
        /*0028*/ 	.byte	0x04, 0x17
        /*002a*/ 	.short	(.L_437 - .L_436)
.L_436:
        /*002c*/ 	.word	0x00000000
        /*0030*/ 	.short	0x0006
        /*0032*/ 	.short	0x0020
        /*0034*/ 	.byte	0x00, 0xf5, 0x21, 0x00


	//----- nvinfo : EIATTR_KPARAM_INFO
	.align		4
.L_437:
        /*0038*/ 	.byte	0x04, 0x17
        /*003a*/ 	.short	(.L_439 - .L_438)
.L_438:
        /*003c*/ 	.word	0x00000000
        /*0040*/ 	.short	0x0005
        /*0042*/ 	.short	0x0018
        /*0044*/ 	.byte	0x00, 0xf5, 0x21, 0x00


	//----- nvinfo : EIATTR_KPARAM_INFO
	.align		4
.L_439:
        /*0048*/ 	.byte	0x04, 0x17
        /*004a*/ 	.short	(.L_441 - .L_440)
.L_440:
        /*004c*/ 	.word	0x00000000
        /*0050*/ 	.short	0x0004
        /*0052*/ 	.short	0x0010
        /*0054*/ 	.byte	0x00, 0xf5, 0x21, 0x00


	//----- nvinfo : EIATTR_KPARAM_INFO
	.align		4
.L_441:
        /*0058*/ 	.byte	0x04, 0x17
        /*005a*/ 	.short	(.L_443 - .L_442)
.L_442:
        /*005c*/ 	.word	0x00000000
        /*0060*/ 	.short	0x0003
        /*0062*/ 	.short	0x000c
        /*0064*/ 	.byte	0x00, 0xf0, 0x11, 0x00


	//----- nvinfo : EIATTR_KPARAM_INFO
	.align		4
.L_443:
        /*0068*/ 	.byte	0x04, 0x17
        /*006a*/ 	.short	(.L_445 - .L_444)
.L_444:
        /*006c*/ 	.word	0x00000000
        /*0070*/ 	.short	0x0002
        /*0072*/ 	.short	0x0008
        /*0074*/ 	.byte	0x00, 0xf0, 0x11, 0x00


	//----- nvinfo : EIATTR_KPARAM_INFO
	.align		4
.L_445:
        /*0078*/ 	.byte	0x04, 0x17
        /*007a*/ 	.short	(.L_447 - .L_446)
.L_446:
        /*007c*/ 	.word	0x00000000
        /*0080*/ 	.short	0x0001
        /*0082*/ 	.short	0x0004
        /*0084*/ 	.byte	0x00, 0xf0, 0x11, 0x00


	//----- nvinfo : EIATTR_KPARAM_INFO
	.align		4
.L_447:
        /*0088*/ 	.byte	0x04, 0x17
        /*008a*/ 	.short	(.L_449 - .L_448)
.L_448:
        /*008c*/ 	.word	0x00000000
        /*0090*/ 	.short	0x0000
        /*0092*/ 	.short	0x0000
        /*0094*/ 	.byte	0x00, 0xf0, 0x11, 0x00


	//----- nvinfo : EIATTR_SPARSE_MMA_MASK
	.align		4
.L_449:
        /*0098*/ 	.byte	0x03, 0x50
        /*009a*/ 	.short	0x0000


	//----- nvinfo : EIATTR_MAXREG_COUNT
	.align		4
        /*009c*/ 	.byte	0x03, 0x1b
        /*009e*/ 	.short	0x00ff


	//----- nvinfo : EIATTR_NUM_BARRIERS
	.align		4
        /*00a0*/ 	.byte	0x02, 0x4c
        /*00a2*/ 	.byte	0x01
	.zero		1


	//----- nvinfo : EIATTR_MERCURY_ISA_VERSION
	.align		4
        /*00a4*/ 	.byte	0x03, 0x5f
        /*00a6*/ 	.short	0x0101


	//----- nvinfo : EIATTR_INT_WARP_WIDE_INSTR_OFFSETS
	.align		4
        /*00a8*/ 	.byte	0x04, 0x31
        /*00aa*/ 	.short	(.L_451 - .L_450)


	//   ....[0]....
.L_450:
        /*00ac*/ 	.word	0x00001f10


	//----- nvinfo : EIATTR_VRC_CTA_INIT_COUNT
	.align		4
.L_451:
        /*00b0*/ 	.byte	0x02, 0x4a
	.zero		1
	.zero		1


	//----- nvinfo : EIATTR_EXIT_INSTR_OFFSETS
	.align		4
        /*00b4*/ 	.byte	0x04, 0x1c
        /*00b6*/ 	.short	(.L_453 - .L_452)


	//   ....[0]....
.L_452:
        /*00b8*/ 	.word	0x00000040


	//   ....[1]....
        /*00bc*/ 	.word	0x00000120


	//   ....[2]....
        /*00c0*/ 	.word	0x00001fe0


	//----- nvinfo : EIATTR_CRS_STACK_SIZE
	.align		4
.L_453:
        /*00c4*/ 	.byte	0x04, 0x1e
        /*00c6*/ 	.short	(.L_455 - .L_454)
.L_454:
        /*00c8*/ 	.word	0x00000000


	//----- nvinfo : EIATTR_CBANK_PARAM_SIZE
	.align		4
.L_455:
        /*00cc*/ 	.byte	0x03, 0x19
        /*00ce*/ 	.short	0x0038


	//----- nvinfo : EIATTR_PARAM_CBANK
	.align		4
        /*00d0*/ 	.byte	0x04, 0x0a
        /*00d2*/ 	.short	(.L_457 - .L_456)
	.align		4
.L_456:
        /*00d4*/ 	.word	index@(.nv.constant0._Z70density_and_manhattan_weights_meanwhile_furthest_point_sampling_kernelILj1EEviiifPKfS1_S1_PfPi)
        /*00d8*/ 	.short	0x0380
        /*00da*/ 	.short	0x0038


	//----- nvinfo : EIATTR_SW_WAR
	.align		4
.L_457:
        /*00dc*/ 	.byte	0x04, 0x36
        /*00de*/ 	.short	(.L_459 - .L_458)
.L_458:
        /*00e0*/ 	.word	0x00000008
.L_459:


//--------------------- .nv.info._Z70density_and_manhattan_weights_meanwhile_furthest_point_sampling_kernelILj2EEviiifPKfS1_S1_PfPi --------------------------
	.section	.nv.info._Z70density_and_manhattan_weights_meanwhile_furthest_point_sampling_kernelILj2EEviiifPKfS1_S1_PfPi,"",@"SHT_CUDA_INFO"
	.sectionflags	@""
	.align	4


	//----- nvinfo : EIATTR_CUDA_API_VERSION
	.align		4
        /*0000*/ 	.byte	0x04, 0x37
        /*0002*/ 	.short	(.L_461 - .L_460)
.L_460:
        /*0004*/ 	.word	0x00000082


	//----- nvinfo : EIATTR_KPARAM_INFO
	.align		4
.L_461:
        /*0008*/ 	.byte	0x04, 0x17
        /*000a*/ 	.short	(.L_463 - .L_462)
.L_462:
        /*000c*/ 	.word	0x00000000
        /*0010*/ 	.short	0x0008
        /*0012*/ 	.short	0x0030
        /*0014*/ 	.byte	0x00, 0xf5, 0x21, 0x00


	//----- nvinfo : EIATTR_KPARAM_INFO
	.align		4
.L_463:
        /*0018*/ 	.byte	0x04, 0x17
        /*001a*/ 	.short	(.L_465 - .L_464)
.L_464:
        /*001c*/ 	.word	0x00000000
        /*0020*/ 	.short	0x0007
        /*0022*/ 	.short	0x0028
        /*0024*/ 	.byte	0x00, 0xf5, 0x21, 0x00


	//----- nvinfo : EIATTR_KPARAM_INFO
	.align		4
.L_465:
        /*0028*/ 	.byte	0x04, 0x17
        /*002a*/ 	.short	(.L_467 - .L_466)
.L_466:
        /*002c*/ 	.word	0x00000000
        /*0030*/ 	.short	0x0006
        /*0032*/ 	.short	0x0020
        /*0034*/ 	.byte	0x00, 0xf5, 0x21, 0x00


	//----- nvinfo : EIATTR_KPARAM_INFO
	.align		4
.L_467:
        /*0038*/ 	.byte	0x04, 0x17
        /*003a*/ 	.short	(.L_469 - .L_468)
.L_468:
        /*003c*/ 	.word	0x00000000
        /*0040*/ 	.short	0x0005
        /*0042*/ 	.short	0x0018
        /*0044*/ 	.byte	0x00, 0xf5, 0x21, 0x00


	//----- nvinfo : EIATTR_KPARAM_INFO
	.align		4
.L_469:
        /*0048*/ 	.byte	0x04, 0x17
        /*004a*/ 	.short	(.L_471 - .L_470)
.L_470:
        /*004c*/ 	.word	0x00000000
        /*0050*/ 	.short	0x0004
        /*0052*/ 	.short	0x0010
        /*0054*/ 	.byte	0x00, 0xf5, 0x21, 0x00


	//----- nvinfo : EIATTR_KPARAM_INFO
	.align		4
.L_471:
        /*0058*/ 	.byte	0x04, 0x17
        /*005a*/ 	.short	(.L_473 - .L_472)
.L_472:
        /*005c*/ 	.word	0x00000000
        /*0060*/ 	.short	0x0003
        /*0062*/ 	.short	0x000c
        /*0064*/ 	.byte	0x00, 0xf0, 0x11, 0x00


	//----- nvinfo : EIATTR_KPARAM_INFO
	.align		4
.L_473:
        /*0068*/ 	.byte	0x04, 0x17
        /*006a*/ 	.short	(.L_475 - .L_474)
.L_474:
        /*006c*/ 	.word	0x00000000
        /*0070*/ 	.short	0x0002
        /*0072*/ 	.short	0x0008
        /*0074*/ 	.byte	0x00, 0xf0, 0x11, 0x00


	//----- nvinfo : EIATTR_KPARAM_INFO
	.align		4
.L_475:
        /*0078*/ 	.byte	0x04, 0x17
        /*007a*/ 	.short	(.L_477 - .L_476)
.L_476:
        /*007c*/ 	.word	0x00000000
        /*0080*/ 	.short	0x0001
        /*0082*/ 	.short	0x0004
        /*0084*/ 	.byte	0x00, 0xf0, 0x11, 0x00


	//----- nvinfo : EIATTR_KPARAM_INFO
	.align		4
.L_477:
        /*0088*/ 	.byte	0x04, 0x17
        /*008a*/ 	.short	(.L_479 - .L_478)
.L_478:
        /*008c*/ 	.word	0x00000000
        /*0090*/ 	.short	0x0000
        /*0092*/ 	.short	0x0000
        /*0094*/ 	.byte	0x00, 0xf0, 0x11, 0x00


	//----- nvinfo : EIATTR_SPARSE_MMA_MASK
	.align		4
.L_479:
        /*0098*/ 	.byte	0x03, 0x50
        /*009a*/ 	.short	0x0000


	//----- nvinfo : EIATTR_MAXREG_COUNT
	.align		4
        /*009c*/ 	.byte	0x03, 0x1b
        /*009e*/ 	.short	0x00ff


	//----- nvinfo : EIATTR_NUM_BARRIERS
	.align		4
        /*00a0*/ 	.byte	0x02, 0x4c
        /*00a2*/ 	.byte	0x01
	.zero		1


	//----- nvinfo : EIATTR_MERCURY_ISA_VERSION
	.align		4
        /*00a4*/ 	.byte	0x03, 0x5f
        /*00a6*/ 	.short	0x0101


	//----- nvinfo : EIATTR_INT_WARP_WIDE_INSTR_OFFSETS
	.align		4
        /*00a8*/ 	.byte	0x04, 0x31
        /*00aa*/ 	.short	(.L_481 - .L_480)


	//   ....[0]....
.L_480:
        /*00ac*/ 	.word	0x00001f40


	//----- nvinfo : EIATTR_VRC_CTA_INIT_COUNT
	.align		4
.L_481:
        /*00b0*/ 	.byte	0x02, 0x4a
	.zero		1
	.zero		1


	//----- nvinfo : EIATTR_EXIT_INSTR_OFFSETS
	.align		4
        /*00b4*/ 	.byte	0x04, 0x1c
        /*00b6*/ 	.short	(.L_483 - .L_482)


	//   ....[0]....
.L_482:
        /*00b8*/ 	.word	0x00000040


	//   ....[1]....
        /*00bc*/ 	.word	0x00000120


	//   ....[2]....
        /*00c0*/ 	.word	0x000020c0


	//----- nvinfo : EIATTR_CRS_STACK_SIZE
	.align		4
.L_483:
        /*00c4*/ 	.byte	0x04, 0x1e
        /*00c6*/ 	.short	(.L_485 - .L_484)
.L_484:
        /*00c8*/ 	.word	0x00000000


	//----- nvinfo : EIATTR_CBANK_PARAM_SIZE
	.align		4
.L_485:
        /*00cc*/ 	.byte	0x03, 0x19
        /*00ce*/ 	.short	0x0038


	//----- nvinfo : EIATTR_PARAM_CBANK
	.align		4
        /*00d0*/ 	.byte	0x04, 0x0a
        /*00d2*/ 	.short	(.L_487 - .L_486)
	.align		4
.L_486:
        /*00d4*/ 	.word	index@(.nv.constant0._Z70density_and_manhattan_weights_meanwhile_furthest_point_sampling_kernelILj2EEviiifPKfS1_S1_PfPi)
        /*00d8*/ 	.short	0x0380
        /*00da*/ 	.short	0x0038


	//----- nvinfo : EIATTR_SW_WAR
	.align		4
.L_487:
        /*00dc*/ 	.byte	0x04, 0x36
        /*00de*/ 	.short	(.L_489 - .L_488)
.L_488:
        /*00e0*/ 	.word	0x00000008
.L_489:


//--------------------- .nv.info._Z70density_and_manhattan_weights_meanwhile_furthest_point_sampling_kernelILj4EEviiifPKfS1_S1_PfPi --------------------------
	.section	.nv.info._Z70density_and_manhattan_weights_meanwhile_furthest_point_sampling_kernelILj4EEviiifPKfS1_S1_PfPi,"",@"SHT_CUDA_INFO"
	.sectionflags	@""
	.align	4


	//----- nvinfo : EIATTR_CUDA_API_VERSION
	.align		4
        /*0000*/ 	.byte	0x04, 0x37
        /*0002*/ 	.short	(.L_491 - .L_490)
.L_490:
        /*0004*/ 	.word	0x00000082


	//----- nvinfo : EIATTR_KPARAM_INFO
	.align		4
.L_491:
        /*0008*/ 	.byte	0x04, 0x17
        /*000a*/ 	.short	(.L_493 - .L_492)
.L_492:
        /*000c*/ 	.word	0x00000000
        /*0010*/ 	.short	0x0008
        /*0012*/ 	.short	0x0030
        /*0014*/ 	.byte	0x00, 0xf5, 0x21, 0x00


	//----- nvinfo : EIATTR_KPARAM_INFO
	.align		4
.L_493:
        /*0018*/ 	.byte	0x04, 0x17
        /*001a*/ 	.short	(.L_495 - .L_494)
.L_494:
        /*001c*/ 	.word	0x00000000
        /*0020*/ 	.short	0x0007
        /*0022*/ 	.short	0x0028
        /*0024*/ 	.byte	0x00, 0xf5, 0x21, 0x00


	//----- nvinfo : EIATTR_KPARAM_INFO
	.align		4
.L_495:
        /*0028*/ 	.byte	0x04, 0x17
        /*002a*/ 	.short	(.L_497 - .L_496)
.L_496:
        /*002c*/ 	.word	0x00000000
        /*0030*/ 	.short	0x0006
        /*0032*/ 	.short	0x0020
        /*0034*/ 	.byte	0x00, 0xf5, 0x21, 0x00


	//----- nvinfo : EIATTR_KPARAM_INFO
	.align		4
.L_497:
        /*0038*/ 	.byte	0x04, 0x17
        /*003a*/ 	.short	(.L_499 - .L_498)
.L_498:
        /*003c*/ 	.word	0x00000000
        /*0040*/ 	.short	0x0005
        /*0042*/ 	.short	0x0018
        /*0044*/ 	.byte	0x00, 0xf5, 0x21, 0x00


	//----- nvinfo : EIATTR_KPARAM_INFO
	.align		4
.L_499:
        /*0048*/ 	.byte	0x04, 0x17
        /*004a*/ 	.short	(.L_501 - .L_500)
.L_500:
        /*004c*/ 	.word	0x00000000
        /*0050*/ 	.short	0x0004
        /*0052*/ 	.short	0x0010
        /*0054*/ 	.byte	0x00, 0xf5, 0x21, 0x00


	//----- nvinfo : EIATTR_KPARAM_INFO
	.align		4
.L_501:
        /*0058*/ 	.byte	0x04, 0x17
        /*005a*/ 	.short	(.L_503 - .L_502)
.L_502:
        /*005c*/ 	.word	0x00000000
        /*0060*/ 	.short	0x0003
        /*0062*/ 	.short	0x000c
        /*0064*/ 	.byte	0x00, 0xf0, 0x11, 0x00


	//----- nvinfo : EIATTR_KPARAM_INFO
	.align		4
.L_503:
        /*0068*/ 	.byte	0x04, 0x17
        /*006a*/ 	.short	(.L_505 - .L_504)
.L_504:
        /*006c*/ 	.word	0x00000000
        /*0070*/ 	.short	0x0002
        /*0072*/ 	.short	0x0008
        /*0074*/ 	.byte	0x00, 0xf0, 0x11, 0x00


	//----- nvinfo : EIATTR_KPARAM_INFO
	.align		4
.L_505:
        /*0078*/ 	.byte	0x04, 0x17
        /*007a*/ 	.short	(.L_507 - .L_506)
.L_506:
        /*007c*/ 	.word	0x00000000
        /*0080*/ 	.short	0x0001
        /*0082*/ 	.short	0x0004
        /*0084*/ 	.byte	0x00, 0xf0, 0x11, 0x00


	//----- nvinfo : EIATTR_KPARAM_INFO
	.align		4
.L_507:
        /*0088*/ 	.byte	0x04, 0x17
        /*008a*/ 	.short	(.L_509 - .L_508)
.L_508:
        /*008c*/ 	.word	0x00000000
        /*0090*/ 	.short	0x0000
        /*0092*/ 	.short	0x0000
        /*0094*/ 	.byte	0x00, 0xf0, 0x11, 0x00


	//----- nvinfo : EIATTR_SPARSE_MMA_MASK
	.align		4
.L_509:
        /*0098*/ 	.byte	0x03, 0x50
        /*009a*/ 	.short	0x0000


	//----- nvinfo : EIATTR_MAXREG_COUNT
	.align		4
        /*009c*/ 	.byte	0x03, 0x1b
        /*009e*/ 	.short	0x00ff


	//----- nvinfo : EIATTR_NUM_BARRIERS
	.align		4
        /*00a0*/ 	.byte	0x02, 0x4c
        /*00a2*/ 	.byte	0x01
	.zero		1


	//----- nvinfo : EIATTR_MERCURY_ISA_VERSION
	.align		4
        /*00a4*/ 	.byte	0x03, 0x5f
        /*00a6*/ 	.short	0x0101


	//----- nvinfo : EIATTR_INT_WARP_WIDE_INSTR_OFFSETS
	.align		4
        /*00a8*/ 	.byte	0x04, 0x31
        /*00aa*/ 	.short	(.L_511 - .L_510)


	//   ....[0]....
.L_510:
        /*00ac*/ 	.word	0x000020b0


	//----- nvinfo : EIATTR_VRC_CTA_INIT_COUNT
	.align		4
.L_511:
        /*00b0*/ 	.byte	0x02, 0x4a
	.zero		1
	.zero		1


	//----- nvinfo : EIATTR_EXIT_INSTR_OFFSETS
	.align		4
        /*00b4*/ 	.byte	0x04, 0x1c
        /*00b6*/ 	.short	(.L_513 - .L_512)


	//   ....[0]....
.L_512:
        /*00b8*/ 	.word	0x00000040


	//   ....[1]....
        /*00bc*/ 	.word	0x00000120


	//   ....[2]....
        /*00c0*/ 	.word	0x000021c0


	//----- nvinfo : EIATTR_CRS_STACK_SIZE
	.align		4
.L_513:
        /*00c4*/ 	.byte	0x04, 0x1e
        /*00c6*/ 	.short	(.L_515 - .L_514)
.L_514:
        /*00c8*/ 	.word	0x00000000


	//----- nvinfo : EIATTR_CBANK_PARAM_SIZE
	.align		4
.L_515:
        /*00cc*/ 	.byte	0x03, 0x19
        /*00ce*/ 	.short	0x0038


	//----- nvinfo : EIATTR_PARAM_CBANK
	.align		4
        /*00d0*/ 	.byte	0x04, 0x0a
        /*00d2*/ 	.short	(.L_517 - .L_516)
	.align		4
.L_516:
        /*00d4*/ 	.word	index@(.nv.constant0._Z70density_and_manhattan_weights_meanwhile_furthest_point_sampling_kernelILj4EEviiifPKfS1_S1_PfPi)
        /*00d8*/ 	.short	0x0380
        /*00da*/ 	.short	0x0038


	//----- nvinfo : EIATTR_SW_WAR
	.align		4
.L_517:
        /*00dc*/ 	.byte	0x04, 0x36
        /*00de*/ 	.short	(.L_519 - .L_518)
.L_518:
        /*00e0*/ 	.word	0x00000008
.L_519:


//--------------------- .nv.info._Z70density_and_manhattan_weights_meanwhile_furthest_point_sampling_kernelILj8EEviiifPKfS1_S1_PfPi --------------------------
	.section	.nv.info._Z70density_and_manhattan_weights_meanwhile_furthest_point_sampling_kernelILj8EEviiifPKfS1_S1_PfPi,"",@"SHT_CUDA_INFO"
	.sectionflags	@""
	.align	4


	//----- nvinfo : EIATTR_CUDA_API_VERSION
	.align		4
        /*0000*/ 	.byte	0x04, 0x37
        /*0002*/ 	.short	(.L_521 - .L_520)
.L_520:
        /*0004*/ 	.word	0x00000082


	//----- nvinfo : EIATTR_KPARAM_INFO
	.align		4
.L_521:
        /*0008*/ 	.byte	0x04, 0x17
        /*000a*/ 	.short	(.L_523 - .L_522)
.L_522:
        /*000c*/ 	.word	0x00000000
        /*0010*/ 	.short	0x0008
        /*0012*/ 	.short	0x0030
        /*0014*/ 	.byte	0x00, 0xf5, 0x21, 0x00


	//----- nvinfo : EIATTR_KPARAM_INFO
	.align		4
.L_523:
        /*0018*/ 	.byte	0x04, 0x17
        /*001a*/ 	.short	(.L_525 - .L_524)
.L_524:
        /*001c*/ 	.word	0x00000000
        /*0020*/ 	.short	0x0007
        /*0022*/ 	.short	0x0028
        /*0024*/ 	.byte	0x00, 0xf5, 0x21, 0x00


	//----- nvinfo : EIATTR_KPARAM_INFO
	.align		4
.L_525:
        /*0028*/ 	.byte	0x04, 0x17
        /*002a*/ 	.short	(.L_527 - .L_526)
.L_526:
        /*002c*/ 	.word	0x00000000
        /*0030*/ 	.short	0x0006
        /*0032*/ 	.short	0x0020
        /*0034*/ 	.byte	0x00, 0xf5, 0x21, 0x00


	//----- nvinfo : EIATTR_KPARAM_INFO
	.align		4
.L_527:
        /*0038*/ 	.byte	0x04, 0x17
        /*003a*/ 	.short	(.L_529 - .L_528)
.L_528:
        /*003c*/ 	.word	0x00000000
        /*0040*/ 	.short	0x0005
        /*0042*/ 	.short	0x0018
        /*0044*/ 	.byte	0x00, 0xf5, 0x21, 0x00


	//----- nvinfo : EIATTR_KPARAM_INFO
	.align		4
.L_529:
        /*0048*/ 	.byte	0x04, 0x17
        /*004a*/ 	.short	(.L_531 - .L_530)
.L_530:
        /*004c*/ 	.word	0x00000000
        /*0050*/ 	.short	0x0004
        /*0052*/ 	.short	0x0010
        /*0054*/ 	.byte	0x00, 0xf5, 0x21, 0x00


	//----- nvinfo : EIATTR_KPARAM_INFO
	.align		4
.L_531:
        /*0058*/ 	.byte	0x04, 0x17
        /*005a*/ 	.short	(.L_533 - .L_532)
.L_532:
        /*005c*/ 	.word	0x00000000
        /*0060*/ 	.short	0x0003
        /*0062*/ 	.short	0x000c
        /*0064*/ 	.byte	0x00, 0xf0, 0x11, 0x00


	//----- nvinfo : EIATTR_KPARAM_INFO
	.align		4
.L_533:
        /*0068*/ 	.byte	0x04, 0x17
        /*006a*/ 	.short	(.L_535 - .L_534)
.L_534:
        /*006c*/ 	.word	0x00000000
        /*0070*/ 	.short	0x0002
        /*0072*/ 	.short	0x0008
        /*0074*/ 	.byte	0x00, 0xf0, 0x11, 0x00


	//----- nvinfo : EIATTR_KPARAM_INFO
	.align		4
.L_535:
        /*0078*/ 	.byte	0x04, 0x17
        /*007a*/ 	.short	(.L_537 - .L_536)
.L_536:
        /*007c*/ 	.word	0x00000000
        /*0080*/ 	.short	0x0001
        /*0082*/ 	.short	0x0004
        /*0084*/ 	.byte	0x00, 0xf0, 0x11, 0x00


	//----- nvinfo : EIATTR_KPARAM_INFO
	.align		4
.L_537:
        /*0088*/ 	.byte	0x04, 0x17
        /*008a*/ 	.short	(.L_539 - .L_538)
.L_538:
        /*008c*/ 	.word	0x00000000
        /*0090*/ 	.short	0x0000
        /*0092*/ 	.short	0x0000
        /*0094*/ 	.byte	0x00, 0xf0, 0x11, 0x00


	//----- nvinfo : EIATTR_SPARSE_MMA_MASK
	.align		4
.L_539:
        /*0098*/ 	.byte	0x03, 0x50
        /*009a*/ 	.short	0x0000


	//----- nvinfo : EIATTR_MAXREG_COUNT
	.align		4
        /*009c*/ 	.byte	0x03, 0x1b
        /*009e*/ 	.short	0x00ff


	//----- nvinfo : EIATTR_NUM_BARRIERS
	.align		4
        /*00a0*/ 	.byte	0x02, 0x4c
        /*00a2*/ 	.byte	0x01
	.zero		1


	//----- nvinfo : EIATTR_MERCURY_ISA_VERSION
	.align		4
        /*00a4*/ 	.byte	0x03, 0x5f
        /*00a6*/ 	.short	0x0101


	//----- nvinfo : EIATTR_INT_WARP_WIDE_INSTR_OFFSETS
	.align		4
        /*00a8*/ 	.byte	0x04, 0x31
        /*00aa*/ 	.short	(.L_541 - .L_540)


	//   ....[0]....
.L_540:
        /*00ac*/ 	.word	0x00002190


	//----- nvinfo : EIATTR_VRC_CTA_INIT_COUNT
	.align		4
.L_541:
        /*00b0*/ 	.byte	0x02, 0x4a
	.zero		1
	.zero		1


	//----- nvinfo : EIATTR_EXIT_INSTR_OFFSETS
	.align		4
        /*00b4*/ 	.byte	0x04, 0x1c
        /*00b6*/ 	.short	(.L_543 - .L_542)


	//   ....[0]....
.L_542:
        /*00b8*/ 	.word	0x00000040


	//   ....[1]....
        /*00bc*/ 	.word	0x00000120


	//   ....[2]....
        /*00c0*/ 	.word	0x000022a0


	//----- nvinfo : EIATTR_CRS_STACK_SIZE
	.align		4
.L_543:
        /*00c4*/ 	.byte	0x04, 0x1e
        /*00c6*/ 	.short	(.L_545 - .L_544)
.L_544:
        /*00c8*/ 	.word	0x00000000


	//----- nvinfo : EIATTR_CBANK_PARAM_SIZE
	.align		4
.L_545:
        /*00cc*/ 	.byte	0x03, 0x19
        /*00ce*/ 	.short	0x0038


	//----- nvinfo : EIATTR_PARAM_CBANK
	.align		4
        /*00d0*/ 	.byte	0x04, 0x0a
        /*00d2*/ 	.short	(.L_547 - .L_546)
	.align		4
.L_546:
        /*00d4*/ 	.word	index@(.nv.constant0._Z70density_and_manhattan_weights_meanwhile_furthest_point_sampling_kernelILj8EEviiifPKfS1_S1_PfPi)
        /*00d8*/ 	.short	0x0380
        /*00da*/ 	.short	0x0038


	//----- nvinfo : EIATTR_SW_WAR
	.align		4
.L_547:
        /*00dc*/ 	.byte	0x04, 0x36
        /*00de*/ 	.short	(.L_549 - .L_548)
.L_548:
        /*00e0*/ 	.word	0x00000008
.L_549:


//--------------------- .nv.info._Z70density_and_manhattan_weights_meanwhile_furthest_point_sampling_kernelILj16EEviiifPKfS1_S1_PfPi --------------------------
	.section	.nv.info._Z70density_and_manhattan_weights_meanwhile_furthest_point_sampling_kernelILj16EEviiifPKfS1_S1_PfPi,"",@"SHT_CUDA_INFO"
	.sectionflags	@""
	.align	4


	//----- nvinfo : EIATTR_CUDA_API_VERSION
	.align		4
        /*0000*/ 	.byte	0x04, 0x37
        /*0002*/ 	.short	(.L_551 - .L_550)
.L_550:
        /*0004*/ 	.word	0x00000082


	//----- nvinfo : EIATTR_KPARAM_INFO
	.align		4
.L_551:
        /*0008*/ 	.byte	0x04, 0x17
        /*000a*/ 	.short	(.L_553 - .L_552)
.L_552:
        /*000c*/ 	.word	0x00000000
        /*0010*/ 	.short	0x0008
        /*0012*/ 	.short	0x0030
        /*0014*/ 	.byte	0x00, 0xf5, 0x21, 0x00


	//----- nvinfo : EIATTR_KPARAM_INFO
	.align		4
.L_553:
        /*0018*/ 	.byte	0x04, 0x17
        /*001a*/ 	.short	(.L_555 - .L_554)
.L_554:
        /*001c*/ 	.word	0x00000000
        /*0020*/ 	.short	0x0007
        /*0022*/ 	.short	0x0028
        /*0024*/ 	.byte	0x00, 0xf5, 0x21, 0x00


	//----- nvinfo : EIATTR_KPARAM_INFO
	.align		4
.L_555:
        /*0028*/ 	.byte	0x04, 0x17
        /*002a*/ 	.short	(.L_557 - .L_556)
.L_556:
        /*002c*/ 	.word	0x00000000
        /*0030*/ 	.short	0x0006
        /*0032*/ 	.short	0x0020
        /*0034*/ 	.byte	0x00, 0xf5, 0x21, 0x00


	//----- nvinfo : EIATTR_KPARAM_INFO
	.align		4
.L_557:
        /*0038*/ 	.byte	0x04, 0x17
        /*003a*/ 	.short	(.L_559 - .L_558)
.L_558:
        /*003c*/ 	.word	0x00000000
        /*0040*/ 	.short	0x0005
        /*0042*/ 	.short	0x0018
        /*0044*/ 	.byte	0x00, 0xf5, 0x21, 0x00


	//----- nvinfo : EIATTR_KPARAM_INFO
	.align		4
.L_559:
        /*0048*/ 	.byte	0x04, 0x17
        /*004a*/ 	.short	(.L_561 - .L_560)
.L_560:
        /*004c*/ 	.word	0x00000000
        /*0050*/ 	.short	0x0004
        /*0052*/ 	.short	0x0010
        /*0054*/ 	.byte	0x00, 0xf5, 0x21, 0x00


	//----- nvinfo : EIATTR_KPARAM_INFO
	.align		4
.L_561:
        /*0058*/ 	.byte	0x04, 0x17
        /*005a*/ 	.short	(.L_563 - .L_562)
.L_562:
        /*005c*/ 	.word	0x00000000
        /*0060*/ 	.short	0x0003
        /*0062*/ 	.short	0x000c
        /*0064*/ 	.byte	0x00, 0xf0, 0x11, 0x00


	//----- nvinfo : EIATTR_KPARAM_INFO
	.align		4
.L_563:
        /*0068*/ 	.byte	0x04, 0x17
        /*006a*/ 	.short	(.L_565 - .L_564)
.L_564:
        /*006c*/ 	.word	0x00000000
        /*0070*/ 	.short	0x0002
        /*0072*/ 	.short	0x0008
        /*0074*/ 	.byte	0x00, 0xf0, 0x11, 0x00


	//----- nvinfo : EIATTR_KPARAM_INFO
	.align		4
.L_565:
        /*0078*/ 	.byte	0x04, 0x17
        /*007a*/ 	.short	(.L_567 - .L_566)
.L_566:
        /*007c*/ 	.word	0x00000000
        /*0080*/ 	.short	0x0001
        /*0082*/ 	.short	0x0004
        /*0084*/ 	.byte	0x00, 0xf0, 0x11, 0x00


	//----- nvinfo : EIATTR_KPARAM_INFO
	.align		4
.L_567:
        /*0088*/ 	.byte	0x04, 0x17
        /*008a*/ 	.short	(.L_569 - .L_568)
.L_568:
        /*008c*/ 	.word	0x00000000
        /*0090*/ 	.short	0x0000
        /*0092*/ 	.short	0x0000
        /*0094*/ 	.byte	0x00, 0xf0, 0x11, 0x00


	//----- nvinfo : EIATTR_SPARSE_MMA_MASK
	.align		4
.L_569:
        /*0098*/ 	.byte	0x03, 0x50
        /*009a*/ 	.short	0x0000


	//----- nvinfo : EIATTR_MAXREG_COUNT
	.align		4
        /*009c*/ 	.byte	0x03, 0x1b
        /*009e*/ 	.short	0x00ff


	//----- nvinfo : EIATTR_NUM_BARRIERS
	.align		4
        /*00a0*/ 	.byte	0x02, 0x4c
        /*00a2*/ 	.byte	0x01
	.zero		1


	//----- nvinfo : EIATTR_MERCURY_ISA_VERSION
	.align		4
        /*00a4*/ 	.byte	0x03, 0x5f
        /*00a6*/ 	.short	0x0101


	//----- nvinfo : EIATTR_INT_WARP_WIDE_INSTR_OFFSETS
	.align		4
        /*00a8*/ 	.byte	0x04, 0x31
        /*00aa*/ 	.short	(.L_571 - .L_570)


	//   ....[0]....
.L_570:
        /*00ac*/ 	.word	0x000022a0


	//----- nvinfo : EIATTR_VRC_CTA_INIT_COUNT
	.align		4
.L_571:
        /*00b0*/ 	.byte	0x02, 0x4a
	.zero		1
	.zero		1


	//----- nvinfo : EIATTR_EXIT_INSTR_OFFSETS
	.align		4
        /*00b4*/ 	.byte	0x04, 0x1c
        /*00b6*/ 	.short	(.L_573 - .L_572)


	//   ....[0]....
.L_572:
        /*00b8*/ 	.word	0x00000040


	//   ....[1]....
        /*00bc*/ 	.word	0x00000120


	//   ....[2]....
        /*00c0*/ 	.word	0x000023b0


	//----- nvinfo : EIATTR_CRS_STACK_SIZE
	.align		4
.L_573:
        /*00c4*/ 	.byte	0x04, 0x1e
        /*00c6*/ 	.short	(.L_575 - .L_574)
.L_574:
        /*00c8*/ 	.word	0x00000000


	//----- nvinfo : EIATTR_CBANK_PARAM_SIZE
	.align		4
.L_575:
        /*00cc*/ 	.byte	0x03, 0x19
        /*00ce*/ 	.short	0x0038


	//----- nvinfo : EIATTR_PARAM_CBANK
	.align		4
        /*00d0*/ 	.byte	0x04, 0x0a
        /*00d2*/ 	.short	(.L_577 - .L_576)
	.align		4
.L_576:
        /*00d4*/ 	.word	index@(.nv.constant0._Z70density_and_manhattan_weights_meanwhile_furthest_point_sampling_kernelILj16EEviiifPKfS1_S1_PfPi)
        /*00d8*/ 	.short	0x0380
        /*00da*/ 	.short	0x0038


	//----- nvinfo : EIATTR_SW_WAR
	.align		4
.L_577:
        /*00dc*/ 	.byte	0x04, 0x36
        /*00de*/ 	.short	(.L_579 - .L_578)
.L_578:
        /*00e0*/ 	.word	0x00000008
.L_579:


//--------------------- .nv.info._Z70density_and_manhattan_weights_meanwhile_furthest_point_sampling_kernelILj32EEviiifPKfS1_S1_PfPi --------------------------
	.section	.nv.info._Z70density_and_manhattan_weights_meanwhile_furthest_point_sampling_kernelILj32EEviiifPKfS1_S1_PfPi,"",@"SHT_CUDA_INFO"
	.sectionflags	@""
	.align	4


	//----- nvinfo : EIATTR_CUDA_API_VERSION
	.align		4
        /*0000*/ 	.byte	0x04, 0x37
        /*0002*/ 	.short	(.L_581 - .L_580)
.L_580:
        /*0004*/ 	.word	0x00000082


	//----- nvinfo : EIATTR_KPARAM_INFO
	.align		4
.L_581:
        /*0008*/ 	.byte	0x04, 0x17
        /*000a*/ 	.short	(.L_583 - .L_582)
.L_582:
        /*000c*/ 	.word	0x00000000
        /*0010*/ 	.short	0x0008
        /*0012*/ 	.short	0x0030
        /*0014*/ 	.byte	0x00, 0xf5, 0x21, 0x00


	//----- nvinfo : EIATTR_KPARAM_INFO
	.align		4
.L_583:
        /*0018*/ 	.byte	0x04, 0x17
        /*001a*/ 	.short	(.L_585 - .L_584)
.L_584:
        /*001c*/ 	.word	0x00000000
        /*0020*/ 	.short	0x0007
        /*0022*/ 	.short	0x0028
        /*0024*/ 	.byte	0x00, 0xf5, 0x21, 0x00


	//----- nvinfo : EIATTR_KPARAM_INFO
	.align		4
.L_585:
        /*0028*/ 	.byte	0x04, 0x17
        /*002a*/ 	.short	(.L_587 - .L_586)
.L_586:
        /*002c*/ 	.word	0x00000000
        /*0030*/ 	.short	0x0006
        /*0032*/ 	.short	0x0020
        /*0034*/ 	.byte	0x00, 0xf5, 0x21, 0x00


	//----- nvinfo : EIATTR_KPARAM_INFO
	.align		4
.L_587:
        /*0038*/ 	.byte	0x04, 0x17
        /*003a*/ 	.short	(.L_589 - .L_588)
.L_588:
        /*003c*/ 	.word	0x00000000
        /*0040*/ 	.short	0x0005
        /*0042*/ 	.short	0x0018
        /*0044*/ 	.byte	0x00, 0xf5, 0x21, 0x00


	//----- nvinfo : EIATTR_KPARAM_INFO
	.align		4
.L_589:
        /*0048*/ 	.byte	0x04, 0x17
        /*004a*/ 	.short	(.L_591 - .L_590)
.L_590:
        /*004c*/ 	.word	0x00000000
        /*0050*/ 	.short	0x0004
        /*0052*/ 	.short	0x0010
        /*0054*/ 	.byte	0x00, 0xf5, 0x21, 0x00


	//----- nvinfo : EIATTR_KPARAM_INFO
	.align		4
.L_591:
        /*0058*/ 	.byte	0x04, 0x17
        /*005a*/ 	.short	(.L_593 - .L_592)
.L_592:
        /*005c*/ 	.word	0x00000000
        /*0060*/ 	.short	0x0003
        /*0062*/ 	.short	0x000c
        /*0064*/ 	.byte	0x00, 0xf0, 0x11, 0x00


	//----- nvinfo : EIATTR_KPARAM_INFO
	.align		4
.L_593:
        /*0068*/ 	.byte	0x04, 0x17
        /*006a*/ 	.short	(.L_595 - .L_594)
.L_594:
        /*006c*/ 	.word	0x00000000
        /*0070*/ 	.short	0x0002
        /*0072*/ 	.short	0x0008
        /*0074*/ 	.byte	0x00, 0xf0, 0x11, 0x00


	//----- nvinfo : EIATTR_KPARAM_INFO
	.align		4
.L_595:
        /*0078*/ 	.byte	0x04, 0x17
        /*007a*/ 	.short	(.L_597 - .L_596)
.L_596:
        /*007c*/ 	.word	0x00000000
        /*0080*/ 	.short	0x0001
        /*0082*/ 	.short	0x0004
        /*0084*/ 	.byte	0x00, 0xf0, 0x11, 0x00


	//----- nvinfo : EIATTR_KPARAM_INFO
	.align		4
.L_597:
        /*0088*/ 	.byte	0x04, 0x17
        /*008a*/ 	.short	(.L_599 - .L_598)
.L_598:
        /*008c*/ 	.word	0x00000000
        /*0090*/ 	.short	0x0000
        /*0092*/ 	.short	0x0000
        /*0094*/ 	.byte	0x00, 0xf0, 0x11, 0x00


	//----- nvinfo : EIATTR_SPARSE_MMA_MASK
	.align		4
.L_599:
        /*0098*/ 	.byte	0x03, 0x50
        /*009a*/ 	.short	0x0000


	//----- nvinfo : EIATTR_MAXREG_COUNT
	.align		4
        /*009c*/ 	.byte	0x03, 0x1b
        /*009e*/ 	.short	0x00ff


	//----- nvinfo : EIATTR_NUM_BARRIERS
	.align		4
        /*00a0*/ 	.byte	0x02, 0x4c
        /*00a2*/ 	.byte	0x01
	.zero		1


	//----- nvinfo : EIATTR_MERCURY_ISA_VERSION
	.align		4
        /*00a4*/ 	.byte	0x03, 0x5f
        /*00a6*/ 	.short	0x0101


	//----- nvinfo : EIATTR_INT_WARP_WIDE_INSTR_OFFSETS
	.align		4
        /*00a8*/ 	.byte	0x04, 0x31
        /*00aa*/ 	.short	(.L_601 - .L_600)


	//   ....[0]....
.L_600:
        /*00ac*/ 	.word	0x000024f0


	//----- nvinfo : EIATTR_VRC_CTA_INIT_COUNT
	.align		4
.L_601:
        /*00b0*/ 	.byte	0x02, 0x4a
	.zero		1
	.zero		1


	//----- nvinfo : EIATTR_EXIT_INSTR_OFFSETS
	.align		4
        /*00b4*/ 	.byte	0x04, 0x1c
        /*00b6*/ 	.short	(.L_603 - .L_602)


	//   ....[0]....
.L_602:
        /*00b8*/ 	.word	0x00000040


	//   ....[1]....
        /*00bc*/ 	.word	0x00000120


	//   ....[2]....
        /*00c0*/ 	.word	0x000025c0


	//----- nvinfo : EIATTR_CRS_STACK_SIZE
	.align		4
.L_603:
        /*00c4*/ 	.byte	0x04, 0x1e
        /*00c6*/ 	.short	(.L_605 - .L_604)
.L_604:
        /*00c8*/ 	.word	0x00000000


	//----- nvinfo : EIATTR_CBANK_PARAM_SIZE
	.align		4
.L_605:
        /*00cc*/ 	.byte	0x03, 0x19
        /*00ce*/ 	.short	0x0038


	//----- nvinfo : EIATTR_PARAM_CBANK
	.align		4
        /*00d0*/ 	.byte	0x04, 0x0a
        /*00d2*/ 	.short	(.L_607 - .L_606)
	.align		4
.L_606:
        /*00d4*/ 	.word	index@(.nv.constant0._Z70density_and_manhattan_weights_meanwhile_furthest_point_sampling_kernelILj32EEviiifPKfS1_S1_PfPi)
        /*00d8*/ 	.short	0x0380
        /*00da*/ 	.short	0x0038


	//----- nvinfo : EIATTR_SW_WAR
	.align		4
.L_607:
        /*00dc*/ 	.byte	0x04, 0x36
        /*00de*/ 	.short	(.L_609 - .L_608)
.L_608:
        /*00e0*/ 	.word	0x00000008
.L_609:


//--------------------- .nv.info._Z70density_and_manhattan_weights_meanwhile_furthest_point_sampling_kernelILj64EEviiifPKfS1_S1_PfPi --------------------------
	.section	.nv.info._Z70density_and_manhattan_weights_meanwhile_furthest_point_sampling_kernelILj64EEviiifPKfS1_S1_PfPi,"",@"SHT_CUDA_INFO"
	.sectionflags	@""
	.align	4


	//----- nvinfo : EIATTR_CUDA_API_VERSION
	.align		4
        /*0000*/ 	.byte	0x04, 0x37
        /*0002*/ 	.short	(.L_611 - .L_610)
.L_610:
        /*0004*/ 	.word	0x00000082


	//----- nvinfo : EIATTR_KPARAM_INFO
	.align		4
.L_611:
        /*0008*/ 	.byte	0x04, 0x17
        /*000a*/ 	.short	(.L_613 - .L_612)
.L_612:
        /*000c*/ 	.word	0x00000000
        /*0010*/ 	.short	0x0008
        /*0012*/ 	.short	0x0030
        /*0014*/ 	.byte	0x00, 0xf5, 0x21, 0x00


	//----- nvinfo : EIATTR_KPARAM_INFO
	.align		4
.L_613:
        /*0018*/ 	.byte	0x04, 0x17
        /*001a*/ 	.short	(.L_615 - .L_614)
.L_614:
        /*001c*/ 	.word	0x00000000
        /*0020*/ 	.short	0x0007
        /*0022*/ 	.short	0x0028
        /*0024*/ 	.byte	0x00, 0xf5, 0x21, 0x00


	//----- nvinfo : EIATTR_KPARAM_INFO
	.align		4
.L_615:
        /*0028*/ 	.byte	0x04, 0x17
        /*002a*/ 	.short	(.L_617 - .L_616)
.L_616:
        /*002c*/ 	.word	0x00000000
        /*0030*/ 	.short	0x0006
        /*0032*/ 	.short	0x0020
        /*0034*/ 	.byte	0x00, 0xf5, 0x21, 0x00


	//----- nvinfo : EIATTR_KPARAM_INFO
	.align		4
.L_617:
        /*0038*/ 	.byte	0x04, 0x17
        /*003a*/ 	.short	(.L_619 - .L_618)
.L_618:
        /*003c*/ 	.word	0x00000000
        /*0040*/ 	.short	0x0005
        /*0042*/ 	.short	0x0018
        /*0044*/ 	.byte	0x00, 0xf5, 0x21, 0x00


	//----- nvinfo : EIATTR_KPARAM_INFO
	.align		4
.L_619:
        /*0048*/ 	.byte	0x04, 0x17
        /*004a*/ 	.short	(.L_621 - .L_620)
.L_620:
        /*004c*/ 	.word	0x00000000
        /*0050*/ 	.short	0x0004
        /*0052*/ 	.short	0x0010
        /*0054*/ 	.byte	0x00, 0xf5, 0x21, 0x00


	//----- nvinfo : EIATTR_KPARAM_INFO
	.align		4
.L_621:
        /*0058*/ 	.byte	0x04, 0x17
        /*005a*/ 	.short	(.L_623 - .L_622)
.L_622:
        /*005c*/ 	.word	0x00000000
        /*0060*/ 	.short	0x0003
        /*0062*/ 	.short	0x000c
        /*0064*/ 	.byte	0x00, 0xf0, 0x11, 0x00


	//----- nvinfo : EIATTR_KPARAM_INFO
	.align		4
.L_623:
        /*0068*/ 	.byte	0x04, 0x17
        /*006a*/ 	.short	(.L_625 - .L_624)
.L_624:
        /*006c*/ 	.word	0x00000000
        /*0070*/ 	.short	0x0002
        /*0072*/ 	.short	0x0008
        /*0074*/ 	.byte	0x00, 0xf0, 0x11, 0x00


	//----- nvinfo : EIATTR_KPARAM_INFO
	.align		4
.L_625:
        /*0078*/ 	.byte	0x04, 0x17
        /*007a*/ 	.short	(.L_627 - .L_626)
.L_626:
        /*007c*/ 	.word	0x00000000
        /*0080*/ 	.short	0x0001
        /*0082*/ 	.short	0x0004
        /*0084*/ 	.byte	0x00, 0xf0, 0x11, 0x00


	//----- nvinfo : EIATTR_KPARAM_INFO
	.align		4
.L_627:
        /*0088*/ 	.byte	0x04, 0x17
        /*008a*/ 	.short	(.L_629 - .L_628)
.L_628:
        /*008c*/ 	.word	0x00000000
        /*0090*/ 	.short	0x0000
        /*0092*/ 	.short	0x0000
        /*0094*/ 	.byte	0x00, 0xf0, 0x11, 0x00


	//----- nvinfo : EIATTR_SPARSE_MMA_MASK
	.align		4
.L_629:
        /*0098*/ 	.byte	0x03, 0x50
        /*009a*/ 	.short	0x0000


	//----- nvinfo : EIATTR_MAXREG_COUNT
	.align		4
        /*009c*/ 	.byte	0x03, 0x1b
        /*009e*/ 	.short	0x00ff


	//----- nvinfo : EIATTR_NUM_BARRIERS
	.align		4
        /*00a0*/ 	.byte	0x02, 0x4c
        /*00a2*/ 	.byte	0x01
	.zero		1


	//----- nvinfo : EIATTR_MERCURY_ISA_VERSION
	.align		4
        /*00a4*/ 	.byte	0x03, 0x5f
        /*00a6*/ 	.short	0x0101


	//----- nvinfo : EIATTR_INT_WARP_WIDE_INSTR_OFFSETS
	.align		4
        /*00a8*/ 	.byte	0x04, 0x31
        /*00aa*/ 	.short	(.L_631 - .L_630)


	//   ....[0]....
.L_630:
        /*00ac*/ 	.word	0x000025d0


	//----- nvinfo : EIATTR_VRC_CTA_INIT_COUNT
	.align		4
.L_631:
        /*00b0*/ 	.byte	0x02, 0x4a
	.zero		1
	.zero		1


	//----- nvinfo : EIATTR_EXIT_INSTR_OFFSETS
	.align		4
        /*00b4*/ 	.byte	0x04, 0x1c
        /*00b6*/ 	.short	(.L_633 - .L_632)


	//   ....[0]....
.L_632:
        /*00b8*/ 	.word	0x00000040


	//   ....[1]....
        /*00bc*/ 	.word	0x00000120


	//   ....[2]....
        /*00c0*/ 	.word	0x000026a0


	//----- nvinfo : EIATTR_CRS_STACK_SIZE
	.align		4
.L_633:
        /*00c4*/ 	.byte	0x04, 0x1e
        /*00c6*/ 	.short	(.L_635 - .L_634)
.L_634:
        /*00c8*/ 	.word	0x00000000


	//----- nvinfo : EIATTR_CBANK_PARAM_SIZE
	.align		4
.L_635:
        /*00cc*/ 	.byte	0x03, 0x19
        /*00ce*/ 	.short	0x0038


	//----- nvinfo : EIATTR_PARAM_CBANK
	.align		4
        /*00d0*/ 	.byte	0x04, 0x0a
        /*00d2*/ 	.short	(.L_637 - .L_636)
	.align		4
.L_636:
        /*00d4*/ 	.word	index@(.nv.constant0._Z70density_and_manhattan_weights_meanwhile_furthest_point_sampling_kernelILj64EEviiifPKfS1_S1_PfPi)
        /*00d8*/ 	.short	0x0380
        /*00da*/ 	.short	0x0038


	//----- nvinfo : EIATTR_SW_WAR
	.align		4
.L_637:
        /*00dc*/ 	.byte	0x04, 0x36
        /*00de*/ 	.short	(.L_639 - .L_638)
.L_638:
        /*00e0*/ 	.word	0x00000008
.L_639:


//--------------------- .nv.info._Z70density_and_manhattan_weights_meanwhile_furthest_point_sampling_kernelILj128EEviiifPKfS1_S1_PfPi --------------------------
	.section	.nv.info._Z70density_and_manhattan_weights_meanwhile_furthest_point_sampling_kernelILj128EEviiifPKfS1_S1_PfPi,"",@"SHT_CUDA_INFO"
	.sectionflags	@""
	.align	4


	//----- nvinfo : EIATTR_CUDA_API_VERSION
	.align		4
        /*0000*/ 	.byte	0x04, 0x37
        /*0002*/ 	.short	(.L_641 - .L_640)
.L_640:
        /*0004*/ 	.word	0x00000082


	//----- nvinfo : EIATTR_KPARAM_INFO
	.align		4
.L_641:
        /*0008*/ 	.byte	0x04, 0x17
        /*000a*/ 	.short	(.L_643 - .L_642)
.L_642:
        /*000c*/ 	.word	0x00000000
        /*0010*/ 	.short	0x0008
        /*0012*/ 	.short	0x0030
        /*0014*/ 	.byte	0x00, 0xf5, 0x21, 0x00


	//----- nvinfo : EIATTR_KPARAM_INFO
	.align		4
.L_643:
        /*0018*/ 	.byte	0x04, 0x17
        /*001a*/ 	.short	(.L_645 - .L_644)
.L_644:
        /*001c*/ 	.word	0x00000000
        /*0020*/ 	.short	0x0007
        /*0022*/ 	.short	0x0028
        /*0024*/ 	.byte	0x00, 0xf5, 0x21, 0x00


	//----- nvinfo : EIATTR_KPARAM_INFO
	.align		4
.L_645:
        /*0028*/ 	.byte	0x04, 0x17
        /*002a*/ 	.short	(.L_647 - .L_646)
.L_646:
        /*002c*/ 	.word	0x00000000
        /*0030*/ 	.short	0x0006
        /*0032*/ 	.short	0x0020
        /*0034*/ 	.byte	0x00, 0xf5, 0x21, 0x00


	//----- nvinfo : EIATTR_KPARAM_INFO
	.align		4
.L_647:
        /*0038*/ 	.byte	0x04, 0x17
        /*003a*/ 	.short	(.L_649 - .L_648)
.L_648:
        /*003c*/ 	.word	0x00000000
        /*0040*/ 	.short	0x0005
        /*0042*/ 	.short	0x0018
        /*0044*/ 	.byte	0x00, 0xf5, 0x21, 0x00


	//----- nvinfo : EIATTR_KPARAM_INFO
	.align		4
.L_649:
        /*0048*/ 	.byte	0x04, 0x17
        /*004a*/ 	.short	(.L_651 - .L_650)
.L_650:
        /*004c*/ 	.word	0x00000000
        /*0050*/ 	.short	0x0004
        /*0052*/ 	.short	0x0010
        /*0054*/ 	.byte	0x00, 0xf5, 0x21, 0x00


	//----- nvinfo : EIATTR_KPARAM_INFO
	.align		4
.L_651:
        /*0058*/ 	.byte	0x04, 0x17
        /*005a*/ 	.short	(.L_653 - .L_652)
.L_652:
        /*005c*/ 	.word	0x00000000
        /*0060*/ 	.short	0x0003
        /*0062*/ 	.short	0x000c
        /*0064*/ 	.byte	0x00, 0xf0, 0x11, 0x00


	//----- nvinfo : EIATTR_KPARAM_INFO
	.align		4
.L_653:
        /*0068*/ 	.byte	0x04, 0x17
        /*006a*/ 	.short	(.L_655 - .L_654)
.L_654:
        /*006c*/ 	.word	0x00000000
        /*0070*/ 	.short	0x0002
        /*0072*/ 	.short	0x0008
        /*0074*/ 	.byte	0x00, 0xf0, 0x11, 0x00


	//----- nvinfo : EIATTR_KPARAM_INFO
	.align		4
.L_655:
        /*0078*/ 	.byte	0x04, 0x17
        /*007a*/ 	.short	(.L_657 - .L_656)
.L_656:
        /*007c*/ 	.word	0x00000000
        /*0080*/ 	.short	0x0001
        /*0082*/ 	.short	0x0004
        /*0084*/ 	.byte	0x00, 0xf0, 0x11, 0x00


	//----- nvinfo : EIATTR_KPARAM_INFO
	.align		4
.L_657:
        /*0088*/ 	.byte	0x04, 0x17
        /*008a*/ 	.short	(.L_659 - .L_658)
.L_658:
        /*008c*/ 	.word	0x00000000
        /*0090*/ 	.short	0x0000
        /*0092*/ 	.short	0x0000
        /*0094*/ 	.byte	0x00, 0xf0, 0x11, 0x00


	//----- nvinfo : EIATTR_SPARSE_MMA_MASK
	.align		4
.L_659:
        /*0098*/ 	.byte	0x03, 0x50
        /*009a*/ 	.short	0x0000


	//----- nvinfo : EIATTR_MAXREG_COUNT
	.align		4
        /*009c*/ 	.byte	0x03, 0x1b
        /*009e*/ 	.short	0x00ff


	//----- nvinfo : EIATTR_NUM_BARRIERS
	.align		4
        /*00a0*/ 	.byte	0x02, 0x4c
        /*00a2*/ 	.byte	0x01
	.zero		1


	//----- nvinfo : EIATTR_MERCURY_ISA_VERSION
	.align		4
        /*00a4*/ 	.byte	0x03, 0x5f
        /*00a6*/ 	.short	0x0101


	//----- nvinfo : EIATTR_INT_WARP_WIDE_INSTR_OFFSETS
	.align		4
        /*00a8*/ 	.byte	0x04, 0x31
        /*00aa*/ 	.short	(.L_661 - .L_660)


	//   ....[0]....
.L_660:
        /*00ac*/ 	.word	0x000026b0


	//----- nvinfo : EIATTR_VRC_CTA_INIT_COUNT
	.align		4
.L_661:
        /*00b0*/ 	.byte	0x02, 0x4a
	.zero		1
	.zero		1


	//----- nvinfo : EIATTR_EXIT_INSTR_OFFSETS
	.align		4
        /*00b4*/ 	.byte	0x04, 0x1c
        /*00b6*/ 	.short	(.L_663 - .L_662)


	//   ....[0]....
.L_662:
        /*00b8*/ 	.word	0x00000040


	//   ....[1]....
        /*00bc*/ 	.word	0x00000120


	//   ....[2]....
        /*00c0*/ 	.word	0x00002780


	//----- nvinfo : EIATTR_CRS_STACK_SIZE
	.align		4
.L_663:
        /*00c4*/ 	.byte	0x04, 0x1e
        /*00c6*/ 	.short	(.L_665 - .L_664)
.L_664:
        /*00c8*/ 	.word	0x00000000


	//----- nvinfo : EIATTR_CBANK_PARAM_SIZE
	.align		4
.L_665:
        /*00cc*/ 	.byte	0x03, 0x19
        /*00ce*/ 	.short	0x0038


	//----- nvinfo : EIATTR_PARAM_CBANK
	.align		4
        /*00d0*/ 	.byte	0x04, 0x0a
        /*00d2*/ 	.short	(.L_667 - .L_666)
	.align		4
.L_666:
        /*00d4*/ 	.word	index@(.nv.constant0._Z70density_and_manhattan_weights_meanwhile_furthest_point_sampling_kernelILj128EEviiifPKfS1_S1_PfPi)
        /*00d8*/ 	.short	0x0380
        /*00da*/ 	.short	0x0038


	//----- nvinfo : EIATTR_SW_WAR
	.align		4
.L_667:
        /*00dc*/ 	.byte	0x04, 0x36
        /*00de*/ 	.short	(.L_669 - .L_668)
.L_668:
        /*00e0*/ 	.word	0x00000008
.L_669:


//--------------------- .nv.info._Z70density_and_manhattan_weights_meanwhile_furthest_point_sampling_kernelILj256EEviiifPKfS1_S1_PfPi --------------------------
	.section	.nv.info._Z70density_and_manhattan_weights_meanwhile_furthest_point_sampling_kernelILj256EEviiifPKfS1_S1_PfPi,"",@"SHT_CUDA_INFO"
	.sectionflags	@""
	.align	4


	//----- nvinfo : EIATTR_CUDA_API_VERSION
	.align		4
        /*0000*/ 	.byte	0x04, 0x37
        /*0002*/ 	.short	(.L_671 - .L_670)
.L_670:
        /*0004*/ 	.word	0x00000082


	//----- nvinfo : EIATTR_KPARAM_INFO
	.align		4
.L_671:
        /*0008*/ 	.byte	0x04, 0x17
        /*000a*/ 	.short	(.L_673 - .L_672)
.L_672:
        /*000c*/ 	.word	0x00000000
        /*0010*/ 	.short	0x0008
        /*0012*/ 	.short	0x0030
        /*0014*/ 	.byte	0x00, 0xf5, 0x21, 0x00


	//----- nvinfo : EIATTR_KPARAM_INFO
	.align		4
.L_673:
        /*0018*/ 	.byte	0x04, 0x17
        /*001a*/ 	.short	(.L_675 - .L_674)
.L_674:
        /*001c*/ 	.word	0x00000000
        /*0020*/ 	.short	0x0007
        /*0022*/ 	.short	0x0028
        /*0024*/ 	.byte	0x00, 0xf5, 0x21, 0x00


	//----- nvinfo : EIATTR_KPARAM_INFO
	.align		4
.L_675:
        /*0028*/ 	.byte	0x04, 0x17
        /*002a*/ 	.short	(.L_677 - .L_676)
.L_676:
        /*002c*/ 	.word	0x00000000
        /*0030*/ 	.short	0x0006
        /*0032*/ 	.short	0x0020
        /*0034*/ 	.byte	0x00, 0xf5, 0x21, 0x00


	//----- nvinfo : EIATTR_KPARAM_INFO
	.align		4
.L_677:
        /*0038*/ 	.byte	0x04, 0x17
        /*003a*/ 	.short	(.L_679 - .L_678)
.L_678:
        /*003c*/ 	.word	0x00000000
        /*0040*/ 	.short	0x0005
        /*0042*/ 	.short	0x0018
        /*0044*/ 	.byte	0x00, 0xf5, 0x21, 0x00


	//----- nvinfo : EIATTR_KPARAM_INFO
	.align		4
.L_679:
        /*0048*/ 	.byte	0x04, 0x17
        /*004a*/ 	.short	(.L_681 - .L_680)
.L_680:
        /*004c*/ 	.word	0x00000000
        /*0050*/ 	.short	0x0004
        /*0052*/ 	.short	0x0010
        /*0054*/ 	.byte	0x00, 0xf5, 0x21, 0x00


	//----- nvinfo : EIATTR_KPARAM_INFO
	.align		4
.L_681:
        /*0058*/ 	.byte	0x04, 0x17
        /*005a*/ 	.short	(.L_683 - .L_682)
.L_682:
        /*005c*/ 	.word	0x00000000
        /*0060*/ 	.short	0x0003
        /*0062*/ 	.short	0x000c
        /*0064*/ 	.byte	0x00, 0xf0, 0x11, 0x00


	//----- nvinfo : EIATTR_KPARAM_INFO
	.align		4
.L_683:
        /*0068*/ 	.byte	0x04, 0x17
        /*006a*/ 	.short	(.L_685 - .L_684)
.L_684:
        /*006c*/ 	.word	0x00000000
        /*0070*/ 	.short	0x0002
        /*0072*/ 	.short	0x0008
        /*0074*/ 	.byte	0x00, 0xf0, 0x11, 0x00


	//----- nvinfo : EIATTR_KPARAM_INFO
	.align		4
.L_685:
        /*0078*/ 	.byte	0x04, 0x17
        /*007a*/ 	.short	(.L_687 - .L_686)
.L_686:
        /*007c*/ 	.word	0x00000000
        /*0080*/ 	.short	0x0001
        /*0082*/ 	.short	0x0004
        /*0084*/ 	.byte	0x00, 0xf0, 0x11, 0x00


	//----- nvinfo : EIATTR_KPARAM_INFO
	.align		4
.L_687:
        /*0088*/ 	.byte	0x04, 0x17
        /*008a*/ 	.short	(.L_689 - .L_688)
.L_688:
        /*008c*/ 	.word	0x00000000
        /*0090*/ 	.short	0x0000
        /*0092*/ 	.short	0x0000
        /*0094*/ 	.byte	0x00, 0xf0, 0x11, 0x00


	//----- nvinfo : EIATTR_SPARSE_MMA_MASK
	.align		4
.L_689:
        /*0098*/ 	.byte	0x03, 0x50
        /*009a*/ 	.short	0x0000


	//----- nvinfo : EIATTR_MAXREG_COUNT
	.align		4
        /*009c*/ 	.byte	0x03, 0x1b
        /*009e*/ 	.short	0x00ff


	//----- nvinfo : EIATTR_NUM_BARRIERS
	.align		4
        /*00a0*/ 	.byte	0x02, 0x4c
        /*00a2*/ 	.byte	0x01
	.zero		1


	//----- nvinfo : EIATTR_MERCURY_ISA_VERSION
	.align		4
        /*00a4*/ 	.byte	0x03, 0x5f
        /*00a6*/ 	.short	0x0101


	//----- nvinfo : EIATTR_INT_WARP_WIDE_INSTR_OFFSETS
	.align		4
        /*00a8*/ 	.byte	0x04, 0x31
        /*00aa*/ 	.short	(.L_691 - .L_690)


	//   ....[0]....
.L_690:
        /*00ac*/ 	.word	0x00002790


	//----- nvinfo : EIATTR_VRC_CTA_INIT_COUNT
	.align		4
.L_691:
        /*00b0*/ 	.byte	0x02, 0x4a
	.zero		1
	.zero		1


	//----- nvinfo : EIATTR_EXIT_INSTR_OFFSETS
	.align		4
        /*00b4*/ 	.byte	0x04, 0x1c
        /*00b6*/ 	.short	(.L_693 - .L_692)


	//   ....[0]....
.L_692:
        /*00b8*/ 	.word	0x00000040


	//   ....[1]....
        /*00bc*/ 	.word	0x00000120


	//   ....[2]....
        /*00c0*/ 	.word	0x00002860


	//----- nvinfo : EIATTR_CRS_STACK_SIZE
	.align		4
.L_693:
        /*00c4*/ 	.byte	0x04, 0x1e
        /*00c6*/ 	.short	(.L_695 - .L_694)
.L_694:
        /*00c8*/ 	.word	0x00000000


	//----- nvinfo : EIATTR_CBANK_PARAM_SIZE
	.align		4
.L_695:
        /*00cc*/ 	.byte	0x03, 0x19
        /*00ce*/ 	.short	0x0038


	//----- nvinfo : EIATTR_PARAM_CBANK
	.align		4
        /*00d0*/ 	.byte	0x04, 0x0a
        /*00d2*/ 	.short	(.L_697 - .L_696)
	.align		4
.L_696:
        /*00d4*/ 	.word	index@(.nv.constant0._Z70density_and_manhattan_weights_meanwhile_furthest_point_sampling_kernelILj256EEviiifPKfS1_S1_PfPi)
        /*00d8*/ 	.short	0x0380
        /*00da*/ 	.short	0x0038


	//----- nvinfo : EIATTR_SW_WAR
	.align		4
.L_697:
        /*00dc*/ 	.byte	0x04, 0x36
        /*00de*/ 	.short	(.L_699 - .L_698)
.L_698:
        /*00e0*/ 	.word	0x00000008
.L_699:


//--------------------- .nv.info._Z70density_and_manhattan_weights_meanwhile_furthest_point_sampling_kernelILj512EEviiifPKfS1_S1_PfPi --------------------------
	.section	.nv.info._Z70density_and_manhattan_weights_meanwhile_furthest_point_sampling_kernelILj512EEviiifPKfS1_S1_PfPi,"",@"SHT_CUDA_INFO"
	.sectionflags	@""
	.align	4


	//----- nvinfo : EIATTR_CUDA_API_VERSION
	.align		4
        /*0000*/ 	.byte	0x04, 0x37
        /*0002*/ 	.short	(.L_701 - .L_700)
.L_700:
        /*0004*/ 	.word	0x00000082


	//----- nvinfo : EIATTR_KPARAM_INFO
	.align		4
.L_701:
        /*0008*/ 	.byte	0x04, 0x17
        /*000a*/ 	.short	(.L_703 - .L_702)
.L_702:
        /*000c*/ 	.word	0x00000000
        /*0010*/ 	.short	0x0008
        /*0012*/ 	.short	0x0030
        /*0014*/ 	.byte	0x00, 0xf5, 0x21, 0x00


	//----- nvinfo : EIATTR_KPARAM_INFO
	.align		4
.L_703:
        /*0018*/ 	.byte	0x04, 0x17
        /*001a*/ 	.short	(.L_705 - .L_704)
.L_704:
        /*001c*/ 	.word	0x00000000
        /*0020*/ 	.short	0x0007
        /*0022*/ 	.short	0x0028
        /*0024*/ 	.byte	0x00, 0xf5, 0x21, 0x00


	//----- nvinfo : EIATTR_KPARAM_INFO
	.align		4
.L_705:
        /*0028*/ 	.byte	0x04, 0x17
        /*002a*/ 	.short	(.L_707 - .L_706)
.L_706:
        /*002c*/ 	.word	0x00000000
        /*0030*/ 	.short	0x0006
        /*0032*/ 	.short	0x0020
        /*0034*/ 	.byte	0x00, 0xf5, 0x21, 0x00


	//----- nvinfo : EIATTR_KPARAM_INFO
	.align		4
.L_707:
        /*0038*/ 	.byte	0x04, 0x17
        /*003a*/ 	.short	(.L_709 - .L_708)
.L_708:
        /*003c*/ 	.word	0x00000000
        /*0040*/ 	.short	0x0005
        /*0042*/ 	.short	0x0018
        /*0044*/ 	.byte	0x00, 0xf5, 0x21, 0x00


	//----- nvinfo : EIATTR_KPARAM_INFO
	.align		4
.L_709:
        /*0048*/ 	.byte	0x04, 0x17
        /*004a*/ 	.short	(.L_711 - .L_710)
.L_710:
        /*004c*/ 	.word	0x00000000
        /*0050*/ 	.short	0x0004
        /*0052*/ 	.short	0x0010
        /*0054*/ 	.byte	0x00, 0xf5, 0x21, 0x00


	//----- nvinfo : EIATTR_KPARAM_INFO
	.align		4
.L_711:
        /*0058*/ 	.byte	0x04, 0x17
        /*005a*/ 	.short	(.L_713 - .L_712)
.L_712:
        /*005c*/ 	.word	0x00000000
        /*0060*/ 	.short	0x0003
        /*0062*/ 	.short	0x000c
        /*0064*/ 	.byte	0x00, 0xf0, 0x11, 0x00


	//----- nvinfo : EIATTR_KPARAM_INFO
	.align		4
.L_713:
        /*0068*/ 	.byte	0x04, 0x17
        /*006a*/ 	.short	(.L_715 - .L_714)
.L_714:
        /*006c*/ 	.word	0x00000000
        /*0070*/ 	.short	0x0002
        /*0072*/ 	.short	0x0008
        /*0074*/ 	.byte	0x00, 0xf0, 0x11, 0x00


	//----- nvinfo : EIATTR_KPARAM_INFO
	.align		4
.L_715:
        /*0078*/ 	.byte	0x04, 0x17
        /*007a*/ 	.short	(.L_717 - .L_716)
.L_716:
        /*007c*/ 	.word	0x00000000
        /*0080*/ 	.short	0x0001
        /*0082*/ 	.short	0x0004
        /*0084*/ 	.byte	0x00, 0xf0, 0x11, 0x00


	//----- nvinfo : EIATTR_KPARAM_INFO
	.align		4
.L_717:
        /*0088*/ 	.byte	0x04, 0x17
        /*008a*/ 	.short	(.L_719 - .L_718)
.L_718:
        /*008c*/ 	.word	0x00000000
        /*0090*/ 	.short	0x0000
        /*0092*/ 	.short	0x0000
        /*0094*/ 	.byte	0x00, 0xf0, 0x11, 0x00


	//----- nvinfo : EIATTR_SPARSE_MMA_MASK
	.align		4
.L_719:
        /*0098*/ 	.byte	0x03, 0x50
        /*009a*/ 	.short	0x0000


	//----- nvinfo : EIATTR_MAXREG_COUNT
	.align		4
        /*009c*/ 	.byte	0x03, 0x1b
        /*009e*/ 	.short	0x00ff


	//----- nvinfo : EIATTR_NUM_BARRIERS
	.align		4
        /*00a0*/ 	.byte	0x02, 0x4c
        /*00a2*/ 	.byte	0x01
	.zero		1


	//----- nvinfo : EIATTR_MERCURY_ISA_VERSION
	.align		4
        /*00a4*/ 	.byte	0x03, 0x5f
        /*00a6*/ 	.short	0x0101


	//----- nvinfo : EIATTR_INT_WARP_WIDE_INSTR_OFFSETS
	.align		4
        /*00a8*/ 	.byte	0x04, 0x31
        /*00aa*/ 	.short	(.L_721 - .L_720)


	//   ....[0]....
.L_720:
        /*00ac*/ 	.word	0x00002870


	//----- nvinfo : EIATTR_VRC_CTA_INIT_COUNT
	.align		4
.L_721:
        /*00b0*/ 	.byte	0x02, 0x4a
	.zero		1
	.zero		1


	//----- nvinfo : EIATTR_EXIT_INSTR_OFFSETS
	.align		4
        /*00b4*/ 	.byte	0x04, 0x1c
        /*00b6*/ 	.short	(.L_723 - .L_722)


	//   ....[0]....
.L_722:
        /*00b8*/ 	.word	0x00000040


	//   ....[1]....
        /*00bc*/ 	.word	0x00000120


	//   ....[2]....
        /*00c0*/ 	.word	0x00002940


	//----- nvinfo : EIATTR_CRS_STACK_SIZE
	.align		4
.L_723:
        /*00c4*/ 	.byte	0x04, 0x1e
        /*00c6*/ 	.short	(.L_725 - .L_724)
.L_724:
        /*00c8*/ 	.word	0x00000000


	//----- nvinfo : EIATTR_CBANK_PARAM_SIZE
	.align		4
.L_725:
        /*00cc*/ 	.byte	0x03, 0x19
        /*00ce*/ 	.short	0x0038


	//----- nvinfo : EIATTR_PARAM_CBANK
	.align		4
        /*00d0*/ 	.byte	0x04, 0x0a
        /*00d2*/ 	.short	(.L_727 - .L_726)
	.align		4
.L_726:
        /*00d4*/ 	.word	index@(.nv.constant0._Z70density_and_manhattan_weights_meanwhile_furthest_point_sampling_kernelILj512EEviiifPKfS1_S1_PfPi)
        /*00d8*/ 	.short	0x0380
        /*00da*/ 	.short	0x0038


	//----- nvinfo : EIATTR_SW_WAR
	.align		4
.L_727:
        /*00dc*/ 	.byte	0x04, 0x36
        /*00de*/ 	.short	(.L_729 - .L_728)
.L_728:
        /*00e0*/ 	.word	0x00000008
.L_729:


//--------------------- .nv.info._Z70density_and_manhattan_weights_meanwhile_furthest_point_sampling_kernelILj1024EEviiifPKfS1_S1_PfPi --------------------------
	.section	.nv.info._Z70density_and_manhattan_weights_meanwhile_furthest_point_sampling_kernelILj1024EEviiifPKfS1_S1_PfPi,"",@"SHT_CUDA_INFO"
	.sectionflags	@""
	.align	4


	//----- nvinfo : EIATTR_CUDA_API_VERSION
	.align		4
        /*0000*/ 	.byte	0x04, 0x37
        /*0002*/ 	.short	(.L_731 - .L_730)
.L_730:
        /*0004*/ 	.word	0x00000082


	//----- nvinfo : EIATTR_KPARAM_INFO
	.align		4
.L_731:
        /*0008*/ 	.byte	0x04, 0x17
        /*000a*/ 	.short	(.L_733 - .L_732)
.L_732:
        /*000c*/ 	.word	0x00000000
        /*0010*/ 	.short	0x0008
        /*0012*/ 	.short	0x0030
        /*0014*/ 	.byte	0x00, 0xf5, 0x21, 0x00


	//----- nvinfo : EIATTR_KPARAM_INFO
	.align		4
.L_733:
        /*0018*/ 	.byte	0x04, 0x17
        /*001a*/ 	.short	(.L_735 - .L_734)
.L_734:
        /*001c*/ 	.word	0x00000000
        /*0020*/ 	.short	0x0007
        /*0022*/ 	.short	0x0028
        /*0024*/ 	.byte	0x00, 0xf5, 0x21, 0x00


	//----- nvinfo : EIATTR_KPARAM_INFO
	.align		4
.L_735:
        /*0028*/ 	.byte	0x04, 0x17
        /*002a*/ 	.short	(.L_737 - .L_736)
.L_736:
        /*002c*/ 	.word	0x00000000
        /*0030*/ 	.short	0x0006
        /*0032*/ 	.short	0x0020
        /*0034*/ 	.byte	0x00, 0xf5, 0x21, 0x00


	//----- nvinfo : EIATTR_KPARAM_INFO
	.align		4
.L_737:
        /*0038*/ 	.byte	0x04, 0x17
        /*003a*/ 	.short	(.L_739 - .L_738)
.L_738:
        /*003c*/ 	.word	0x00000000
        /*0040*/ 	.short	0x0005
        /*0042*/ 	.short	0x0018
        /*0044*/ 	.byte	0x00, 0xf5, 0x21, 0x00


	//----- nvinfo : EIATTR_KPARAM_INFO
	.align		4
.L_739:
        /*0048*/ 	.byte	0x04, 0x17
        /*004a*/ 	.short	(.L_741 - .L_740)
.L_740:
        /*004c*/ 	.word	0x00000000
        /*0050*/ 	.short	0x0004
        /*0052*/ 	.short	0x0010
        /*0054*/ 	.byte	0x00, 0xf5, 0x21, 0x00


	//----- nvinfo : EIATTR_KPARAM_INFO
	.align		4
.L_741:
        /*0058*/ 	.byte	0x04, 0x17
        /*005a*/ 	.short	(.L_743 - .L_742)
.L_742:
        /*005c*/ 	.word	0x00000000
        /*0060*/ 	.short	0x0003
        /*0062*/ 	.short	0x000c
        /*0064*/ 	.byte	0x00, 0xf0, 0x11, 0x00


	//----- nvinfo : EIATTR_KPARAM_INFO
	.align		4
.L_743:
        /*0068*/ 	.byte	0x04, 0x17
        /*006a*/ 	.short	(.L_745 - .L_744)
.L_744:
        /*006c*/ 	.word	0x00000000
        /*0070*/ 	.short	0x0002
        /*0072*/ 	.short	0x0008
        /*0074*/ 	.byte	0x00, 0xf0, 0x11, 0x00


	//----- nvinfo : EIATTR_KPARAM_INFO
	.align		4
.L_745:
        /*0078*/ 	.byte	0x04, 0x17
        /*007a*/ 	.short	(.L_747 - .L_746)
.L_746:
        /*007c*/ 	.word	0x00000000
        /*0080*/ 	.short	0x0001
        /*0082*/ 	.short	0x0004
        /*0084*/ 	.byte	0x00, 0xf0, 0x11, 0x00


	//----- nvinfo : EIATTR_KPARAM_INFO
	.align		4
.L_747:
        /*0088*/ 	.byte	0x04, 0x17
        /*008a*/ 	.short	(.L_749 - .L_748)
.L_748:
        /*008c*/ 	.word	0x00000000
        /*0090*/ 	.short	0x0000
        /*0092*/ 	.short	0x0000
        /*0094*/ 	.byte	0x00, 0xf0, 0x11, 0x00


	//----- nvinfo : EIATTR_SPARSE_MMA_MASK
	.align		4
.L_749:
        /*0098*/ 	.byte	0x03, 0x50
        /*009a*/ 	.short	0x0000


	//----- nvinfo : EIATTR_MAXREG_COUNT
	.align		4
        /*009c*/ 	.byte	0x03, 0x1b
        /*009e*/ 	.short	0x00ff


	//----- nvinfo : EIATTR_NUM_BARRIERS
	.align		4
        /*00a0*/ 	.byte	0x02, 0x4c
        /*00a2*/ 	.byte	0x01
	.zero		1


	//----- nvinfo : EIATTR_MERCURY_ISA_VERSION
	.align		4
        /*00a4*/ 	.byte	0x03, 0x5f
        /*00a6*/ 	.short	0x0101


	//----- nvinfo : EIATTR_INT_WARP_WIDE_INSTR_OFFSETS
	.align		4
        /*00a8*/ 	.byte	0x04, 0x31
        /*00aa*/ 	.short	(.L_751 - .L_750)


	//   ....[0]....
.L_750:
        /*00ac*/ 	.word	0x00002950


	//----- nvinfo : EIATTR_VRC_CTA_INIT_COUNT
	.align		4
.L_751:
        /*00b0*/ 	.byte	0x02, 0x4a
	.zero		1
	.zero		1


	//----- nvinfo : EIATTR_EXIT_INSTR_OFFSETS
	.align		4
        /*00b4*/ 	.byte	0x04, 0x1c
        /*00b6*/ 	.short	(.L_753 - .L_752)


	//   ....[0]....
.L_752:
        /*00b8*/ 	.word	0x00000040


	//   ....[1]....
        /*00bc*/ 	.word	0x00000120


	//   ....[2]....
        /*00c0*/ 	.word	0x00002a20


	//----- nvinfo : EIATTR_CRS_STACK_SIZE
	.align		4
.L_753:
        /*00c4*/ 	.byte	0x04, 0x1e
        /*00c6*/ 	.short	(.L_755 - .L_754)
.L_754:
        /*00c8*/ 	.word	0x00000000


	//----- nvinfo : EIATTR_CBANK_PARAM_SIZE
	.align		4
.L_755:
        /*00cc*/ 	.byte	0x03, 0x19
        /*00ce*/ 	.short	0x0038


	//----- nvinfo : EIATTR_PARAM_CBANK
	.align		4
        /*00d0*/ 	.byte	0x04, 0x0a
        /*00d2*/ 	.short	(.L_757 - .L_756)
	.align		4
.L_756:
        /*00d4*/ 	.word	index@(.nv.constant0._Z70density_and_manhattan_weights_meanwhile_furthest_point_sampling_kernelILj1024EEviiifPKfS1_S1_PfPi)
        /*00d8*/ 	.short	0x0380
        /*00da*/ 	.short	0x0038


	//----- nvinfo : EIATTR_SW_WAR
	.align		4
.L_757:
        /*00dc*/ 	.byte	0x04, 0x36
        /*00de*/ 	.short	(.L_759 - .L_758)
.L_758:
        /*00e0*/ 	.word	0x00000008
.L_759:


//--------------------- .nv.info._Z26num_points_within_r_kerneliifPKfPf --------------------------
	.section	.nv.info._Z26num_points_within_r_kerneliifPKfPf,"",@"SHT_CUDA_INFO"
	.sectionflags	@""
	.align	4


	//----- nvinfo : EIATTR_CUDA_API_VERSION
	.align		4
        /*0000*/ 	.byte	0x04, 0x37
        /*0002*/ 	.short	(.L_761 - .L_760)
.L_760:
        /*0004*/ 	.word	0x00000082


	//----- nvinfo : EIATTR_KPARAM_INFO
	.align		4
.L_761:
        /*0008*/ 	.byte	0x04, 0x17
        /*000a*/ 	.short	(.L_763 - .L_762)
.L_762:
        /*000c*/ 	.word	0x00000000
        /*0010*/ 	.short	0x0004
        /*0012*/ 	.short	0x0018
        /*0014*/ 	.byte	0x00, 0xf5, 0x21, 0x00


	//----- nvinfo : EIATTR_KPARAM_INFO
	.align		4
.L_763:
        /*0018*/ 	.byte	0x04, 0x17
        /*001a*/ 	.short	(.L_765 - .L_764)
.L_764:
        /*001c*/ 	.word	0x00000000
        /*0020*/ 	.short	0x0003
        /*0022*/ 	.short	0x0010
        /*0024*/ 	.byte	0x00, 0xf5, 0x21, 0x00


	//----- nvinfo : EIATTR_KPARAM_INFO
	.align		4
.L_765:
        /*0028*/ 	.byte	0x04, 0x17
        /*002a*/ 	.short	(.L_767 - .L_766)
.L_766:
        /*002c*/ 	.word	0x00000000
        /*0030*/ 	.short	0x0002
        /*0032*/ 	.short	0x0008
        /*0034*/ 	.byte	0x00, 0xf0, 0x11, 0x00


	//----- nvinfo : EIATTR_KPARAM_INFO
	.align		4
.L_767:
        /*0038*/ 	.byte	0x04, 0x17
        /*003a*/ 	.short	(.L_769 - .L_768)
.L_768:
        /*003c*/ 	.word	0x00000000
        /*0040*/ 	.short	0x0001
        /*0042*/ 	.short	0x0004
        /*0044*/ 	.byte	0x00, 0xf0, 0x11, 0x00


	//----- nvinfo : EIATTR_KPARAM_INFO
	.align		4
.L_769:
        /*0048*/ 	.byte	0x04, 0x17
        /*004a*/ 	.short	(.L_771 - .L_770)
.L_770:
        /*004c*/ 	.word	0x00000000
        /*0050*/ 	.short	0x0000
        /*0052*/ 	.short	0x0000
        /*0054*/ 	.byte	0x00, 0xf0, 0x11, 0x00


	//----- nvinfo : EIATTR_SPARSE_MMA_MASK
	.align		4
.L_771:
        /*0058*/ 	.byte	0x03, 0x50
        /*005a*/ 	.short	0x0000


	//----- nvinfo : EIATTR_MAXREG_COUNT
	.align		4
        /*005c*/ 	.byte	0x03, 0x1b
        /*005e*/ 	.short	0x00ff


	//----- nvinfo : EIATTR_MERCURY_ISA_VERSION
	.align		4
        /*0060*/ 	.byte	0x03, 0x5f
        /*0062*/ 	.short	0x0101


	//----- nvinfo : EIATTR_VRC_CTA_INIT_COUNT
	.align		4
        /*0064*/ 	.byte	0x02, 0x4a
	.zero		1
	.zero		1


	//----- nvinfo : EIATTR_EXIT_INSTR_OFFSETS
	.align		4
        /*0068*/ 	.byte	0x04, 0x1c
        /*006a*/ 	.short	(.L_773 - .L_772)


	//   ....[0]....
.L_772:
        /*006c*/ 	.word	0x00000090


	//   ....[1]....
        /*0070*/ 	.word	0x00000e90


	//----- nvinfo : EIATTR_CBANK_PARAM_SIZE
	.align		4
.L_773:
        /*0074*/ 	.byte	0x03, 0x19
        /*0076*/ 	.short	0x0020


	//----- nvinfo : EIATTR_PARAM_CBANK
	.align		4
        /*0078*/ 	.byte	0x04, 0x0a
        /*007a*/ 	.short	(.L_775 - .L_774)
	.align		4
.L_774:
        /*007c*/ 	.word	index@(.nv.constant0._Z26num_points_within_r_kerneliifPKfPf)
        /*0080*/ 	.short	0x0380
        /*0082*/ 	.short	0x0020


	//----- nvinfo : EIATTR_SW_WAR
	.align		4
.L_775:
        /*0084*/ 	.byte	0x04, 0x36
        /*0086*/ 	.short	(.L_777 - .L_776)
.L_776:
        /*0088*/ 	.word	0x00000008
.L_777:


//--------------------- .nv.callgraph             --------------------------
	.section	.nv.callgraph,"",@"SHT_CUDA_CALLGRAPH"
	.align	4
	.sectionentsize	8
	.align		4
        /*0000*/ 	.word	0x00000000
	.align		4
        /*0004*/ 	.word	0xffffffff
	.align		4
        /*0008*/ 	.word	0x00000000
	.align		4
        /*000c*/ 	.word	0xfffffffe
	.align		4
        /*0010*/ 	.word	0x00000000
	.align		4
        /*0014*/ 	.word	0xfffffffd
	.align		4
        /*0018*/ 	.word	0x00000000
	.align		4
        /*001c*/ 	.word	0xfffffffc


//--------------------- .text._Z40furthest_point_sampling_with_dist_kernelILj1EEviiiPKfPfPi --------------------------
	.section	.text._Z40furthest_point_sampling_with_dist_kernelILj1EEviiiPKfPfPi,"ax",@progbits
	.align	128
        .global         _Z40furthest_point_sampling_with_dist_kernelILj1EEviiiPKfPfPi
        .type           _Z40furthest_point_sampling_with_dist_kernelILj1EEviiiPKfPfPi,@function
        .size           _Z40furthest_point_sampling_with_dist_kernelILj1EEviiiPKfPfPi,(.L_x_875 - _Z40furthest_point_sampling_with_dist_kernelILj1EEviiiPKfPfPi)
        .other          _Z40furthest_point_sampling_with_dist_kernelILj1EEviiiPKfPfPi,@"STO_CUDA_ENTRY STV_DEFAULT"
_Z40furthest_point_sampling_with_dist_kernelILj1EEviiiPKfPfPi:
.text._Z40furthest_point_sampling_with_dist_kernelILj1EEviiiPKfPfPi:
[----:B------:R-:W-:Y:S08]  /*0000*/  LDC R1, c[0x0][0x37c] ;  /* 0x0000df00ff017b82 */ /* 0x000ff00000000800 */
[----:B------:R-:W0:Y:S02]  /*0010*/  LDC R4, c[0x0][0x388] ;  /* 0x0000e200ff047b82 */ /* 0x000e240000000800 */
[----:B0-----:R-:W-:-:S13]  /*0020*/  ISETP.GE.AND P0, PT, R4, 0x1, PT ;  /* 0x000000010400780c */ /* 0x001fda0003f06270 */
[----:B------:R-:W-:Y:S05]  /*0030*/  @!P0 EXIT ;  /* 0x000000000000894d */ /* 0x000fea0003800000 */
[----:B------:R-:W0:Y:S01]  /*0040*/  S2R R0, SR_TID.X ;  /* 0x0000000000007919 */ /* 0x000e220000002100 */
[----:B------:R-:W1:Y:S01]  /*0050*/  S2UR UR4, SR_CTAID.X ;  /* 0x00000000000479c3 */ /* 0x000e620000002500 */
[----:B------:R-:W2:Y:S01]  /*0060*/  LDCU.64 UR8, c[0x0][0x358] ;  /* 0x00006b00ff0877ac */ /* 0x000ea20008000a00 */
[----:B------:R-:W-:-:S06]  /*0070*/  ISETP.NE.AND P1, PT, R4, 0x1, PT ;  /* 0x000000010400780c */ /* 0x000fcc0003f25270 */
[----:B------:R-:W3:Y:S01]  /*0080*/  LDC.64 R2, c[0x0][0x3a0] ;  /* 0x0000e800ff027b82 */ /* 0x000ee20000000a00 */
[----:B-1----:R-:W-:Y:S01]  /*0090*/  IMAD R5, R4, UR4, RZ ;  /* 0x0000000404057c24 */ /* 0x002fe2000f8e02ff */
[----:B0-----:R-:W-:-:S03]  /*00a0*/  ISETP.NE.AND P0, PT, R0, RZ, PT ;  /* 0x000000ff0000720c */ /* 0x001fc60003f05270 */
[----:B---3--:R-:W-:-:S10]  /*00b0*/  IMAD.WIDE.U32 R2, R5, 0x4, R2 ;  /* 0x0000000405027825 */ /* 0x008fd400078e0002 */
[----:B--2---:R0:W-:Y:S01]  /*00c0*/  @!P0 STG.E desc[UR8][R2.64], RZ ;  /* 0x000000ff02008986 */ /* 0x0041e2000c101908 */
[----:B------:R-:W-:Y:S06]  /*00d0*/  BAR.SYNC.DEFER_BLOCKING 0x0 ;  /* 0x0000000000007b1d */ /* 0x000fec0000010000 */
[----:B------:R-:W-:Y:S05]  /*00e0*/  @!P1 EXIT ;  /* 0x000000000000994d */ /* 0x000fea0003800000 */
[----:B------:R-:W1:Y:S01]  /*00f0*/  LDCU UR5, c[0x0][0x384] ;  /* 0x00007080ff0577ac */ /* 0x000e620008000800 */
[----:B------:R-:W-:Y:S02]  /*0100*/  IMAD.MOV.U32 R11, RZ, RZ, RZ ;  /* 0x000000ffff0b7224 */ /* 0x000fe400078e00ff */
[----:B------:R-:W-:Y:S01]  /*0110*/  IMAD.MOV.U32 R9, RZ, RZ, 0x1 ;  /* 0x00000001ff097424 */ /* 0x000fe200078e00ff */
[----:B-1----:R-:W-:Y:S01]  /*0120*/  IADD3 R8, PT, PT, -R0, UR5, RZ ;  /* 0x0000000500087c10 */ /* 0x002fe2000fffe1ff */
[----:B------:R-:W-:-:S03]  /*0130*/  UIMAD UR4, UR4, UR5, URZ ;  /* 0x00000005040472a4 */ /* 0x000fc6000f8e02ff */
[C---:B------:R-:W-:Y:S01]  /*0140*/  LOP3.LUT R10, R8.reuse, 0xfffffffc, RZ, 0xc0, !PT ;  /* 0xfffffffc080a7812 */ /* 0x040fe200078ec0ff */
[----:B------:R-:W-:Y:S01]  /*0150*/  UIMAD UR7, UR4, UR5, URZ ;  /* 0x00000005040772a4 */ /* 0x000fe2000f8e02ff */
[----:B------:R-:W-:Y:S01]  /*0160*/  LOP3.LUT R8, R8, 0x3, RZ, 0xc0, !PT ;  /* 0x0000000308087812 */ /* 0x000fe200078ec0ff */
[----:B------:R-:W-:Y:S02]  /*0170*/  USHF.R.S32.HI UR11, URZ, 0x1f, UR4 ;  /* 0x0000001fff0b7899 */ /* 0x000fe40008011404 */
[----:B------:R-:W-:Y:S01]  /*0180*/  IMAD.MOV R10, RZ, RZ, -R10 ;  /* 0x000000ffff0a7224 */ /* 0x000fe200078e0a0a */
[----:B------:R-:W-:-:S12]  /*0190*/  USHF.R.S32.HI UR10, URZ, 0x1f, UR7 ;  /* 0x0000001fff0a7899 */ /* 0x000fd80008011407 */
.L_x_5:
[----:B------:R-:W1:Y:S01]  /*01a0*/  LDCU UR5, c[0x0][0x384] ;  /* 0x00007080ff0577ac */ /* 0x000e620008000800 */
[----:B------:R-:W-:Y:S01]  /*01b0*/  BSSY.RECONVERGENT B0, `(.L_x_0) ;  /* 0x000005e000007945 */ /* 0x000fe20003800200 */
[----:B------:R-:W-:Y:S01]  /*01c0*/  IMAD.MOV.U32 R13, RZ, RZ, RZ ;  /* 0x000000ffff0d7224 */ /* 0x000fe200078e00ff */
[----:B------:R-:W2:Y:S01]  /*01d0*/  LDCU.128 UR12, c[0x0][0x390] ;  /* 0x00007200ff0c77ac */ /* 0x000ea20008000c00 */
[----:B-1----:R-:W-:-:S13]  /*01e0*/  ISETP.GE.AND P0, PT, R0, UR5, PT ;  /* 0x0000000500007c0c */ /* 0x002fda000bf06270 */
[----:B--2---:R-:W-:Y:S05]  /*01f0*/  @P0 BRA `(.L_x_1) ;  /* 0x0000000400640947 */ /* 0x004fea0003800000 */
[----:B------:R-:W-:Y:S01]  /*0200*/  VIADD R4, R0, -UR5 ;  /* 0x8000000500047c36 */ /* 0x000fe20008000000 */
[----:B------:R-:W-:Y:S01]  /*0210*/  BSSY.RECONVERGENT B1, `(.L_x_2) ;  /* 0x0000035000017945 */ /* 0x000fe20003800200 */
[----:B------:R-:W-:Y:S01]  /*0220*/  ISETP.NE.AND P0, PT, R8, RZ, PT ;  /* 0x000000ff0800720c */ /* 0x000fe20003f05270 */
[----:B------:R-:W-:Y:S02]  /*0230*/  IMAD.MOV.U32 R13, RZ, RZ, RZ ;  /* 0x000000ffff0d7224 */ /* 0x000fe400078e00ff */
[----:B------:R-:W-:Y:S01]  /*0240*/  ISETP.GT.U32.AND P1, PT, R4, -0x4, PT ;  /* 0xfffffffc0400780c */ /* 0x000fe20003f24070 */
[----:B------:R-:W-:Y:S02]  /*0250*/  IMAD.MOV.U32 R14, RZ, RZ, -0x40800000 ;  /* 0xbf800000ff0e7424 */ /* 0x000fe400078e00ff */
[----:B------:R-:W-:-:S10]  /*0260*/  IMAD.MOV.U32 R12, RZ, RZ, R0 ;  /* 0x000000ffff0c7224 */ /* 0x000fd400078e0000 */
[----:B------:R-:W-:Y:S05]  /*0270*/  @P1 BRA `(.L_x_3) ;  /* 0x0000000000b81947 */ /* 0x000fea0003800000 */
[----:B------:R-:W-:Y:S02]  /*0280*/  IMAD R15, R11, UR5, R0 ;  /* 0x000000050b0f7c24 */ /* 0x000fe4000f8e0200 */
[----:B------:R-:W-:Y:S02]  /*0290*/  IMAD.MOV.U32 R13, RZ, RZ, RZ ;  /* 0x000000ffff0d7224 */ /* 0x000fe400078e00ff */
[----:B------:R-:W-:Y:S02]  /*02a0*/  IMAD.MOV.U32 R14, RZ, RZ, -0x40800000 ;  /* 0xbf800000ff0e7424 */ /* 0x000fe400078e00ff */
[----:B------:R-:W-:Y:S02]  /*02b0*/  IMAD.MOV.U32 R16, RZ, RZ, R10 ;  /* 0x000000ffff107224 */ /* 0x000fe400078e000a */
[----:B------:R-:W-:-:S07]  /*02c0*/  IMAD.MOV.U32 R12, RZ, RZ, R0 ;  /* 0x000000ffff0c7224 */ /* 0x000fce00078e0000 */
.L_x_4:
[----:B------:R-:W-:Y:S02]  /*02d0*/  IADD3 R5, P2, PT, R12, UR4, RZ ;  /* 0x000000040c057c10 */ /* 0x000fe4000ff5e0ff */
[----:B------:R-:W-:-:S03]  /*02e0*/  IADD3 R7, P1, PT, R15, UR7, RZ ;  /* 0x000000070f077c10 */ /* 0x000fc6000ff3e0ff */
[----:B------:R-:W-:Y:S01]  /*02f0*/  IMAD.X R18, RZ, RZ, UR11, P2 ;  /* 0x0000000bff127e24 */ /* 0x000fe200090e06ff */
[----:B------:R-:W-:Y:S02]  /*0300*/  LEA.HI.X.SX32 R20, R15, UR10, 0x1, P1 ;  /* 0x0000000a0f147c11 */ /* 0x000fe400088f0eff */
[----:B------:R-:W-:Y:S02]  /*0310*/  LEA R6, P1, R7, UR12, 0x2 ;  /* 0x0000000c07067c11 */ /* 0x000fe4000f8210ff */
[----:B------:R-:W-:Y:S02]  /*0320*/  LEA R4, P2, R5, UR14, 0x2 ;  /* 0x0000000e05047c11 */ /* 0x000fe4000f8410ff */
[----:B------:R-:W-:Y:S02]  /*0330*/  LEA.HI.X R7, R7, UR13, R20, 0x2, P1 ;  /* 0x0000000d07077c11 */ /* 0x000fe400088f1414 */
[----:B------:R-:W-:-:S03]  /*0340*/  LEA.HI.X R5, R5, UR15, R18, 0x2, P2 ;  /* 0x0000000f05057c11 */ /* 0x000fc600090f1412 */
[----:B------:R-:W2:Y:S04]  /*0350*/  LDG.E.CONSTANT R17, desc[UR8][R6.64] ;  /* 0x0000000806117981 */ /* 0x000ea8000c1e9900 */
[----:B------:R-:W2:Y:S04]  /*0360*/  LDG.E R18, desc[UR8][R4.64] ;  /* 0x0000000804127981 */ /* 0x000ea8000c1e1900 */
[----:B------:R-:W3:Y:S04]  /*0370*/  LDG.E.CONSTANT R19, desc[UR8][R6.64+0x4] ;  /* 0x0000040806137981 */ /* 0x000ee8000c1e9900 */
[----:B------:R-:W3:Y:S04]  /*0380*/  LDG.E R20, desc[UR8][R4.64+0x4] ;  /* 0x0000040804147981 */ /* 0x000ee8000c1e1900 */
[----:B------:R-:W4:Y:S04]  /*0390*/  LDG.E.CONSTANT R21, desc[UR8][R6.64+0x8] ;  /* 0x0000080806157981 */ /* 0x000f28000c1e9900 */
[----:B------:R-:W4:Y:S04]  /*03a0*/  LDG.E R22, desc[UR8][R4.64+0x8] ;  /* 0x0000080804167981 */ /* 0x000f28000c1e1900 */
[----:B------:R-:W5:Y:S04]  /*03b0*/  LDG.E.CONSTANT R23, desc[UR8][R6.64+0xc] ;  /* 0x00000c0806177981 */ /* 0x000f68000c1e9900 */
[----:B------:R-:W5:Y:S01]  /*03c0*/  LDG.E R24, desc[UR8][R4.64+0xc] ;  /* 0x00000c0804187981 */ /* 0x000f62000c1e1900 */
[----:B------:R-:W-:-:S02]  /*03d0*/  VIADD R16, R16, 0x4 ;  /* 0x0000000410107836 */ /* 0x000fc40000000000 */
[----:B------:R-:W-:Y:S01]  /*03e0*/  VIADD R15, R15, 0x4 ;  /* 0x000000040f0f7836 */ /* 0x000fe20000000000 */
[----:B--2---:R-:W-:-:S04]  /*03f0*/  FMNMX R17, R17, R18, PT ;  /* 0x0000001211117209 */ /* 0x004fc80003800000 */
[----:B------:R-:W-:Y:S01]  /*0400*/  FSETP.GT.AND P2, PT, R17, R14, PT ;  /* 0x0000000e1100720b */ /* 0x000fe20003f44000 */
[----:B------:R1:W-:Y:S01]  /*0410*/  STG.E desc[UR8][R4.64], R17 ;  /* 0x0000001104007986 */ /* 0x0003e2000c101908 */
[----:B---3--:R-:W-:Y:S02]  /*0420*/  FMNMX R19, R19, R20, PT ;  /* 0x0000001413137209 */ /* 0x008fe40003800000 */
[----:B------:R-:W-:Y:S02]  /*0430*/  FSEL R14, R17, R14, P2 ;  /* 0x0000000e110e7208 */ /* 0x000fe40001000000 */
[----:B------:R-:W-:Y:S01]  /*0440*/  SEL R13, R12, R13, P2 ;  /* 0x0000000d0c0d7207 */ /* 0x000fe20001000000 */
[----:B------:R1:W-:Y:S01]  /*0450*/  STG.E desc[UR8][R4.64+0x4], R19 ;  /* 0x0000041304007986 */ /* 0x0003e2000c101908 */
[----:B------:R-:W-:Y:S02]  /*0460*/  FSETP.GT.AND P3, PT, R19, R14, PT ;  /* 0x0000000e1300720b */ /* 0x000fe40003f64000 */
[----:B----4-:R-:W-:-:S02]  /*0470*/  FMNMX R21, R21, R22, PT ;  /* 0x0000001615157209 */ /* 0x010fc40003800000 */
[----:B------:R-:W-:Y:S02]  /*0480*/  FSEL R14, R19, R14, P3 ;  /* 0x0000000e130e7208 */ /* 0x000fe40001800000 */
[----:B------:R-:W-:Y:S01]  /*0490*/  ISETP.NE.AND P2, PT, R16, RZ, PT ;  /* 0x000000ff1000720c */ /* 0x000fe20003f45270 */
[----:B------:R1:W-:Y:S01]  /*04a0*/  STG.E desc[UR8][R4.64+0x8], R21 ;  /* 0x0000081504007986 */ /* 0x0003e2000c101908 */
[----:B------:R-:W-:Y:S02]  /*04b0*/  FSETP.GT.AND P4, PT, R21, R14, PT ;  /* 0x0000000e1500720b */ /* 0x000fe40003f84000 */
[----:B-----5:R-:W-:Y:S02]  /*04c0*/  FMNMX R23, R23, R24, PT ;  /* 0x0000001817177209 */ /* 0x020fe40003800000 */
[----:B------:R-:W-:Y:S01]  /*04d0*/  FSEL R14, R21, R14, P4 ;  /* 0x0000000e150e7208 */ /* 0x000fe20002000000 */
[----:B------:R-:W-:Y:S02]  /*04e0*/  @P3 VIADD R13, R12, 0x1 ;  /* 0x000000010c0d3836 */ /* 0x000fe40000000000 */
[----:B------:R1:W-:Y:S01]  /*04f0*/  STG.E desc[UR8][R4.64+0xc], R23 ;  /* 0x00000c1704007986 */ /* 0x0003e2000c101908 */
[----:B------:R-:W-:-:S04]  /*0500*/  FSETP.GT.AND P1, PT, R23, R14, PT ;  /* 0x0000000e1700720b */ /* 0x000fc80003f24000 */
[----:B------:R-:W-:Y:S01]  /*0510*/  FSEL R14, R23, R14, P1 ;  /* 0x0000000e170e7208 */ /* 0x000fe20000800000 */
[----:B------:R-:W-:-:S08]  /*0520*/  @P4 VIADD R13, R12, 0x2 ;  /* 0x000000020c0d4836 */ /* 0x000fd00000000000 */
[C---:B------:R-:W-:Y:S02]  /*0530*/  @P1 VIADD R13, R12.reuse, 0x3 ;  /* 0x000000030c0d1836 */ /* 0x040fe40000000000 */
[----:B------:R-:W-:Y:S01]  /*0540*/  VIADD R12, R12, 0x4 ;  /* 0x000000040c0c7836 */ /* 0x000fe20000000000 */
[----:B-1----:R-:W-:Y:S06]  /*0550*/  @P2 BRA `(.L_x_4) ;  /* 0xfffffffc005c2947 */ /* 0x002fec000383ffff */
.L_x_3:
[----:B------:R-:W-:Y:S05]  /*0560*/  BSYNC.RECONVERGENT B1 ;  /* 0x0000000000017941 */ /* 0x000fea0003800200 */
.L_x_2:
[----:B------:R-:W-:Y:S05]  /*0570*/  @!P0 BRA `(.L_x_1) ;  /* 0x0000000000848947 */ /* 0x000fea0003800000 */
[----:B------:R-:W1:Y:S01]  /*0580*/  LDCU.128 UR16, c[0x0][0x390] ;  /* 0x00007200ff1077ac */ /* 0x000e620008000c00 */
[----:B------:R-:W-:Y:S01]  /*0590*/  IMAD R11, R11, UR5, R12 ;  /* 0x000000050b0b7c24 */ /* 0x000fe2000f8e020c */
[----:B------:R-:W-:-:S04]  /*05a0*/  IADD3 R5, P1, PT, R12, UR4, RZ ;  /* 0x000000040c057c10 */ /* 0x000fc8000ff3e0ff */
[----:B------:R-:W-:Y:S01]  /*05b0*/  IADD3 R15, P0, PT, R11, UR7, RZ ;  /* 0x000000070b0f7c10 */ /* 0x000fe2000ff1e0ff */
[----:B------:R-:W-:-:S03]  /*05c0*/  IMAD.X R16, RZ, RZ, UR11, P1 ;  /* 0x0000000bff107e24 */ /* 0x000fc600088e06ff */
[----:B------:R-:W-:Y:S02]  /*05d0*/  LEA.HI.X.SX32 R18, R11, UR10, 0x1, P0 ;  /* 0x0000000a0b127c11 */ /* 0x000fe400080f0eff */
[----:B-1----:R-:W-:Y:S02]  /*05e0*/  LEA R6, P2, R5, UR18, 0x2 ;  /* 0x0000001205067c11 */ /* 0x002fe4000f8410ff */
[----:B------:R-:W-:Y:S02]  /*05f0*/  LEA R4, P1, R15, UR16, 0x2 ;  /* 0x000000100f047c11 */ /* 0x000fe4000f8210ff */
[----:B------:R-:W-:Y:S02]  /*0600*/  LEA.HI.X R7, R5, UR19, R16, 0x2, P2 ;  /* 0x0000001305077c11 */ /* 0x000fe400090f1410 */
[----:B------:R-:W-:-:S03]  /*0610*/  LEA.HI.X R5, R15, UR17, R18, 0x2, P1 ;  /* 0x000000110f057c11 */ /* 0x000fc600088f1412 */
[----:B------:R-:W2:Y:S04]  /*0620*/  LDG.E R16, desc[UR8][R6.64] ;  /* 0x0000000806107981 */ /* 0x000ea8000c1e1900 */
[----:B------:R-:W2:Y:S01]  /*0630*/  LDG.E.CONSTANT R11, desc[UR8][R4.64] ;  /* 0x00000008040b7981 */ /* 0x000ea2000c1e9900 */
[----:B------:R-:W-:Y:S02]  /*0640*/  ISETP.NE.AND P1, PT, R8, 0x1, PT ;  /* 0x000000010800780c */ /* 0x000fe40003f25270 */
[----:B--2---:R-:W-:-:S04]  /*0650*/  FMNMX R11, R11, R16, PT ;  /* 0x000000100b0b7209 */ /* 0x004fc80003800000 */
[CC--:B------:R-:W-:Y:S01]  /*0660*/  FSETP.GT.AND P0, PT, R11.reuse, R14.reuse, PT ;  /* 0x0000000e0b00720b */ /* 0x0c0fe20003f04000 */
[----:B------:R1:W-:Y:S03]  /*0670*/  STG.E desc[UR8][R6.64], R11 ;  /* 0x0000000b06007986 */ /* 0x0003e6000c101908 */
[----:B------:R-:W-:Y:S02]  /*0680*/  FSEL R18, R11, R14, P0 ;  /* 0x0000000e0b127208 */ /* 0x000fe40000000000 */
[----:B------:R-:W-:Y:S01]  /*0690*/  SEL R13, R12, R13, P0 ;  /* 0x0000000d0c0d7207 */ /* 0x000fe20000000000 */
[----:B------:R-:W-:Y:S06]  /*06a0*/  @!P1 BRA `(.L_x_1) ;  /* 0x0000000000389947 */ /* 0x000fec0003800000 */
[----:B------:R-:W-:Y:S01]  /*06b0*/  ISETP.NE.AND P1, PT, R8, 0x2, PT ;  /* 0x000000020800780c */ /* 0x000fe20003f25270 */
[----:B-1----:R-:W2:Y:S04]  /*06c0*/  LDG.E.CONSTANT R11, desc[UR8][R4.64+0x4] ;  /* 0x00000408040b7981 */ /* 0x002ea8000c1e9900 */
[----:B------:R-:W2:Y:S08]  /*06d0*/  LDG.E R14, desc[UR8][R6.64+0x4] ;  /* 0x00000408060e7981 */ /* 0x000eb0000c1e1900 */
[----:B------:R-:W3:Y:S04]  /*06e0*/  @P1 LDG.E.CONSTANT R15, desc[UR8][R4.64+0x8] ;  /* 0x00000808040f1981 */ /* 0x000ee8000c1e9900 */
[----:B------:R-:W3:Y:S01]  /*06f0*/  @P1 LDG.E R16, desc[UR8][R6.64+0x8] ;  /* 0x0000080806101981 */ /* 0x000ee2000c1e1900 */
[----:B--2---:R-:W-:-:S04]  /*0700*/  FMNMX R11, R11, R14, PT ;  /* 0x0000000e0b0b7209 */ /* 0x004fc80003800000 */
[CC--:B------:R-:W-:Y:S01]  /*0710*/  FSETP.GT.AND P0, PT, R11.reuse, R18.reuse, PT ;  /* 0x000000120b00720b */ /* 0x0c0fe20003f04000 */
[----:B------:R2:W-:Y:S03]  /*0720*/  STG.E desc[UR8][R6.64+0x4], R11 ;  /* 0x0000040b06007986 */ /* 0x0005e6000c101908 */
[----:B------:R-:W-:Y:S02]  /*0730*/  FSEL R18, R11, R18, P0 ;  /* 0x000000120b127208 */ /* 0x000fe40000000000 */
[----:B---3--:R-:W-:-:S04]  /*0740*/  @P1 FMNMX R15, R15, R16, PT ;  /* 0x000000100f0f1209 */ /* 0x008fc80003800000 */
[----:B------:R-:W-:Y:S01]  /*0750*/  FSETP.GT.AND P2, PT, R15, R18, P1 ;  /* 0x000000120f00720b */ /* 0x000fe20000f44000 */
[----:B------:R2:W-:Y:S02]  /*0760*/  @P1 STG.E desc[UR8][R6.64+0x8], R15 ;  /* 0x0000080f06001986 */ /* 0x0005e4000c101908 */
[----:B------:R-:W-:-:S10]  /*0770*/  @P0 VIADD R13, R12, 0x1 ;  /* 0x000000010c0d0836 */ /* 0x000fd40000000000 */
[----:B--2---:R-:W-:-:S07]  /*0780*/  @P2 VIADD R13, R12, 0x2 ;  /* 0x000000020c0d2836 */ /* 0x004fce0000000000 */
.L_x_1:
[----:B------:R-:W-:Y:S05]  /*0790*/  BSYNC.RECONVERGENT B0 ;  /* 0x0000000000007941 */ /* 0x000fea0003800200 */
.L_x_0:
[----:B------:R-:W2:Y:S01]  /*07a0*/  S2UR UR6, SR_CgaCtaId ;  /* 0x00000000000679c3 */ /* 0x000ea20000008800 */
[----:B------:R-:W-:Y:S01]  /*07b0*/  UMOV UR5, 0x400 ;  /* 0x0000040000057882 */ /* 0x000fe20000000000 */
[----:B------:R-:W-:-:S13]  /*07c0*/  ISETP.NE.AND P0, PT, R0, RZ, PT ;  /* 0x000000ff0000720c */ /* 0x000fda0003f05270 */
[----:B------:R-:W-:-:S04]  /*07d0*/  @!P0 IMAD.WIDE.U32 R4, R9, 0x4, R2 ;  /* 0x0000000409048825 */ /* 0x000fc800078e0002 */
[----:B------:R-:W-:Y:S01]  /*07e0*/  VIADD R9, R9, 0x1 ;  /* 0x0000000109097836 */ /* 0x000fe20000000000 */
[----:B--2---:R-:W-:-:S06]  /*07f0*/  ULEA UR5, UR6, UR5, 0x18 ;  /* 0x0000000506057291 */ /* 0x004fcc000f8ec0ff */
[----:B-1----:R-:W-:-:S05]  /*0800*/  LEA R6, R0, UR5, 0x2 ;  /* 0x0000000500067c11 */ /* 0x002fca000f8e10ff */
[----:B------:R-:W-:Y:S01]  /*0810*/  STS [R6], R13 ;  /* 0x0000000d06007388 */ /* 0x000fe20000000800 */
[----:B------:R-:W-:Y:S06]  /*0820*/  BAR.SYNC.DEFER_BLOCKING 0x0 ;  /* 0x0000000000007b1d */ /* 0x000fec0000010000 */
[----:B------:R-:W1:Y:S01]  /*0830*/  LDS R11, [UR5] ;  /* 0x00000005ff0b7984 */ /* 0x000e620008000800 */
[----:B------:R-:W2:Y:S03]  /*0840*/  LDCU UR5, c[0x0][0x388] ;  /* 0x00007100ff0577ac */ /* 0x000ea60008000800 */
[----:B-1----:R1:W-:Y:S01]  /*0850*/  @!P0 STG.E desc[UR8][R4.64], R11 ;  /* 0x0000000b04008986 */ /* 0x0023e2000c101908 */
[----:B--2---:R-:W-:-:S13]  /*0860*/  ISETP.NE.AND P0, PT, R9, UR5, PT ;  /* 0x0000000509007c0c */ /* 0x004fda000bf05270 */
[----:B-1----:R-:W-:Y:S05]  /*0870*/  @P0 BRA `(.L_x_5) ;  /* 0xfffffff800480947 */ /* 0x002fea000383ffff */
[----:B------:R-:W-:Y:S05]  /*0880*/  EXIT ;  /* 0x000000000000794d */ /* 0x000fea0003800000 */
.L_x_6:
[----:B------:R-:W-:-:S00]  /*0890*/  BRA `(.L_x_6) ;  /* 0xfffffffc00fc7947 */ /* 0x000fc0000383ffff */
[----:B------:R-:W-:-:S00]  /*08a0*/  NOP ;  /* 0x0000000000007918 */ /* 0x000fc00000000000 */
        /* <DEDUP_REMOVED lines=13> */
.L_x_875:


//--------------------- .text._Z40furthest_point_sampling_with_dist_kernelILj2EEviiiPKfPfPi --------------------------
	.section	.text._Z40furthest_point_sampling_with_dist_kernelILj2EEviiiPKfPfPi,"ax",@progbits
	.align	128
        .global         _Z40furthest_point_sampling_with_dist_kernelILj2EEviiiPKfPfPi
        .type           _Z40furthest_point_sampling_with_dist_kernelILj2EEviiiPKfPfPi,@function
        .size           _Z40furthest_point_sampling_with_dist_kernelILj2EEviiiPKfPfPi,(.L_x_876 - _Z40furthest_point_sampling_with_dist_kernelILj2EEviiiPKfPfPi)
        .other          _Z40furthest_point_sampling_with_dist_kernelILj2EEviiiPKfPfPi,@"STO_CUDA_ENTRY STV_DEFAULT"
_Z40furthest_point_sampling_with_dist_kernelILj2EEviiiPKfPfPi:
.text._Z40furthest_point_sampling_with_dist_kernelILj2EEviiiPKfPfPi:
        /* <DEDUP_REMOVED lines=16> */
[----:B------:R-:W-:Y:S01]  /*0100*/  LOP3.LUT R8, RZ, R0, RZ, 0x33, !PT ;  /* 0x00000000ff087212 */ /* 0x000fe200078e33ff */
[----:B------:R-:W-:Y:S02]  /*0110*/  IMAD.MOV.U32 R13, RZ, RZ, RZ ;  /* 0x000000ffff0d7224 */ /* 0x000fe400078e00ff */
[----:B------:R-:W-:Y:S02]  /*0120*/  IMAD.MOV.U32 R9, RZ, RZ, 0x1 ;  /* 0x00000001ff097424 */ /* 0x000fe400078e00ff */
[----:B-1----:R-:W-:Y:S01]  /*0130*/  VIADD R8, R8, UR5 ;  /* 0x0000000508087c36 */ /* 0x002fe20008000000 */
[----:B------:R-:W-:-:S04]  /*0140*/  UIMAD UR4, UR4, UR5, URZ ;  /* 0x00000005040472a4 */ /* 0x000fc8000f8e02ff */
[----:B------:R-:W-:Y:S01]  /*0150*/  LEA.HI R17, R8, 0x1, RZ, 0x1f ;  /* 0x0000000108117811 */ /* 0x000fe200078ff8ff */
[----:B------:R-:W-:Y:S02]  /*0160*/  UIMAD UR8, UR4, UR5, URZ ;  /* 0x00000005040872a4 */ /* 0x000fe4000f8e02ff */
[----:B------:R-:W-:Y:S01]  /*0170*/  USHF.R.S32.HI UR12, URZ, 0x1f, UR4 ;  /* 0x0000001fff0c7899 */ /* 0x000fe20008011404 */
[----:B------:R-:W-:Y:S01]  /*0180*/  LOP3.LUT R18, R17, 0x3, RZ, 0xc0, !PT ;  /* 0x0000000311127812 */ /* 0x000fe200078ec0ff */
[----:B------:R-:W-:-:S12]  /*0190*/  USHF.R.S32.HI UR9, URZ, 0x1f, UR8 ;  /* 0x0000001fff097899 */ /* 0x000fd80008011408 */
.L_x_12:
[----:B-1----:R-:W1:Y:S01]  /*01a0*/  LDCU UR5, c[0x0][0x384] ;  /* 0x00007080ff0577ac */ /* 0x002e620008000800 */
[----:B------:R-:W-:Y:S01]  /*01b0*/  BSSY.RECONVERGENT B0, `(.L_x_7) ;  /* 0x0000062000007945 */ /* 0x000fe20003800200 */
[----:B------:R-:W-:Y:S01]  /*01c0*/  IMAD.MOV.U32 R12, RZ, RZ, -0x40800000 ;  /* 0xbf800000ff0c7424 */ /* 0x000fe200078e00ff */
[----:B------:R-:W2:Y:S01]  /*01d0*/  LDCU.128 UR16, c[0x0][0x390] ;  /* 0x00007200ff1077ac */ /* 0x000ea20008000c00 */
[----:B------:R-:W-:Y:S01]  /*01e0*/  IMAD.MOV.U32 R11, RZ, RZ, RZ ;  /* 0x000000ffff0b7224 */ /* 0x000fe200078e00ff */
[----:B-1----:R-:W-:-:S13]  /*01f0*/  ISETP.GE.AND P0, PT, R0, UR5, PT ;  /* 0x0000000500007c0c */ /* 0x002fda000bf06270 */
[----:B--2---:R-:W-:Y:S05]  /*0200*/  @P0 BRA `(.L_x_8) ;  /* 0x0000000400700947 */ /* 0x004fea0003800000 */
[----:B------:R-:W-:Y:S01]  /*0210*/  ISETP.GE.U32.AND P1, PT, R8, 0x6, PT ;  /* 0x000000060800780c */ /* 0x000fe20003f26070 */
[----:B------:R-:W-:Y:S01]  /*0220*/  BSSY.RECONVERGENT B1, `(.L_x_9) ;  /* 0x0000035000017945 */ /* 0x000fe20003800200 */
[----:B------:R-:W-:Y:S01]  /*0230*/  ISETP.NE.AND P0, PT, R18, RZ, PT ;  /* 0x000000ff1200720c */ /* 0x000fe20003f05270 */
[----:B------:R-:W-:Y:S02]  /*0240*/  IMAD.MOV.U32 R11, RZ, RZ, RZ ;  /* 0x000000ffff0b7224 */ /* 0x000fe400078e00ff */
[----:B------:R-:W-:Y:S02]  /*0250*/  IMAD.MOV.U32 R12, RZ, RZ, -0x40800000 ;  /* 0xbf800000ff0c7424 */ /* 0x000fe400078e00ff */
[----:B------:R-:W-:-:S06]  /*0260*/  IMAD.MOV.U32 R10, RZ, RZ, R0 ;  /* 0x000000ffff0a7224 */ /* 0x000fcc00078e0000 */
[----:B------:R-:W-:Y:S05]  /*0270*/  @!P1 BRA `(.L_x_10) ;  /* 0x0000000000bc9947 */ /* 0x000fea0003800000 */
[----:B------:R-:W-:Y:S01]  /*0280*/  LOP3.LUT R15, R17, 0xfffffffc, RZ, 0xc0, !PT ;  /* 0xfffffffc110f7812 */ /* 0x000fe200078ec0ff */
[--C-:B------:R-:W-:Y:S02]  /*0290*/  IMAD R14, R13, UR5, R0.reuse ;  /* 0x000000050d0e7c24 */ /* 0x100fe4000f8e0200 */
[----:B------:R-:W-:Y:S02]  /*02a0*/  IMAD.MOV.U32 R11, RZ, RZ, RZ ;  /* 0x000000ffff0b7224 */ /* 0x000fe400078e00ff */
[----:B------:R-:W-:Y:S02]  /*02b0*/  IMAD.MOV.U32 R12, RZ, RZ, -0x40800000 ;  /* 0xbf800000ff0c7424 */ /* 0x000fe400078e00ff */
[----:B------:R-:W-:Y:S02]  /*02c0*/  IMAD.MOV.U32 R10, RZ, RZ, R0 ;  /* 0x000000ffff0a7224 */ /* 0x000fe400078e0000 */
[----:B------:R-:W-:-:S07]  /*02d0*/  IMAD.MOV R15, RZ, RZ, -R15 ;  /* 0x000000ffff0f7224 */ /* 0x000fce00078e0a0f */
.L_x_11:
        /* <DEDUP_REMOVED lines=19> */
[CC--:B------:R-:W-:Y:S01]  /*0410*/  FSETP.GT.AND P2, PT, R19.reuse, R12.reuse, PT ;  /* 0x0000000c1300720b */ /* 0x0c0fe20003f44000 */
        /* <DEDUP_REMOVED lines=10> */
[CC--:B------:R-:W-:Y:S02]  /*04c0*/  FSETP.GT.AND P4, PT, R23.reuse, R12.reuse, PT ;  /* 0x0000000c1700720b */ /* 0x0c0fe40003f84000 */
        /* <DEDUP_REMOVED lines=10> */
.L_x_10:
[----:B------:R-:W-:Y:S05]  /*0570*/  BSYNC.RECONVERGENT B1 ;  /* 0x0000000000017941 */ /* 0x000fea0003800200 */
.L_x_9:
        /* <DEDUP_REMOVED lines=25> */
[----:B------:R-:W-:-:S02]  /*0710*/  PLOP3.LUT P3, PT, PT, PT, PT, 0x8, 0x80 ;  /* 0x000000000080781c */ /* 0x000fc40003f6e170 */
[----:B--2---:R-:W-:-:S04]  /*0720*/  FMNMX R13, R13, R14, PT ;  /* 0x0000000e0d0d7209 */ /* 0x004fc80003800000 */
[CC--:B------:R-:W-:Y:S01]  /*0730*/  FSETP.GT.AND P0, PT, R13.reuse, R12.reuse, PT ;  /* 0x0000000c0d00720b */ /* 0x0c0fe20003f04000 */
[----:B------:R2:W-:Y:S03]  /*0740*/  STG.E desc[UR10][R6.64+0x8], R13 ;  /* 0x0000080d06007986 */ /* 0x0005e6000c10190a */
[----:B------:R-:W-:Y:S02]  /*0750*/  FSEL R12, R13, R12, P0 ;  /* 0x0000000c0d0c7208 */ /* 0x000fe40000000000 */
[----:B---3--:R-:W-:-:S04]  /*0760*/  @P2 FMNMX R15, R15, R16, PT ;  /* 0x000000100f0f2209 */ /* 0x008fc80003800000 */
[CC--:B------:R-:W-:Y:S01]  /*0770*/  @P2 FSETP.GT.AND P1, PT, R15.reuse, R12.reuse, PT ;  /* 0x0000000c0f00220b */ /* 0x0c0fe20003f24000 */
[----:B------:R2:W-:Y:S02]  /*0780*/  @P2 STG.E desc[UR10][R6.64+0x10], R15 ;  /* 0x0000100f06002986 */ /* 0x0005e4000c10190a */
[----:B------:R-:W-:Y:S01]  /*0790*/  @P0 VIADD R11, R10, 0x2 ;  /* 0x000000020a0b0836 */ /* 0x000fe20000000000 */
[----:B------:R-:W-:Y:S02]  /*07a0*/  @P2 PLOP3.LUT P3, PT, P1, PT, PT, 0x80, 0x8 ;  /* 0x000000000008281c */ /* 0x000fe40000f6f070 */
[----:B------:R-:W-:-:S11]  /*07b0*/  @P2 FSEL R12, R15, R12, P1 ;  /* 0x0000000c0f0c2208 */ /* 0x000fd60000800000 */
[----:B--2---:R-:W-:-:S07]  /*07c0*/  @P3 VIADD R11, R10, 0x4 ;  /* 0x000000040a0b3836 */ /* 0x004fce0000000000 */
.L_x_8:
[----:B------:R-:W-:Y:S05]  /*07d0*/  BSYNC.RECONVERGENT B0 ;  /* 0x0000000000007941 */ /* 0x000fea0003800200 */
.L_x_7:
[----:B------:R-:W2:Y:S01]  /*07e0*/  S2UR UR7, SR_CgaCtaId ;  /* 0x00000000000779c3 */ /* 0x000ea20000008800 */
[----:B------:R-:W-:Y:S01]  /*07f0*/  UMOV UR5, 0x400 ;  /* 0x0000040000057882 */ /* 0x000fe20000000000 */
[----:B------:R-:W-:Y:S01]  /*0800*/  ISETP.NE.AND P1, PT, R0, RZ, PT ;  /* 0x000000ff0000720c */ /* 0x000fe20003f25270 */
[----:B------:R-:W-:Y:S02]  /*0810*/  UIADD3 UR6, UPT, UPT, UR5, 0x8, URZ ;  /* 0x0000000805067890 */ /* 0x000fe4000fffe0ff */
[----:B--2---:R-:W-:Y:S02]  /*0820*/  ULEA UR5, UR7, UR5, 0x18 ;  /* 0x0000000507057291 */ /* 0x004fe4000f8ec0ff */
[----:B------:R-:W-:-:S04]  /*0830*/  ULEA UR6, UR7, UR6, 0x18 ;  /* 0x0000000607067291 */ /* 0x000fc8000f8ec0ff */
[C---:B------:R-:W-:Y:S02]  /*0840*/  LEA R15, R0.reuse, UR5, 0x2 ;  /* 0x00000005000f7c11 */ /* 0x040fe4000f8e10ff */
[----:B------:R-:W-:-:S03]  /*0850*/  LEA R10, R0, UR6, 0x2 ;  /* 0x00000006000a7c11 */ /* 0x000fc6000f8e10ff */
[----:B------:R-:W-:Y:S04]  /*0860*/  STS [R15], R12 ;  /* 0x0000000c0f007388 */ /* 0x000fe80000000800 */
[----:B------:R-:W-:Y:S01]  /*0870*/  STS [R10], R11 ;  /* 0x0000000b0a007388 */ /* 0x000fe20000000800 */
[----:B------:R-:W-:Y:S06]  /*0880*/  BAR.SYNC.DEFER_BLOCKING 0x0 ;  /* 0x0000000000007b1d */ /* 0x000fec0000010000 */
[----:B-1----:R-:W1:Y:S02]  /*0890*/  @!P1 LDS.128 R4, [UR5] ;  /* 0x00000005ff049984 */ /* 0x002e640008000c00 */
[----:B-1----:R-:W-:-:S02]  /*08a0*/  @!P1 FSETP.GT.AND P0, PT, R5, R4, PT ;  /* 0x000000040500920b */ /* 0x002fc40003f04000 */
[----:B------:R-:W-:Y:S01]  /*08b0*/  @!P1 FMNMX R14, R4, R5, !PT ;  /* 0x00000005040e9209 */ /* 0x000fe20007800000 */
[----:B------:R-:W-:Y:S01]  /*08c0*/  @!P1 IMAD.WIDE.U32 R4, R9, 0x4, R2 ;  /* 0x0000000409049825 */ /* 0x000fe200078e0002 */
[----:B------:R-:W-:-:S03]  /*08d0*/  @!P1 SEL R6, R7, R6, P0 ;  /* 0x0000000607069207 */ /* 0x000fc60000000000 */
[----:B------:R-:W-:Y:S01]  /*08e0*/  @!P1 STS [UR5], R14 ;  /* 0x0000000eff009988 */ /* 0x000fe20008000805 */
[----:B------:R-:W-:-:S03]  /*08f0*/  VIADD R9, R9, 0x1 ;  /* 0x0000000109097836 */ /* 0x000fc60000000000 */
[----:B------:R-:W-:Y:S01]  /*0900*/  @!P1 STS [UR5+0x8], R6 ;  /* 0x00000806ff009988 */ /* 0x000fe20008000805 */
[----:B------:R-:W-:Y:S06]  /*0910*/  BAR.SYNC.DEFER_BLOCKING 0x0 ;  /* 0x0000000000007b1d */ /* 0x000fec0000010000 */
[----:B------:R-:W1:Y:S01]  /*0920*/  LDS R13, [UR5+0x8] ;  /* 0x00000805ff0d7984 */ /* 0x000e620008000800 */
[----:B------:R-:W2:Y:S02]  /*0930*/  LDCU UR5, c[0x0][0x388] ;  /* 0x00007100ff0577ac */ /* 0x000ea40008000800 */
[----:B--2---:R-:W-:Y:S01]  /*0940*/  ISETP.NE.AND P0, PT, R9, UR5, PT ;  /* 0x0000000509007c0c */ /* 0x004fe2000bf05270 */
[----:B-1----:R1:W-:-:S12]  /*0950*/  @!P1 STG.E desc[UR10][R4.64], R13 ;  /* 0x0000000d04009986 */ /* 0x0023d8000c10190a */
[----:B------:R-:W-:Y:S05]  /*0960*/  @P0 BRA `(.L_x_12) ;  /* 0xfffffff8000c0947 */ /* 0x000fea000383ffff */
[----:B------:R-:W-:Y:S05]  /*0970*/  EXIT ;  /* 0x000000000000794d */ /* 0x000fea0003800000 */
.L_x_13:
        /* <DEDUP_REMOVED lines=16> */
.L_x_876:


//--------------------- .text._Z40furthest_point_sampling_with_dist_kernelILj4EEviiiPKfPfPi --------------------------
	.section	.text._Z40furthest_point_sampling_with_dist_kernelILj4EEviiiPKfPfPi,"ax",@progbits
	.align	128
        .global         _Z40furthest_point_sampling_with_dist_kernelILj4EEviiiPKfPfPi
        .type           _Z40furthest_point_sampling_with_dist_kernelILj4EEviiiPKfPfPi,@function
        .size           _Z40furthest_point_sampling_with_dist_kernelILj4EEviiiPKfPfPi,(.L_x_877 - _Z40furthest_point_sampling_with_dist_kernelILj4EEviiiPKfPfPi)
        .other          _Z40furthest_point_sampling_with_dist_kernelILj4EEviiiPKfPfPi,@"STO_CUDA_ENTRY STV_DEFAULT"
_Z40furthest_point_sampling_with_dist_kernelILj4EEviiiPKfPfPi:
.text._Z40furthest_point_sampling_with_dist_kernelILj4EEviiiPKfPfPi:
        /* <DEDUP_REMOVED lines=26> */
.L_x_21:
        /* <DEDUP_REMOVED lines=20> */
.L_x_18:
        /* <DEDUP_REMOVED lines=41> */
.L_x_17:
[----:B------:R-:W-:Y:S05]  /*0570*/  BSYNC.RECONVERGENT B1 ;  /* 0x0000000000017941 */ /* 0x000fea0003800200 */
.L_x_16:
        /* <DEDUP_REMOVED lines=37> */
.L_x_15:
[----:B------:R-:W-:Y:S05]  /*07d0*/  BSYNC.RECONVERGENT B0 ;  /* 0x0000000000007941 */ /* 0x000fea0003800200 */
.L_x_14:
[----:B------:R-:W2:Y:S01]  /*07e0*/  S2UR UR7, SR_CgaCtaId ;  /* 0x00000000000779c3 */ /* 0x000ea20000008800 */
[----:B------:R-:W-:Y:S01]  /*07f0*/  UMOV UR5, 0x400 ;  /* 0x0000040000057882 */ /* 0x000fe20000000000 */
[----:B------:R-:W-:Y:S01]  /*0800*/  ISETP.GT.U32.AND P0, PT, R0, 0x1, PT ;  /* 0x000000010000780c */ /* 0x000fe20003f04070 */
[----:B------:R-:W-:Y:S01]  /*0810*/  UIADD3 UR6, UPT, UPT, UR5, 0x10, URZ ;  /* 0x0000001005067890 */ /* 0x000fe2000fffe0ff */
[----:B------:R-:W-:Y:S01]  /*0820*/  BSSY.RECONVERGENT B0, `(.L_x_19) ;  /* 0x0000012000007945 */ /* 0x000fe20003800200 */
[----:B--2---:R-:W-:Y:S02]  /*0830*/  ULEA UR5, UR7, UR5, 0x18 ;  /* 0x0000000507057291 */ /* 0x004fe4000f8ec0ff */
[----:B------:R-:W-:-:S04]  /*0840*/  ULEA UR6, UR7, UR6, 0x18 ;  /* 0x0000000607067291 */ /* 0x000fc8000f8ec0ff */
[C---:B------:R-:W-:Y:S02]  /*0850*/  LEA R5, R0.reuse, UR5, 0x2 ;  /* 0x0000000500057c11 */ /* 0x040fe4000f8e10ff */
[----:B------:R-:W-:-:S03]  /*0860*/  LEA R4, R0, UR6, 0x2 ;  /* 0x0000000600047c11 */ /* 0x000fc6000f8e10ff */
[----:B------:R2:W-:Y:S04]  /*0870*/  STS [R5], R12 ;  /* 0x0000000c05007388 */ /* 0x0005e80000000800 */
[----:B------:R2:W-:Y:S01]  /*0880*/  STS [R4], R11 ;  /* 0x0000000b04007388 */ /* 0x0005e20000000800 */
[----:B------:R-:W-:Y:S06]  /*0890*/  BAR.SYNC.DEFER_BLOCKING 0x0 ;  /* 0x0000000000007b1d */ /* 0x000fec0000010000 */
[----:B------:R-:W-:Y:S05]  /*08a0*/  @P0 BRA `(.L_x_20) ;  /* 0x0000000000240947 */ /* 0x000fea0003800000 */
[----:B-1----:R-:W-:Y:S04]  /*08b0*/  LDS R6, [R5] ;  /* 0x0000000005067984 */ /* 0x002fe80000000800 */
[----:B------:R-:W1:Y:S04]  /*08c0*/  LDS R7, [R5+0x8] ;  /* 0x0000080005077984 */ /* 0x000e680000000800 */
[----:B------:R-:W-:Y:S04]  /*08d0*/  LDS R10, [R4] ;  /* 0x00000000040a7984 */ /* 0x000fe80000000800 */
[----:B--2---:R-:W2:Y:S01]  /*08e0*/  LDS R11, [R4+0x8] ;  /* 0x00000800040b7984 */ /* 0x004ea20000000800 */
[----:B-1----:R-:W-:-:S02]  /*08f0*/  FSETP.GT.AND P0, PT, R7, R6, PT ;  /* 0x000000060700720b */ /* 0x002fc40003f04000 */
[----:B------:R-:W-:-:S05]  /*0900*/  FMNMX R6, R6, R7, !PT ;  /* 0x0000000706067209 */ /* 0x000fca0007800000 */
[----:B------:R3:W-:Y:S01]  /*0910*/  STS [R5], R6 ;  /* 0x0000000605007388 */ /* 0x0007e20000000800 */
[----:B--2---:R-:W-:-:S05]  /*0920*/  SEL R11, R11, R10, P0 ;  /* 0x0000000a0b0b7207 */ /* 0x004fca0000000000 */
[----:B------:R3:W-:Y:S02]  /*0930*/  STS [R4], R11 ;  /* 0x0000000b04007388 */ /* 0x0007e40000000800 */
.L_x_20:
[----:B------:R-:W-:Y:S05]  /*0940*/  BSYNC.RECONVERGENT B0 ;  /* 0x0000000000007941 */ /* 0x000fea0003800200 */
.L_x_19:
[----:B------:R-:W-:Y:S01]  /*0950*/  BAR.SYNC.DEFER_BLOCKING 0x0 ;  /* 0x0000000000007b1d */ /* 0x000fe20000010000 */
[----:B------:R-:W-:-:S13]  /*0960*/  ISETP.NE.AND P1, PT, R0, RZ, PT ;  /* 0x000000ff0000720c */ /* 0x000fda0003f25270 */
[----:B--23--:R-:W2:Y:S04]  /*0970*/  @!P1 LDS.64 R4, [UR5] ;  /* 0x00000005ff049984 */ /* 0x00cea80008000a00 */
[----:B-1----:R-:W1:Y:S01]  /*0980*/  @!P1 LDS.64 R6, [UR5+0x10] ;  /* 0x00001005ff069984 */ /* 0x002e620008000a00 */
[----:B--2---:R-:W-:Y:S02]  /*0990*/  @!P1 FSETP.GT.AND P0, PT, R5, R4, PT ;  /* 0x000000040500920b */ /* 0x004fe40003f04000 */
[----:B------:R-:W-:Y:S01]  /*09a0*/  @!P1 FMNMX R10, R4, R5, !PT ;  /* 0x00000005040a9209 */ /* 0x000fe20007800000 */
[----:B------:R-:W-:Y:S01]  /*09b0*/  @!P1 IMAD.WIDE.U32 R4, R9, 0x4, R2 ;  /* 0x0000000409049825 */ /* 0x000fe200078e0002 */
[----:B-1----:R-:W-:-:S03]  /*09c0*/  @!P1 SEL R6, R7, R6, P0 ;  /* 0x0000000607069207 */ /* 0x002fc60000000000 */
        /* <DEDUP_REMOVED lines=10> */
.L_x_22:
        /* <DEDUP_REMOVED lines=9> */
.L_x_877:


//--------------------- .text._Z40furthest_point_sampling_with_dist_kernelILj8EEviiiPKfPfPi --------------------------
	.section	.text._Z40furthest_point_sampling_with_dist_kernelILj8EEviiiPKfPfPi,"ax",@progbits
	.align	128
        .global         _Z40furthest_point_sampling_with_dist_kernelILj8EEviiiPKfPfPi
        .type           _Z40furthest_point_sampling_with_dist_kernelILj8EEviiiPKfPfPi,@function
        .size           _Z40furthest_point_sampling_with_dist_kernelILj8EEviiiPKfPfPi,(.L_x_878 - _Z40furthest_point_sampling_with_dist_kernelILj8EEviiiPKfPfPi)
        .other          _Z40furthest_point_sampling_with_dist_kernelILj8EEviiiPKfPfPi,@"STO_CUDA_ENTRY STV_DEFAULT"
_Z40furthest_point_sampling_with_dist_kernelILj8EEviiiPKfPfPi:
.text._Z40furthest_point_sampling_with_dist_kernelILj8EEviiiPKfPfPi:
        /* <DEDUP_REMOVED lines=26> */
.L_x_32:
        /* <DEDUP_REMOVED lines=20> */
.L_x_27:
        /* <DEDUP_REMOVED lines=41> */
.L_x_26:
[----:B------:R-:W-:Y:S05]  /*0570*/  BSYNC.RECONVERGENT B1 ;  /* 0x0000000000017941 */ /* 0x000fea0003800200 */
.L_x_25:
        /* <DEDUP_REMOVED lines=37> */
.L_x_24:
[----:B------:R-:W-:Y:S05]  /*07d0*/  BSYNC.RECONVERGENT B0 ;  /* 0x0000000000007941 */ /* 0x000fea0003800200 */
.L_x_23:
        /* <DEDUP_REMOVED lines=22> */
.L_x_29:
[----:B------:R-:W-:Y:S05]  /*0940*/  BSYNC.RECONVERGENT B0 ;  /* 0x0000000000007941 */ /* 0x000fea0003800200 */
.L_x_28:
[----:B------:R-:W-:Y:S01]  /*0950*/  BAR.SYNC.DEFER_BLOCKING 0x0 ;  /* 0x0000000000007b1d */ /* 0x000fe20000010000 */
[----:B------:R-:W-:-:S05]  /*0960*/  ISETP.GT.U32.AND P0, PT, R0, 0x1, PT ;  /* 0x000000010000780c */ /* 0x000fca0003f04070 */
[----:B------:R-:W-:Y:S08]  /*0970*/  BSSY.RECONVERGENT B0, `(.L_x_30) ;  /* 0x000000b000007945 */ /* 0x000ff00003800200 */
[----:B------:R-:W-:Y:S05]  /*0980*/  @P0 BRA `(.L_x_31) ;  /* 0x0000000000240947 */ /* 0x000fea0003800000 */
[----:B-1-3--:R-:W-:Y:S04]  /*0990*/  LDS R6, [R5] ;  /* 0x0000000005067984 */ /* 0x00afe80000000800 */
        /* <DEDUP_REMOVED lines=8> */
.L_x_31:
[----:B------:R-:W-:Y:S05]  /*0a20*/  BSYNC.RECONVERGENT B0 ;  /* 0x0000000000007941 */ /* 0x000fea0003800200 */
.L_x_30:
[----:B------:R-:W-:Y:S01]  /*0a30*/  BAR.SYNC.DEFER_BLOCKING 0x0 ;  /* 0x0000000000007b1d */ /* 0x000fe20000010000 */
[----:B------:R-:W-:-:S13]  /*0a40*/  ISETP.NE.AND P1, PT, R0, RZ, PT ;  /* 0x000000ff0000720c */ /* 0x000fda0003f25270 */
[----:B--234-:R-:W2:Y:S04]  /*0a50*/  @!P1 LDS.64 R4, [UR5] ;  /* 0x00000005ff049984 */ /* 0x01cea80008000a00 */
        /* <DEDUP_REMOVED lines=15> */
.L_x_33:
        /* <DEDUP_REMOVED lines=11> */
.L_x_878:


//--------------------- .text._Z40furthest_point_sampling_with_dist_kernelILj16EEviiiPKfPfPi --------------------------
	.section	.text._Z40furthest_point_sampling_with_dist_kernelILj16EEviiiPKfPfPi,"ax",@progbits
	.align	128
        .global         _Z40furthest_point_sampling_with_dist_kernelILj16EEviiiPKfPfPi
        .type           _Z40furthest_point_sampling_with_dist_kernelILj16EEviiiPKfPfPi,@function
        .size           _Z40furthest_point_sampling_with_dist_kernelILj16EEviiiPKfPfPi,(.L_x_879 - _Z40furthest_point_sampling_with_dist_kernelILj16EEviiiPKfPfPi)
        .other          _Z40furthest_point_sampling_with_dist_kernelILj16EEviiiPKfPfPi,@"STO_CUDA_ENTRY STV_DEFAULT"
_Z40furthest_point_sampling_with_dist_kernelILj16EEviiiPKfPfPi:
.text._Z40furthest_point_sampling_with_dist_kernelILj16EEviiiPKfPfPi:
        /* <DEDUP_REMOVED lines=15> */
[----:B------:R-:W1:Y:S01]  /*00f0*/  S2UR UR6, SR_CgaCtaId ;  /* 0x00000000000679c3 */ /* 0x000e620000008800 */
[----:B------:R-:W2:Y:S01]  /*0100*/  LDCU UR7, c[0x0][0x384] ;  /* 0x00007080ff0777ac */ /* 0x000ea20008000800 */
[----:B------:R-:W-:Y:S01]  /*0110*/  LOP3.LUT R8, RZ, R0, RZ, 0x33, !PT ;  /* 0x00000000ff087212 */ /* 0x000fe200078e33ff */
[----:B------:R-:W-:Y:S01]  /*0120*/  IMAD.MOV.U32 R13, RZ, RZ, RZ ;  /* 0x000000ffff0d7224 */ /* 0x000fe200078e00ff */
[----:B------:R-:W-:Y:S01]  /*0130*/  UMOV UR5, 0x400 ;  /* 0x0000040000057882 */ /* 0x000fe20000000000 */
[----:B------:R-:W-:Y:S01]  /*0140*/  IMAD.MOV.U32 R9, RZ, RZ, 0x1 ;  /* 0x00000001ff097424 */ /* 0x000fe200078e00ff */
[----:B--2---:R-:W-:Y:S02]  /*0150*/  UIMAD UR4, UR4, UR7, URZ ;  /* 0x00000007040472a4 */ /* 0x004fe4000f8e02ff */
[----:B------:R-:W-:Y:S02]  /*0160*/  VIADD R8, R8, UR7 ;  /* 0x0000000708087c36 */ /* 0x000fe40008000000 */
[----:B------:R-:W-:-:S02]  /*0170*/  UIMAD UR8, UR4, UR7, URZ ;  /* 0x00000007040872a4 */ /* 0x000fc4000f8e02ff */
[----:B-1----:R-:W-:Y:S02]  /*0180*/  ULEA UR5, UR6, UR5, 0x18 ;  /* 0x0000000506057291 */ /* 0x002fe4000f8ec0ff */
[----:B------:R-:W-:Y:S02]  /*0190*/  USHF.R.S32.HI UR12, URZ, 0x1f, UR4 ;  /* 0x0000001fff0c7899 */ /* 0x000fe40008011404 */
[----:B------:R-:W-:Y:S02]  /*01a0*/  USHF.R.S32.HI UR9, URZ, 0x1f, UR8 ;  /* 0x0000001fff097899 */ /* 0x000fe40008011408 */
[----:B------:R-:W-:-:S10]  /*01b0*/  LEA R10, R0, UR5, 0x2 ;  /* 0x00000005000a7c11 */ /* 0x000fd4000f8e10ff */
.L_x_45:
[----:B-1----:R-:W1:Y:S01]  /*01c0*/  LDCU UR5, c[0x0][0x384] ;  /* 0x00007080ff0577ac */ /* 0x002e620008000800 */
[----:B------:R-:W-:Y:S01]  /*01d0*/  BSSY.RECONVERGENT B0, `(.L_x_34) ;  /* 0x0000064000007945 */ /* 0x000fe20003800200 */
[----:B------:R-:W-:Y:S01]  /*01e0*/  IMAD.MOV.U32 R17, RZ, RZ, -0x40800000 ;  /* 0xbf800000ff117424 */ /* 0x000fe200078e00ff */
[----:B------:R-:W2:Y:S01]  /*01f0*/  LDCU.128 UR16, c[0x0][0x390] ;  /* 0x00007200ff1077ac */ /* 0x000ea20008000c00 */
[----:B------:R-:W-:Y:S01]  /*0200*/  IMAD.MOV.U32 R15, RZ, RZ, RZ ;  /* 0x000000ffff0f7224 */ /* 0x000fe200078e00ff */
[----:B-1----:R-:W-:-:S13]  /*0210*/  ISETP.GE.AND P0, PT, R0, UR5, PT ;  /* 0x0000000500007c0c */ /* 0x002fda000bf06270 */
[----:B--2---:R-:W-:Y:S05]  /*0220*/  @P0 BRA `(.L_x_35) ;  /* 0x0000000400780947 */ /* 0x004fea0003800000 */
[C---:B------:R-:W-:Y:S01]  /*0230*/  ISETP.GE.U32.AND P1, PT, R8.reuse, 0x30, PT ;  /* 0x000000300800780c */ /* 0x040fe20003f26070 */
[----:B------:R-:W-:Y:S01]  /*0240*/  BSSY.RECONVERGENT B1, `(.L_x_36) ;  /* 0x0000037000017945 */ /* 0x000fe20003800200 */
[----:B------:R-:W-:Y:S01]  /*0250*/  LEA.HI R11, R8, 0x1, RZ, 0x1c ;  /* 0x00000001080b7811 */ /* 0x000fe200078fe0ff */
[----:B------:R-:W-:Y:S02]  /*0260*/  IMAD.MOV.U32 R15, RZ, RZ, RZ ;  /* 0x000000ffff0f7224 */ /* 0x000fe400078e00ff */
[----:B------:R-:W-:Y:S01]  /*0270*/  IMAD.MOV.U32 R17, RZ, RZ, -0x40800000 ;  /* 0xbf800000ff117424 */ /* 0x000fe200078e00ff */
[----:B------:R-:W-:Y:S01]  /*0280*/  LOP3.LUT P0, R11, R11, 0x3, RZ, 0xc0, !PT ;  /* 0x000000030b0b7812 */ /* 0x000fe2000780c0ff */
[----:B------:R-:W-:-:S06]  /*0290*/  IMAD.MOV.U32 R12, RZ, RZ, R0 ;  /* 0x000000ffff0c7224 */ /* 0x000fcc00078e0000 */
[----:B------:R-:W-:Y:S06]  /*02a0*/  @!P1 BRA `(.L_x_37) ;  /* 0x0000000000c09947 */ /* 0x000fec0003800000 */
[----:B------:R-:W-:Y:S01]  /*02b0*/  LEA.HI R4, R8, 0x1, RZ, 0x1c ;  /* 0x0000000108047811 */ /* 0x000fe200078fe0ff */
[--C-:B------:R-:W-:Y:S02]  /*02c0*/  IMAD R14, R13, UR5, R0.reuse ;  /* 0x000000050d0e7c24 */ /* 0x100fe4000f8e0200 */
[----:B------:R-:W-:Y:S01]  /*02d0*/  IMAD.MOV.U32 R15, RZ, RZ, RZ ;  /* 0x000000ffff0f7224 */ /* 0x000fe200078e00ff */
[----:B------:R-:W-:Y:S01]  /*02e0*/  LOP3.LUT R4, R4, 0x1ffffffc, RZ, 0xc0, !PT ;  /* 0x1ffffffc04047812 */ /* 0x000fe200078ec0ff */
[----:B------:R-:W-:Y:S02]  /*02f0*/  IMAD.MOV.U32 R17, RZ, RZ, -0x40800000 ;  /* 0xbf800000ff117424 */ /* 0x000fe400078e00ff */
[----:B------:R-:W-:Y:S02]  /*0300*/  IMAD.MOV.U32 R12, RZ, RZ, R0 ;  /* 0x000000ffff0c7224 */ /* 0x000fe400078e0000 */
[----:B------:R-:W-:-:S07]  /*0310*/  IMAD.MOV R16, RZ, RZ, -R4 ;  /* 0x000000ffff107224 */ /* 0x000fce00078e0a04 */
.L_x_38:
        /* <DEDUP_REMOVED lines=41> */
.L_x_37:
[----:B------:R-:W-:Y:S05]  /*05b0*/  BSYNC.RECONVERGENT B1 ;  /* 0x0000000000017941 */ /* 0x000fea0003800200 */
.L_x_36:
[----:B------:R-:W-:Y:S05]  /*05c0*/  @!P0 BRA `(.L_x_35) ;  /* 0x0000000000908947 */ /* 0x000fea0003800000 */
[----:B------:R-:W1:Y:S01]  /*05d0*/  LDCU.128 UR20, c[0x0][0x390] ;  /* 0x00007200ff1477ac */ /* 0x000e620008000c00 */
[----:B------:R-:W-:Y:S01]  /*05e0*/  IMAD R13, R13, UR5, R12 ;  /* 0x000000050d0d7c24 */ /* 0x000fe2000f8e020c */
[----:B------:R-:W-:-:S04]  /*05f0*/  IADD3 R5, P1, PT, R12, UR4, RZ ;  /* 0x000000040c057c10 */ /* 0x000fc8000ff3e0ff */
[----:B------:R-:W-:Y:S01]  /*0600*/  IADD3 R16, P0, PT, R13, UR8, RZ ;  /* 0x000000080d107c10 */ /* 0x000fe2000ff1e0ff */
[----:B------:R-:W-:-:S03]  /*0610*/  IMAD.X R14, RZ, RZ, UR12, P1 ;  /* 0x0000000cff0e7e24 */ /* 0x000fc600088e06ff */
[----:B------:R-:W-:Y:S02]  /*0620*/  LEA.HI.X.SX32 R13, R13, UR9, 0x1, P0 ;  /* 0x000000090d0d7c11 */ /* 0x000fe400080f0eff */
[C---:B-1----:R-:W-:Y:S02]  /*0630*/  LEA R6, P2, R5.reuse, UR22, 0x2 ;  /* 0x0000001605067c11 */ /* 0x042fe4000f8410ff */
[C---:B------:R-:W-:Y:S02]  /*0640*/  LEA R4, P1, R16.reuse, UR20, 0x2 ;  /* 0x0000001410047c11 */ /* 0x040fe4000f8210ff */
        /* <DEDUP_REMOVED lines=12> */
[----:B-1----:R-:W2:Y:S04]  /*0710*/  LDG.E R14, desc[UR10][R6.64+0x40] ;  /* 0x0000400a060e7981 */ /* 0x002ea8000c1e1900 */
[----:B------:R-:W2:Y:S08]  /*0720*/  LDG.E.CONSTANT R11, desc[UR10][R4.64+0x40] ;  /* 0x0000400a040b7981 */ /* 0x000eb0000c1e9900 */
[----:B------:R-:W3:Y:S04]  /*0730*/  @P2 LDG.E.CONSTANT R13, desc[UR10][R4.64+0x80] ;  /* 0x0000800a040d2981 */ /* 0x000ee8000c1e9900 */
[----:B------:R-:W3:Y:S01]  /*0740*/  @P2 LDG.E R16, desc[UR10][R6.64+0x80] ;  /* 0x0000800a06102981 */ /* 0x000ee2000c1e1900 */
[----:B------:R-:W-:-:S02]  /*0750*/  PLOP3.LUT P3, PT, PT, PT, PT, 0x8, 0x80 ;  /* 0x000000000080781c */ /* 0x000fc40003f6e170 */
[----:B--2---:R-:W-:-:S04]  /*0760*/  FMNMX R14, R11, R14, PT ;  /* 0x0000000e0b0e7209 */ /* 0x004fc80003800000 */
[CC--:B------:R-:W-:Y:S01]  /*0770*/  FSETP.GT.AND P0, PT, R14.reuse, R17.reuse, PT ;  /* 0x000000110e00720b */ /* 0x0c0fe20003f04000 */
[----:B------:R2:W-:Y:S03]  /*0780*/  STG.E desc[UR10][R6.64+0x40], R14 ;  /* 0x0000400e06007986 */ /* 0x0005e6000c10190a */
[----:B------:R-:W-:Y:S02]  /*0790*/  FSEL R17, R14, R17, P0 ;  /* 0x000000110e117208 */ /* 0x000fe40000000000 */
[----:B---3--:R-:W-:-:S05]  /*07a0*/  @P2 FMNMX R16, R13, R16, PT ;  /* 0x000000100d102209 */ /* 0x008fca0003800000 */
[----:B------:R2:W-:Y:S01]  /*07b0*/  @P2 STG.E desc[UR10][R6.64+0x80], R16 ;  /* 0x0000801006002986 */ /* 0x0005e2000c10190a */
[----:B------:R-:W-:-:S04]  /*07c0*/  @P2 FSETP.GT.AND P1, PT, R16, R17, PT ;  /* 0x000000111000220b */ /* 0x000fc80003f24000 */
[----:B------:R-:W-:Y:S01]  /*07d0*/  @P2 PLOP3.LUT P3, PT, P1, PT, PT, 0x80, 0x8 ;  /* 0x000000000008281c */ /* 0x000fe20000f6f070 */
[----:B------:R-:W-:Y:S01]  /*07e0*/  @P0 VIADD R15, R12, 0x10 ;  /* 0x000000100c0f0836 */ /* 0x000fe20000000000 */
[----:B------:R-:W-:-:S11]  /*07f0*/  @P2 FSEL R17, R16, R17, P1 ;  /* 0x0000001110112208 */ /* 0x000fd60000800000 */
[----:B--2---:R-:W-:-:S07]  /*0800*/  @P3 VIADD R15, R12, 0x20 ;  /* 0x000000200c0f3836 */ /* 0x004fce0000000000 */
.L_x_35:
[----:B------:R-:W-:Y:S05]  /*0810*/  BSYNC.RECONVERGENT B0 ;  /* 0x0000000000007941 */ /* 0x000fea0003800200 */
.L_x_34:
[----:B------:R-:W2:Y:S01]  /*0820*/  S2UR UR7, SR_CgaCtaId ;  /* 0x00000000000779c3 */ /* 0x000ea20000008800 */
[----:B------:R-:W-:Y:S01]  /*0830*/  UMOV UR6, 0x400 ;  /* 0x0000040000067882 */ /* 0x000fe20000000000 */
[C---:B------:R-:W-:Y:S01]  /*0840*/  ISETP.GT.U32.AND P0, PT, R0.reuse, 0x7, PT ;  /* 0x000000070000780c */ /* 0x040fe20003f04070 */
[----:B------:R-:W-:Y:S01]  /*0850*/  UIADD3 UR5, UPT, UPT, UR6, 0x40, URZ ;  /* 0x0000004006057890 */ /* 0x000fe2000fffe0ff */
[----:B------:R3:W-:Y:S01]  /*0860*/  STS [R10], R17 ;  /* 0x000000110a007388 */ /* 0x0007e20000000800 */
[----:B------:R-:W-:Y:S01]  /*0870*/  BSSY.RECONVERGENT B0, `(.L_x_39) ;  /* 0x0000010000007945 */ /* 0x000fe20003800200 */
[----:B------:R-:W-:Y:S01]  /*0880*/  ISETP.GT.U32.AND P1, PT, R0, 0x3, PT ;  /* 0x000000030000780c */ /* 0x000fe20003f24070 */
[----:B--2---:R-:W-:-:S06]  /*0890*/  ULEA UR5, UR7, UR5, 0x18 ;  /* 0x0000000507057291 */ /* 0x004fcc000f8ec0ff */
[----:B------:R-:W-:-:S05]  /*08a0*/  LEA R4, R0, UR5, 0x2 ;  /* 0x0000000500047c11 */ /* 0x000fca000f8e10ff */
[----:B------:R3:W-:Y:S01]  /*08b0*/  STS [R4], R15 ;  /* 0x0000000f04007388 */ /* 0x0007e20000000800 */
[----:B------:R-:W-:Y:S06]  /*08c0*/  BAR.SYNC.DEFER_BLOCKING 0x0 ;  /* 0x0000000000007b1d */ /* 0x000fec0000010000 */
[----:B------:R-:W-:Y:S05]  /*08d0*/  @P0 BRA `(.L_x_40) ;  /* 0x0000000000240947 */ /* 0x000fea0003800000 */
[----:B------:R-:W-:Y:S04]  /*08e0*/  LDS R5, [R10] ;  /* 0x000000000a057984 */ /* 0x000fe80000000800 */
[----:B-1----:R-:W1:Y:S04]  /*08f0*/  LDS R6, [R10+0x20] ;  /* 0x000020000a067984 */ /* 0x002e680000000800 */
[----:B------:R-:W-:Y:S04]  /*0900*/  LDS R7, [R4] ;  /* 0x0000000004077984 */ /* 0x000fe80000000800 */
[----:B------:R-:W2:Y:S01]  /*0910*/  LDS R12, [R4+0x20] ;  /* 0x00002000040c7984 */ /* 0x000ea20000000800 */
[----:B-1----:R-:W-:-:S02]  /*0920*/  FSETP.GT.AND P0, PT, R6, R5, PT ;  /* 0x000000050600720b */ /* 0x002fc40003f04000 */
[----:B------:R-:W-:-:S05]  /*0930*/  FMNMX R5, R5, R6, !PT ;  /* 0x0000000605057209 */ /* 0x000fca0007800000 */
[----:B------:R4:W-:Y:S01]  /*0940*/  STS [R10], R5 ;  /* 0x000000050a007388 */ /* 0x0009e20000000800 */
[----:B--2---:R-:W-:-:S05]  /*0950*/  SEL R7, R12, R7, P0 ;  /* 0x000000070c077207 */ /* 0x004fca0000000000 */
[----:B------:R4:W-:Y:S02]  /*0960*/  STS [R4], R7 ;  /* 0x0000000704007388 */ /* 0x0009e40000000800 */
.L_x_40:
[----:B------:R-:W-:Y:S05]  /*0970*/  BSYNC.RECONVERGENT B0 ;  /* 0x0000000000007941 */ /* 0x000fea0003800200 */
.L_x_39:
[----:B------:R-:W-:Y:S06]  /*0980*/  BAR.SYNC.DEFER_BLOCKING 0x0 ;  /* 0x0000000000007b1d */ /* 0x000fec0000010000 */
[----:B------:R-:W-:Y:S04]  /*0990*/  BSSY.RECONVERGENT B0, `(.L_x_41) ;  /* 0x000000b000007945 */ /* 0x000fe80003800200 */
[----:B------:R-:W-:Y:S05]  /*09a0*/  @P1 BRA `(.L_x_42) ;  /* 0x0000000000241947 */ /* 0x000fea0003800000 */
[----:B----4-:R-:W-:Y:S04]  /*09b0*/  LDS R5, [R10] ;  /* 0x000000000a057984 */ /* 0x010fe80000000800 */
        /* <DEDUP_REMOVED lines=8> */
.L_x_42:
[----:B------:R-:W-:Y:S05]  /*0a40*/  BSYNC.RECONVERGENT B0 ;  /* 0x0000000000007941 */ /* 0x000fea0003800200 */
.L_x_41:
[----:B------:R-:W-:Y:S01]  /*0a50*/  BAR.SYNC.DEFER_BLOCKING 0x0 ;  /* 0x0000000000007b1d */ /* 0x000fe20000010000 */
[----:B------:R-:W-:-:S05]  /*0a60*/  ISETP.GT.U32.AND P0, PT, R0, 0x1, PT ;  /* 0x000000010000780c */ /* 0x000fca0003f04070 */
[----:B------:R-:W-:Y:S08]  /*0a70*/  BSSY.RECONVERGENT B0, `(.L_x_43) ;  /* 0x000000b000007945 */ /* 0x000ff00003800200 */
[----:B------:R-:W-:Y:S05]  /*0a80*/  @P0 BRA `(.L_x_44) ;  /* 0x0000000000240947 */ /* 0x000fea0003800000 */
[----:B-1--4-:R-:W-:Y:S04]  /*0a90*/  LDS R5, [R10] ;  /* 0x000000000a057984 */ /* 0x012fe80000000800 */
[----:B------:R-:W1:Y:S04]  /*0aa0*/  LDS R6, [R10+0x8] ;  /* 0x000008000a067984 */ /* 0x000e680000000800 */
[----:B------:R-:W-:Y:S04]  /*0ab0*/  LDS R7, [R4] ;  /* 0x0000000004077984 */ /* 0x000fe80000000800 */
[----:B------:R-:W2:Y:S01]  /*0ac0*/  LDS R12, [R4+0x8] ;  /* 0x00000800040c7984 */ /* 0x000ea20000000800 */
[----:B-1----:R-:W-:-:S02]  /*0ad0*/  FSETP.GT.AND P0, PT, R6, R5, PT ;  /* 0x000000050600720b */ /* 0x002fc40003f04000 */
[----:B------:R-:W-:-:S05]  /*0ae0*/  FMNMX R5, R5, R6, !PT ;  /* 0x0000000605057209 */ /* 0x000fca0007800000 */
[----:B------:R1:W-:Y:S01]  /*0af0*/  STS [R10], R5 ;  /* 0x000000050a007388 */ /* 0x0003e20000000800 */
[----:B--2---:R-:W-:-:S05]  /*0b00*/  SEL R7, R12, R7, P0 ;  /* 0x000000070c077207 */ /* 0x004fca0000000000 */
[----:B------:R1:W-:Y:S02]  /*0b10*/  STS [R4], R7 ;  /* 0x0000000704007388 */ /* 0x0003e40000000800 */
.L_x_44:
[----:B------:R-:W-:Y:S05]  /*0b20*/  BSYNC.RECONVERGENT B0 ;  /* 0x0000000000007941 */ /* 0x000fea0003800200 */
.L_x_43:
[----:B------:R-:W-:Y:S01]  /*0b30*/  BAR.SYNC.DEFER_BLOCKING 0x0 ;  /* 0x0000000000007b1d */ /* 0x000fe20000010000 */
[----:B------:R-:W-:Y:S01]  /*0b40*/  ISETP.NE.AND P1, PT, R0, RZ, PT ;  /* 0x000000ff0000720c */ /* 0x000fe20003f25270 */
[----:B------:R-:W-:-:S04]  /*0b50*/  ULEA UR6, UR7, UR6, 0x18 ;  /* 0x0000000607067291 */ /* 0x000fc8000f8ec0ff */
[----:B------:R-:W2:Y:S08]  /*0b60*/  LDCU UR5, c[0x0][0x388] ;  /* 0x00007100ff0577ac */ /* 0x000eb00008000800 */
[----:B-1-34-:R-:W1:Y:S04]  /*0b70*/  @!P1 LDS.64 R4, [UR6] ;  /* 0x00000006ff049984 */ /* 0x01ae680008000a00 */
[----:B------:R-:W3:Y:S01]  /*0b80*/  @!P1 LDS.64 R6, [UR6+0x40] ;  /* 0x00004006ff069984 */ /* 0x000ee20008000a00 */
[----:B-1----:R-:W-:-:S02]  /*0b90*/  @!P1 FSETP.GT.AND P0, PT, R5, R4, PT ;  /* 0x000000040500920b */ /* 0x002fc40003f04000 */
[----:B------:R-:W-:Y:S01]  /*0ba0*/  @!P1 FMNMX R11, R4, R5, !PT ;  /* 0x00000005040b9209 */ /* 0x000fe20007800000 */
[----:B------:R-:W-:Y:S01]  /*0bb0*/  @!P1 IMAD.WIDE.U32 R4, R9, 0x4, R2 ;  /* 0x0000000409049825 */ /* 0x000fe200078e0002 */
[----:B---3--:R-:W-:-:S03]  /*0bc0*/  @!P1 SEL R6, R7, R6, P0 ;  /* 0x0000000607069207 */ /* 0x008fc60000000000 */
[----:B------:R-:W-:Y:S01]  /*0bd0*/  @!P1 STS [UR6], R11 ;  /* 0x0000000bff009988 */ /* 0x000fe20008000806 */
[----:B------:R-:W-:-:S03]  /*0be0*/  VIADD R9, R9, 0x1 ;  /* 0x0000000109097836 */ /* 0x000fc60000000000 */
[----:B------:R-:W-:Y:S01]  /*0bf0*/  @!P1 STS [UR6+0x40], R6 ;  /* 0x00004006ff009988 */ /* 0x000fe20008000806 */
[----:B------:R-:W-:Y:S01]  /*0c00*/  BAR.SYNC.DEFER_BLOCKING 0x0 ;  /* 0x0000000000007b1d */ /* 0x000fe20000010000 */
[----:B--2---:R-:W-:-:S05]  /*0c10*/  ISETP.NE.AND P0, PT, R9, UR5, PT ;  /* 0x0000000509007c0c */ /* 0x004fca000bf05270 */
[----:B------:R-:W1:Y:S04]  /*0c20*/  LDS R13, [UR6+0x40] ;  /* 0x00004006ff0d7984 */ /* 0x000e680008000800 */
[----:B-1----:R1:W-:Y:S04]  /*0c30*/  @!P1 STG.E desc[UR10][R4.64], R13 ;  /* 0x0000000d04009986 */ /* 0x0023e8000c10190a */
[----:B------:R-:W-:Y:S05]  /*0c40*/  @P0 BRA `(.L_x_45) ;  /* 0xfffffff4005c0947 */ /* 0x000fea000383ffff */
[----:B------:R-:W-:Y:S05]  /*0c50*/  EXIT ;  /* 0x000000000000794d */ /* 0x000fea0003800000 */
.L_x_46:
        /* <DEDUP_REMOVED lines=10> */
.L_x_879:


//--------------------- .text._Z40furthest_point_sampling_with_dist_kernelILj32EEviiiPKfPfPi --------------------------
	.section	.text._Z40furthest_point_sampling_with_dist_kernelILj32EEviiiPKfPfPi,"ax",@progbits
	.align	128
        .global         _Z40furthest_point_sampling_with_dist_kernelILj32EEviiiPKfPfPi
        .type           _Z40furthest_point_sampling_with_dist_kernelILj32EEviiiPKfPfPi,@function
        .size           _Z40furthest_point_sampling_with_dist_kernelILj32EEviiiPKfPfPi,(.L_x_880 - _Z40furthest_point_sampling_with_dist_kernelILj32EEviiiPKfPfPi)
        .other          _Z40furthest_point_sampling_with_dist_kernelILj32EEviiiPKfPfPi,@"STO_CUDA_ENTRY STV_DEFAULT"
_Z40furthest_point_sampling_with_dist_kernelILj32EEviiiPKfPfPi:
.text._Z40furthest_point_sampling_with_dist_kernelILj32EEviiiPKfPfPi:
        /* <DEDUP_REMOVED lines=25> */
[----:B------:R-:W-:Y:S02]  /*0190*/  UIADD3 UR5, UPT, UPT, UR5, 0x80, URZ ;  /* 0x0000008005057890 */ /* 0x000fe4000fffe0ff */
[----:B------:R-:W-:Y:S02]  /*01a0*/  USHF.R.S32.HI UR12, URZ, 0x1f, UR4 ;  /* 0x0000001fff0c7899 */ /* 0x000fe40008011404 */
[----:B------:R-:W-:Y:S01]  /*01b0*/  ULEA UR5, UR6, UR5, 0x18 ;  /* 0x0000000506057291 */ /* 0x000fe2000f8ec0ff */
[----:B------:R-:W-:Y:S01]  /*01c0*/  LEA R10, R0, UR8, 0x2 ;  /* 0x00000008000a7c11 */ /* 0x000fe2000f8e10ff */
[----:B------:R-:W-:-:S04]  /*01d0*/  USHF.R.S32.HI UR9, URZ, 0x1f, UR7 ;  /* 0x0000001fff097899 */ /* 0x000fc80008011407 */
[----:B------:R-:W-:-:S08]  /*01e0*/  LEA R11, R0, UR5, 0x2 ;  /* 0x00000005000b7c11 */ /* 0x000fd0000f8e10ff */
.L_x_62:
[----:B-1----:R-:W1:Y:S01]  /*01f0*/  LDCU UR5, c[0x0][0x384] ;  /* 0x00007080ff0577ac */ /* 0x002e620008000800 */
[----:B------:R-:W-:Y:S01]  /*0200*/  BSSY.RECONVERGENT B0, `(.L_x_47) ;  /* 0x0000064000007945 */ /* 0x000fe20003800200 */
[----:B--2---:R-:W-:Y:S01]  /*0210*/  IMAD.MOV.U32 R17, RZ, RZ, -0x40800000 ;  /* 0xbf800000ff117424 */ /* 0x004fe200078e00ff */
        /* <DEDUP_REMOVED lines=19> */
.L_x_51:
        /* <DEDUP_REMOVED lines=41> */
.L_x_50:
[----:B------:R-:W-:Y:S05]  /*05e0*/  BSYNC.RECONVERGENT B1 ;  /* 0x0000000000017941 */ /* 0x000fea0003800200 */
.L_x_49:
        /* <DEDUP_REMOVED lines=21> */
[----:B------:R-:W2:Y:S04]  /*0740*/  LDG.E R13, desc[UR10][R6.64+0x80] ;  /* 0x0000800a060d7981 */ /* 0x000ea8000c1e1900 */
[----:B------:R-:W2:Y:S08]  /*0750*/  LDG.E.CONSTANT R12, desc[UR10][R4.64+0x80] ;  /* 0x0000800a040c7981 */ /* 0x000eb0000c1e9900 */
[----:B-1----:R-:W3:Y:S04]  /*0760*/  @P2 LDG.E.CONSTANT R16, desc[UR10][R4.64+0x100] ;  /* 0x0001000a04102981 */ /* 0x002ee8000c1e9900 */
        /* <DEDUP_REMOVED lines=13> */
.L_x_48:
[----:B------:R-:W-:Y:S05]  /*0840*/  BSYNC.RECONVERGENT B0 ;  /* 0x0000000000007941 */ /* 0x000fea0003800200 */
.L_x_47:
[C---:B------:R-:W-:Y:S01]  /*0850*/  ISETP.GT.U32.AND P2, PT, R0.reuse, 0xf, PT ;  /* 0x0000000f0000780c */ /* 0x040fe20003f44070 */
[----:B------:R2:W-:Y:S01]  /*0860*/  STS [R10], R17 ;  /* 0x000000110a007388 */ /* 0x0005e20000000800 */
[----:B------:R-:W-:Y:S01]  /*0870*/  BSSY.RECONVERGENT B0, `(.L_x_52) ;  /* 0x0000010000007945 */ /* 0x000fe20003800200 */
[C---:B------:R-:W-:Y:S02]  /*0880*/  ISETP.GT.U32.AND P3, PT, R0.reuse, 0x7, PT ;  /* 0x000000070000780c */ /* 0x040fe40003f64070 */
[----:B------:R2:W-:Y:S01]  /*0890*/  STS [R11], R15 ;  /* 0x0000000f0b007388 */ /* 0x0005e20000000800 */
[----:B------:R-:W-:Y:S01]  /*08a0*/  BAR.SYNC.DEFER_BLOCKING 0x0 ;  /* 0x0000000000007b1d */ /* 0x000fe20000010000 */
[C---:B------:R-:W-:Y:S02]  /*08b0*/  ISETP.GT.U32.AND P1, PT, R0.reuse, 0x3, PT ;  /* 0x000000030000780c */ /* 0x040fe40003f24070 */
[----:B------:R-:W-:-:S04]  /*08c0*/  ISETP.GT.U32.AND P0, PT, R0, 0x1, PT ;  /* 0x000000010000780c */ /* 0x000fc80003f04070 */
[----:B------:R-:W-:Y:S09]  /*08d0*/  @P2 BRA `(.L_x_53) ;  /* 0x0000000000242947 */ /* 0x000ff20003800000 */
[----:B------:R-:W-:Y:S04]  /*08e0*/  LDS R4, [R10] ;  /* 0x000000000a047984 */ /* 0x000fe80000000800 */
[----:B------:R-:W3:Y:S04]  /*08f0*/  LDS R5, [R10+0x40] ;  /* 0x000040000a057984 */ /* 0x000ee80000000800 */
[----:B-1----:R-:W-:Y:S04]  /*0900*/  LDS R6, [R11] ;  /* 0x000000000b067984 */ /* 0x002fe80000000800 */
[----:B------:R-:W1:Y:S01]  /*0910*/  LDS R7, [R11+0x40] ;  /* 0x000040000b077984 */ /* 0x000e620000000800 */
[----:B---3--:R-:W-:-:S02]  /*0920*/  FSETP.GT.AND P2, PT, R5, R4, PT ;  /* 0x000000040500720b */ /* 0x008fc40003f44000 */
[----:B------:R-:W-:-:S05]  /*0930*/  FMNMX R5, R4, R5, !PT ;  /* 0x0000000504057209 */ /* 0x000fca0007800000 */
[----:B------:R3:W-:Y:S01]  /*0940*/  STS [R10], R5 ;  /* 0x000000050a007388 */ /* 0x0007e20000000800 */
[----:B-1----:R-:W-:-:S05]  /*0950*/  SEL R6, R7, R6, P2 ;  /* 0x0000000607067207 */ /* 0x002fca0001000000 */
[----:B------:R3:W-:Y:S02]  /*0960*/  STS [R11], R6 ;  /* 0x000000060b007388 */ /* 0x0007e40000000800 */
.L_x_53:
[----:B------:R-:W-:Y:S05]  /*0970*/  BSYNC.RECONVERGENT B0 ;  /* 0x0000000000007941 */ /* 0x000fea0003800200 */
.L_x_52:
[----:B------:R-:W-:Y:S06]  /*0980*/  BAR.SYNC.DEFER_BLOCKING 0x0 ;  /* 0x0000000000007b1d */ /* 0x000fec0000010000 */
[----:B------:R-:W-:Y:S04]  /*0990*/  BSSY.RECONVERGENT B0, `(.L_x_54) ;  /* 0x000000b000007945 */ /* 0x000fe80003800200 */
[----:B------:R-:W-:Y:S05]  /*09a0*/  @P3 BRA `(.L_x_55) ;  /* 0x0000000000243947 */ /* 0x000fea0003800000 */
[----:B------:R-:W-:Y:S04]  /*09b0*/  LDS R4, [R10] ;  /* 0x000000000a047984 */ /* 0x000fe80000000800 */
[----:B---3--:R-:W3:Y:S04]  /*09c0*/  LDS R5, [R10+0x20] ;  /* 0x000020000a057984 */ /* 0x008ee80000000800 */
[----:B-1----:R-:W-:Y:S04]  /*09d0*/  LDS R6, [R11] ;  /* 0x000000000b067984 */ /* 0x002fe80000000800 */
[----:B------:R-:W1:Y:S01]  /*09e0*/  LDS R7, [R11+0x20] ;  /* 0x000020000b077984 */ /* 0x000e620000000800 */
[----:B---3--:R-:W-:-:S02]  /*09f0*/  FSETP.GT.AND P2, PT, R5, R4, PT ;  /* 0x000000040500720b */ /* 0x008fc40003f44000 */
[----:B------:R-:W-:-:S05]  /*0a00*/  FMNMX R5, R4, R5, !PT ;  /* 0x0000000504057209 */ /* 0x000fca0007800000 */
[----:B------:R4:W-:Y:S01]  /*0a10*/  STS [R10], R5 ;  /* 0x000000050a007388 */ /* 0x0009e20000000800 */
[----:B-1----:R-:W-:-:S05]  /*0a20*/  SEL R6, R7, R6, P2 ;  /* 0x0000000607067207 */ /* 0x002fca0001000000 */
[----:B------:R4:W-:Y:S02]  /*0a30*/  STS [R11], R6 ;  /* 0x000000060b007388 */ /* 0x0009e40000000800 */
.L_x_55:
[----:B------:R-:W-:Y:S05]  /*0a40*/  BSYNC.RECONVERGENT B0 ;  /* 0x0000000000007941 */ /* 0x000fea0003800200 */
.L_x_54:
[----:B------:R-:W-:Y:S06]  /*0a50*/  BAR.SYNC.DEFER_BLOCKING 0x0 ;  /* 0x0000000000007b1d */ /* 0x000fec0000010000 */
[----:B------:R-:W-:Y:S04]  /*0a60*/  BSSY.RECONVERGENT B0, `(.L_x_56) ;  /* 0x000000b000007945 */ /* 0x000fe80003800200 */
[----:B------:R-:W-:Y:S05]  /*0a70*/  @P1 BRA `(.L_x_57) ;  /* 0x0000000000241947 */ /* 0x000fea0003800000 */
[----:B------:R-:W-:Y:S04]  /*0a80*/  LDS R4, [R10] ;  /* 0x000000000a047984 */ /* 0x000fe80000000800 */
[----:B---34-:R-:W3:Y:S04]  /*0a90*/  LDS R5, [R10+0x10] ;  /* 0x000010000a057984 */ /* 0x018ee80000000800 */
[----:B-1----:R-:W-:Y:S04]  /*0aa0*/  LDS R6, [R11] ;  /* 0x000000000b067984 */ /* 0x002fe80000000800 */
[----:B------:R-:W1:Y:S01]  /*0ab0*/  LDS R7, [R11+0x10] ;  /* 0x000010000b077984 */ /* 0x000e620000000800 */
[----:B---3--:R-:W-:-:S02]  /*0ac0*/  FSETP.GT.AND P1, PT, R5, R4, PT ;  /* 0x000000040500720b */ /* 0x008fc40003f24000 */
[----:B------:R-:W-:-:S05]  /*0ad0*/  FMNMX R5, R4, R5, !PT ;  /* 0x0000000504057209 */ /* 0x000fca0007800000 */
[----:B------:R3:W-:Y:S01]  /*0ae0*/  STS [R10], R5 ;  /* 0x000000050a007388 */ /* 0x0007e20000000800 */
[----:B-1----:R-:W-:-:S05]  /*0af0*/  SEL R6, R7, R6, P1 ;  /* 0x0000000607067207 */ /* 0x002fca0000800000 */
[----:B------:R3:W-:Y:S02]  /*0b00*/  STS [R11], R6 ;  /* 0x000000060b007388 */ /* 0x0007e40000000800 */
.L_x_57:
[----:B------:R-:W-:Y:S05]  /*0b10*/  BSYNC.RECONVERGENT B0 ;  /* 0x0000000000007941 */ /* 0x000fea0003800200 */
.L_x_56:
        /* <DEDUP_REMOVED lines=12> */
.L_x_59:
[----:B------:R-:W-:Y:S05]  /*0be0*/  BSYNC.RECONVERGENT B0 ;  /* 0x0000000000007941 */ /* 0x000fea0003800200 */
.L_x_58:
[----:B------:R-:W-:Y:S01]  /*0bf0*/  BAR.SYNC.DEFER_BLOCKING 0x0 ;  /* 0x0000000000007b1d */ /* 0x000fe20000010000 */
[----:B------:R-:W-:-:S05]  /*0c00*/  ISETP.NE.AND P1, PT, R0, RZ, PT ;  /* 0x000000ff0000720c */ /* 0x000fca0003f25270 */
[----:B------:R-:W-:Y:S08]  /*0c10*/  BSSY.RECONVERGENT B0, `(.L_x_60) ;  /* 0x000000c000007945 */ /* 0x000ff00003800200 */
[----:B------:R-:W-:Y:S05]  /*0c20*/  @P1 BRA `(.L_x_61) ;  /* 0x0000000000281947 */ /* 0x000fea0003800000 */
[----:B------:R-:W5:Y:S01]  /*0c30*/  S2UR UR6, SR_CgaCtaId ;  /* 0x00000000000679c3 */ /* 0x000f620000008800 */
[----:B------:R-:W-:Y:S02]  /*0c40*/  UMOV UR5, 0x400 ;  /* 0x0000040000057882 */ /* 0x000fe40000000000 */
[----:B-----5:R-:W-:-:S09]  /*0c50*/  ULEA UR5, UR6, UR5, 0x18 ;  /* 0x0000000506057291 */ /* 0x020fd2000f8ec0ff */
[----:B---34-:R-:W3:Y:S04]  /*0c60*/  LDS.64 R4, [UR5] ;  /* 0x00000005ff047984 */ /* 0x018ee80008000a00 */
[----:B-1----:R-:W1:Y:S01]  /*0c70*/  LDS.64 R6, [UR5+0x80] ;  /* 0x00008005ff067984 */ /* 0x002e620008000a00 */
[----:B---3--:R-:W-:Y:S02]  /*0c80*/  FSETP.GT.AND P0, PT, R5, R4, PT ;  /* 0x000000040500720b */ /* 0x008fe40003f04000 */
[----:B------:R-:W-:Y:S02]  /*0c90*/  FMNMX R4, R4, R5, !PT ;  /* 0x0000000504047209 */ /* 0x000fe40007800000 */
[----:B-1----:R-:W-:-:S03]  /*0ca0*/  SEL R6, R7, R6, P0 ;  /* 0x0000000607067207 */ /* 0x002fc60000000000 */
[----:B------:R1:W-:Y:S04]  /*0cb0*/  STS [UR5], R4 ;  /* 0x00000004ff007988 */ /* 0x0003e80008000805 */
[----:B------:R1:W-:Y:S02]  /*0cc0*/  STS [UR5+0x80], R6 ;  /* 0x00008006ff007988 */ /* 0x0003e40008000805 */
.L_x_61:
[----:B------:R-:W-:Y:S05]  /*0cd0*/  BSYNC.RECONVERGENT B0 ;  /* 0x0000000000007941 */ /* 0x000fea0003800200 */
.L_x_60:
[----:B------:R-:W5:Y:S08]  /*0ce0*/  S2UR UR6, SR_CgaCtaId ;  /* 0x00000000000679c3 */ /* 0x000f700000008800 */
[----:B------:R-:W-:Y:S01]  /*0cf0*/  BAR.SYNC.DEFER_BLOCKING 0x0 ;  /* 0x0000000000007b1d */ /* 0x000fe20000010000 */
[----:B-1-34-:R-:W-:-:S04]  /*0d00*/  @!P1 IMAD.WIDE.U32 R4, R9, 0x4, R2 ;  /* 0x0000000409049825 */ /* 0x01afc800078e0002 */
[----:B------:R-:W-:Y:S01]  /*0d10*/  VIADD R9, R9, 0x1 ;  /* 0x0000000109097836 */ /* 0x000fe20000000000 */
[----:B------:R-:W-:Y:S02]  /*0d20*/  UMOV UR5, 0x400 ;  /* 0x0000040000057882 */ /* 0x000fe40000000000 */
[----:B-----5:R-:W-:-:S09]  /*0d30*/  ULEA UR5, UR6, UR5, 0x18 ;  /* 0x0000000506057291 */ /* 0x020fd2000f8ec0ff */
[----:B------:R-:W1:Y:S02]  /*0d40*/  LDS R13, [UR5+0x80] ;  /* 0x00008005ff0d7984 */ /* 0x000e640008000800 */
[----:B------:R-:W3:Y:S02]  /*0d50*/  LDCU UR5, c[0x0][0x388] ;  /* 0x00007100ff0577ac */ /* 0x000ee40008000800 */
[----:B---3--:R-:W-:Y:S01]  /*0d60*/  ISETP.NE.AND P0, PT, R9, UR5, PT ;  /* 0x0000000509007c0c */ /* 0x008fe2000bf05270 */
[----:B-1----:R1:W-:-:S12]  /*0d70*/  @!P1 STG.E desc[UR10][R4.64], R13 ;  /* 0x0000000d04009986 */ /* 0x0023d8000c10190a */
[----:B------:R-:W-:Y:S05]  /*0d80*/  @P0 BRA `(.L_x_62) ;  /* 0xfffffff400180947 */ /* 0x000fea000383ffff */
[----:B------:R-:W-:Y:S05]  /*0d90*/  EXIT ;  /* 0x000000000000794d */ /* 0x000fea0003800000 */
.L_x_63:
        /* <DEDUP_REMOVED lines=14> */
.L_x_880:


//--------------------- .text._Z40furthest_point_sampling_with_dist_kernelILj64EEviiiPKfPfPi --------------------------
	.section	.text._Z40furthest_point_sampling_with_dist_kernelILj64EEviiiPKfPfPi,"ax",@progbits
	.align	128
        .global         _Z40furthest_point_sampling_with_dist_kernelILj64EEviiiPKfPfPi
        .type           _Z40furthest_point_sampling_with_dist_kernelILj64EEviiiPKfPfPi,@function
        .size           _Z40furthest_point_sampling_with_dist_kernelILj64EEviiiPKfPfPi,(.L_x_881 - _Z40furthest_point_sampling_with_dist_kernelILj64EEviiiPKfPfPi)
        .other          _Z40furthest_point_sampling_with_dist_kernelILj64EEviiiPKfPfPi,@"STO_CUDA_ENTRY STV_DEFAULT"
_Z40furthest_point_sampling_with_dist_kernelILj64EEviiiPKfPfPi:
.text._Z40furthest_point_sampling_with_dist_kernelILj64EEviiiPKfPfPi:
        /* <DEDUP_REMOVED lines=31> */
.L_x_81:
        /* <DEDUP_REMOVED lines=22> */
.L_x_68:
        /* <DEDUP_REMOVED lines=41> */
.L_x_67:
[----:B------:R-:W-:Y:S05]  /*05e0*/  BSYNC.RECONVERGENT B1 ;  /* 0x0000000000017941 */ /* 0x000fea0003800200 */
.L_x_66:
        /* <DEDUP_REMOVED lines=37> */
.L_x_65:
[----:B------:R-:W-:Y:S05]  /*0840*/  BSYNC.RECONVERGENT B0 ;  /* 0x0000000000007941 */ /* 0x000fea0003800200 */
.L_x_64:
[C---:B------:R-:W-:Y:S01]  /*0850*/  ISETP.GT.U32.AND P4, PT, R0.reuse, 0x1f, PT ;  /* 0x0000001f0000780c */ /* 0x040fe20003f84070 */
[----:B------:R2:W-:Y:S01]  /*0860*/  STS [R10], R17 ;  /* 0x000000110a007388 */ /* 0x0005e20000000800 */
[----:B------:R-:W-:Y:S01]  /*0870*/  BSSY.RECONVERGENT B0, `(.L_x_69) ;  /* 0x0000011000007945 */ /* 0x000fe20003800200 */
[C---:B------:R-:W-:Y:S02]  /*0880*/  ISETP.GT.U32.AND P3, PT, R0.reuse, 0xf, PT ;  /* 0x0000000f0000780c */ /* 0x040fe40003f64070 */
[----:B------:R2:W-:Y:S01]  /*0890*/  STS [R11], R15 ;  /* 0x0000000f0b007388 */ /* 0x0005e20000000800 */
[----:B------:R-:W-:Y:S01]  /*08a0*/  BAR.SYNC.DEFER_BLOCKING 0x0 ;  /* 0x0000000000007b1d */ /* 0x000fe20000010000 */
[C---:B------:R-:W-:Y:S02]  /*08b0*/  ISETP.GT.U32.AND P0, PT, R0.reuse, 0x7, PT ;  /* 0x000000070000780c */ /* 0x040fe40003f04070 */
[C---:B------:R-:W-:Y:S02]  /*08c0*/  ISETP.GT.U32.AND P1, PT, R0.reuse, 0x3, PT ;  /* 0x000000030000780c */ /* 0x040fe40003f24070 */
[----:B------:R-:W-:-:S02]  /*08d0*/  ISETP.GT.U32.AND P2, PT, R0, 0x1, PT ;  /* 0x000000010000780c */ /* 0x000fc40003f44070 */
[----:B------:R-:W-:Y:S11]  /*08e0*/  @P4 BRA `(.L_x_70) ;  /* 0x0000000000244947 */ /* 0x000ff60003800000 */
        /* <DEDUP_REMOVED lines=9> */
.L_x_70:
[----:B------:R-:W-:Y:S05]  /*0980*/  BSYNC.RECONVERGENT B0 ;  /* 0x0000000000007941 */ /* 0x000fea0003800200 */
.L_x_69:
        /* <DEDUP_REMOVED lines=12> */
.L_x_72:
[----:B------:R-:W-:Y:S05]  /*0a50*/  BSYNC.RECONVERGENT B0 ;  /* 0x0000000000007941 */ /* 0x000fea0003800200 */
.L_x_71:
        /* <DEDUP_REMOVED lines=12> */
.L_x_74:
[----:B------:R-:W-:Y:S05]  /*0b20*/  BSYNC.RECONVERGENT B0 ;  /* 0x0000000000007941 */ /* 0x000fea0003800200 */
.L_x_73:
        /* <DEDUP_REMOVED lines=12> */
.L_x_76:
[----:B------:R-:W-:Y:S05]  /*0bf0*/  BSYNC.RECONVERGENT B0 ;  /* 0x0000000000007941 */ /* 0x000fea0003800200 */
.L_x_75:
        /* <DEDUP_REMOVED lines=12> */
.L_x_78:
[----:B------:R-:W-:Y:S05]  /*0cc0*/  BSYNC.RECONVERGENT B0 ;  /* 0x0000000000007941 */ /* 0x000fea0003800200 */
.L_x_77:
        /* <DEDUP_REMOVED lines=14> */
.L_x_80:
[----:B------:R-:W-:Y:S05]  /*0db0*/  BSYNC.RECONVERGENT B0 ;  /* 0x0000000000007941 */ /* 0x000fea0003800200 */
.L_x_79:
        /* <DEDUP_REMOVED lines=12> */
.L_x_82:
        /* <DEDUP_REMOVED lines=16> */
.L_x_881:


//--------------------- .text._Z40furthest_point_sampling_with_dist_kernelILj128EEviiiPKfPfPi --------------------------
	.section	.text._Z40furthest_point_sampling_with_dist_kernelILj128EEviiiPKfPfPi,"ax",@progbits
	.align	128
        .global         _Z40furthest_point_sampling_with_dist_kernelILj128EEviiiPKfPfPi
        .type           _Z40furthest_point_sampling_with_dist_kernelILj128EEviiiPKfPfPi,@function
        .size           _Z40furthest_point_sampling_with_dist_kernelILj128EEviiiPKfPfPi,(.L_x_882 - _Z40furthest_point_sampling_with_dist_kernelILj128EEviiiPKfPfPi)
        .other          _Z40furthest_point_sampling_with_dist_kernelILj128EEviiiPKfPfPi,@"STO_CUDA_ENTRY STV_DEFAULT"
_Z40furthest_point_sampling_with_dist_kernelILj128EEviiiPKfPfPi:
.text._Z40furthest_point_sampling_with_dist_kernelILj128EEviiiPKfPfPi:
        /* <DEDUP_REMOVED lines=31> */
.L_x_102:
        /* <DEDUP_REMOVED lines=22> */
.L_x_87:
        /* <DEDUP_REMOVED lines=41> */
.L_x_86:
[----:B------:R-:W-:Y:S05]  /*05e0*/  BSYNC.RECONVERGENT B1 ;  /* 0x0000000000017941 */ /* 0x000fea0003800200 */
.L_x_85:
        /* <DEDUP_REMOVED lines=37> */
.L_x_84:
[----:B------:R-:W-:Y:S05]  /*0840*/  BSYNC.RECONVERGENT B0 ;  /* 0x0000000000007941 */ /* 0x000fea0003800200 */
.L_x_83:
        /* <DEDUP_REMOVED lines=9> */
[----:B------:R-:W-:Y:S01]  /*08e0*/  ISETP.GT.U32.AND P3, PT, R0, 0x1, PT ;  /* 0x000000010000780c */ /* 0x000fe20003f64070 */
[----:B------:R-:W-:-:S12]  /*08f0*/  @P5 BRA `(.L_x_89) ;  /* 0x0000000000245947 */ /* 0x000fd80003800000 */
        /* <DEDUP_REMOVED lines=9> */
.L_x_89:
[----:B------:R-:W-:Y:S05]  /*0990*/  BSYNC.RECONVERGENT B0 ;  /* 0x0000000000007941 */ /* 0x000fea0003800200 */
.L_x_88:
        /* <DEDUP_REMOVED lines=12> */
.L_x_91:
[----:B------:R-:W-:Y:S05]  /*0a60*/  BSYNC.RECONVERGENT B0 ;  /* 0x0000000000007941 */ /* 0x000fea0003800200 */
.L_x_90:
        /* <DEDUP_REMOVED lines=12> */
.L_x_93:
[----:B------:R-:W-:Y:S05]  /*0b30*/  BSYNC.RECONVERGENT B0 ;  /* 0x0000000000007941 */ /* 0x000fea0003800200 */
.L_x_92:
        /* <DEDUP_REMOVED lines=12> */
.L_x_95:
[----:B------:R-:W-:Y:S05]  /*0c00*/  BSYNC.RECONVERGENT B0 ;  /* 0x0000000000007941 */ /* 0x000fea0003800200 */
.L_x_94:
        /* <DEDUP_REMOVED lines=12> */
.L_x_97:
[----:B------:R-:W-:Y:S05]  /*0cd0*/  BSYNC.RECONVERGENT B0 ;  /* 0x0000000000007941 */ /* 0x000fea0003800200 */
.L_x_96:
        /* <DEDUP_REMOVED lines=12> */
.L_x_99:
[----:B------:R-:W-:Y:S05]  /*0da0*/  BSYNC.RECONVERGENT B0 ;  /* 0x0000000000007941 */ /* 0x000fea0003800200 */
.L_x_98:
        /* <DEDUP_REMOVED lines=14> */
.L_x_101:
[----:B------:R-:W-:Y:S05]  /*0e90*/  BSYNC.RECONVERGENT B0 ;  /* 0x0000000000007941 */ /* 0x000fea0003800200 */
.L_x_100:
        /* <DEDUP_REMOVED lines=12> */
.L_x_103:
        /* <DEDUP_REMOVED lines=10> */
.L_x_882:


//--------------------- .text._Z40furthest_point_sampling_with_dist_kernelILj256EEviiiPKfPfPi --------------------------
	.section	.text._Z40furthest_point_sampling_with_dist_kernelILj256EEviiiPKfPfPi,"ax",@progbits
	.align	128
        .global         _Z40furthest_point_sampling_with_dist_kernelILj256EEviiiPKfPfPi
        .type           _Z40furthest_point_sampling_with_dist_kernelILj256EEviiiPKfPfPi,@function
        .size           _Z40furthest_point_sampling_with_dist_kernelILj256EEviiiPKfPfPi,(.L_x_883 - _Z40furthest_point_sampling_with_dist_kernelILj256EEviiiPKfPfPi)
        .other          _Z40furthest_point_sampling_with_dist_kernelILj256EEviiiPKfPfPi,@"STO_CUDA_ENTRY STV_DEFAULT"
_Z40furthest_point_sampling_with_dist_kernelILj256EEviiiPKfPfPi:
.text._Z40furthest_point_sampling_with_dist_kernelILj256EEviiiPKfPfPi:
        /* <DEDUP_REMOVED lines=31> */
.L_x_125:
        /* <DEDUP_REMOVED lines=22> */
.L_x_108:
        /* <DEDUP_REMOVED lines=41> */
.L_x_107:
[----:B------:R-:W-:Y:S05]  /*05e0*/  BSYNC.RECONVERGENT B1 ;  /* 0x0000000000017941 */ /* 0x000fea0003800200 */
.L_x_106:
        /* <DEDUP_REMOVED lines=37> */
.L_x_105:
[----:B------:R-:W-:Y:S05]  /*0840*/  BSYNC.RECONVERGENT B0 ;  /* 0x0000000000007941 */ /* 0x000fea0003800200 */
.L_x_104:
        /* <DEDUP_REMOVED lines=9> */
[C---:B------:R-:W-:Y:S02]  /*08e0*/  ISETP.GT.U32.AND P3, PT, R0.reuse, 0x3, PT ;  /* 0x000000030000780c */ /* 0x040fe40003f64070 */
[----:B------:R-:W-:Y:S01]  /*08f0*/  ISETP.GT.U32.AND P4, PT, R0, 0x1, PT ;  /* 0x000000010000780c */ /* 0x000fe20003f84070 */
[----:B--2---:R-:W-:-:S12]  /*0900*/  @P6 BRA `(.L_x_110) ;  /* 0x0000000000246947 */ /* 0x004fd80003800000 */
[----:B------:R-:W-:Y:S04]  /*0910*/  LDS R4, [R10] ;  /* 0x000000000a047984 */ /* 0x000fe80000000800 */
[----:B------:R-:W2:Y:S04]  /*0920*/  LDS R5, [R10+0x200] ;  /* 0x000200000a057984 */ /* 0x000ea80000000800 */
[----:B-1----:R-:W-:Y:S04]  /*0930*/  LDS R6, [R11] ;  /* 0x000000000b067984 */ /* 0x002fe80000000800 */
[----:B------:R-:W1:Y:S01]  /*0940*/  LDS R7, [R11+0x200] ;  /* 0x000200000b077984 */ /* 0x000e620000000800 */
[----:B--2---:R-:W-:-:S02]  /*0950*/  FSETP.GT.AND P6, PT, R5, R4, PT ;  /* 0x000000040500720b */ /* 0x004fc40003fc4000 */
[----:B------:R-:W-:-:S05]  /*0960*/  FMNMX R5, R4, R5, !PT ;  /* 0x0000000504057209 */ /* 0x000fca0007800000 */
[----:B------:R2:W-:Y:S01]  /*0970*/  STS [R10], R5 ;  /* 0x000000050a007388 */ /* 0x0005e20000000800 */
[----:B-1----:R-:W-:-:S05]  /*0980*/  SEL R6, R7, R6, P6 ;  /* 0x0000000607067207 */ /* 0x002fca0003000000 */
[----:B------:R2:W-:Y:S02]  /*0990*/  STS [R11], R6 ;  /* 0x000000060b007388 */ /* 0x0005e40000000800 */
.L_x_110:
[----:B------:R-:W-:Y:S05]  /*09a0*/  BSYNC.RECONVERGENT B0 ;  /* 0x0000000000007941 */ /* 0x000fea0003800200 */
.L_x_109:
[----:B------:R-:W-:Y:S06]  /*09b0*/  BAR.SYNC.DEFER_BLOCKING 0x0 ;  /* 0x0000000000007b1d */ /* 0x000fec0000010000 */
[----:B------:R-:W-:Y:S04]  /*09c0*/  BSSY.RECONVERGENT B0, `(.L_x_111) ;  /* 0x000000b000007945 */ /* 0x000fe80003800200 */
[----:B------:R-:W-:Y:S05]  /*09d0*/  @P5 BRA `(.L_x_112) ;  /* 0x0000000000245947 */ /* 0x000fea0003800000 */
[----:B------:R-:W-:Y:S04]  /*09e0*/  LDS R4, [R10] ;  /* 0x000000000a047984 */ /* 0x000fe80000000800 */
[----:B--2---:R-:W2:Y:S04]  /*09f0*/  LDS R5, [R10+0x100] ;  /* 0x000100000a057984 */ /* 0x004ea80000000800 */
[----:B-1----:R-:W-:Y:S04]  /*0a00*/  LDS R6, [R11] ;  /* 0x000000000b067984 */ /* 0x002fe80000000800 */
[----:B------:R-:W1:Y:S01]  /*0a10*/  LDS R7, [R11+0x100] ;  /* 0x000100000b077984 */ /* 0x000e620000000800 */
[----:B--2---:R-:W-:-:S02]  /*0a20*/  FSETP.GT.AND P5, PT, R5, R4, PT ;  /* 0x000000040500720b */ /* 0x004fc40003fa4000 */
[----:B------:R-:W-:-:S05]  /*0a30*/  FMNMX R5, R4, R5, !PT ;  /* 0x0000000504057209 */ /* 0x000fca0007800000 */
[----:B------:R3:W-:Y:S01]  /*0a40*/  STS [R10], R5 ;  /* 0x000000050a007388 */ /* 0x0007e20000000800 */
[----:B-1----:R-:W-:-:S05]  /*0a50*/  SEL R6, R7, R6, P5 ;  /* 0x0000000607067207 */ /* 0x002fca0002800000 */
[----:B------:R3:W-:Y:S02]  /*0a60*/  STS [R11], R6 ;  /* 0x000000060b007388 */ /* 0x0007e40000000800 */
.L_x_112:
[----:B------:R-:W-:Y:S05]  /*0a70*/  BSYNC.RECONVERGENT B0 ;  /* 0x0000000000007941 */ /* 0x000fea0003800200 */
.L_x_111:
[----:B------:R-:W-:Y:S06]  /*0a80*/  BAR.SYNC.DEFER_BLOCKING 0x0 ;  /* 0x0000000000007b1d */ /* 0x000fec0000010000 */
[----:B------:R-:W-:Y:S04]  /*0a90*/  BSSY.RECONVERGENT B0, `(.L_x_113) ;  /* 0x000000b000007945 */ /* 0x000fe80003800200 */
[----:B------:R-:W-:Y:S05]  /*0aa0*/  @P0 BRA `(.L_x_114) ;  /* 0x0000000000240947 */ /* 0x000fea0003800000 */
[----:B------:R-:W-:Y:S04]  /*0ab0*/  LDS R4, [R10] ;  /* 0x000000000a047984 */ /* 0x000fe80000000800 */
[----:B--23--:R-:W2:Y:S04]  /*0ac0*/  LDS R5, [R10+0x80] ;  /* 0x000080000a057984 */ /* 0x00cea80000000800 */
[----:B-1----:R-:W-:Y:S04]  /*0ad0*/  LDS R6, [R11] ;  /* 0x000000000b067984 */ /* 0x002fe80000000800 */
[----:B------:R-:W1:Y:S01]  /*0ae0*/  LDS R7, [R11+0x80] ;  /* 0x000080000b077984 */ /* 0x000e620000000800 */
[----:B--2---:R-:W-:-:S02]  /*0af0*/  FSETP.GT.AND P0, PT, R5, R4, PT ;  /* 0x000000040500720b */ /* 0x004fc40003f04000 */
[----:B------:R-:W-:-:S05]  /*0b00*/  FMNMX R5, R4, R5, !PT ;  /* 0x0000000504057209 */ /* 0x000fca0007800000 */
[----:B------:R4:W-:Y:S01]  /*0b10*/  STS [R10], R5 ;  /* 0x000000050a007388 */ /* 0x0009e20000000800 */
[----:B-1----:R-:W-:-:S05]  /*0b20*/  SEL R6, R7, R6, P0 ;  /* 0x0000000607067207 */ /* 0x002fca0000000000 */
[----:B------:R4:W-:Y:S02]  /*0b30*/  STS [R11], R6 ;  /* 0x000000060b007388 */ /* 0x0009e40000000800 */
.L_x_114:
[----:B------:R-:W-:Y:S05]  /*0b40*/  BSYNC.RECONVERGENT B0 ;  /* 0x0000000000007941 */ /* 0x000fea0003800200 */
.L_x_113:
[----:B------:R-:W-:Y:S06]  /*0b50*/  BAR.SYNC.DEFER_BLOCKING 0x0 ;  /* 0x0000000000007b1d */ /* 0x000fec0000010000 */
[----:B------:R-:W-:Y:S04]  /*0b60*/  BSSY.RECONVERGENT B0, `(.L_x_115) ;  /* 0x000000b000007945 */ /* 0x000fe80003800200 */
[----:B------:R-:W-:Y:S05]  /*0b70*/  @P1 BRA `(.L_x_116) ;  /* 0x0000000000241947 */ /* 0x000fea0003800000 */
[----:B------:R-:W-:Y:S04]  /*0b80*/  LDS R4, [R10] ;  /* 0x000000000a047984 */ /* 0x000fe80000000800 */
[----:B--234-:R-:W2:Y:S04]  /*0b90*/  LDS R5, [R10+0x40] ;  /* 0x000040000a057984 */ /* 0x01cea80000000800 */
[----:B-1----:R-:W-:Y:S04]  /*0ba0*/  LDS R6, [R11] ;  /* 0x000000000b067984 */ /* 0x002fe80000000800 */
[----:B------:R-:W1:Y:S01]  /*0bb0*/  LDS R7, [R11+0x40] ;  /* 0x000040000b077984 */ /* 0x000e620000000800 */
[----:B--2---:R-:W-:-:S02]  /*0bc0*/  FSETP.GT.AND P0, PT, R5, R4, PT ;  /* 0x000000040500720b */ /* 0x004fc40003f04000 */
[----:B------:R-:W-:-:S05]  /*0bd0*/  FMNMX R5, R4, R5, !PT ;  /* 0x0000000504057209 */ /* 0x000fca0007800000 */
[----:B------:R2:W-:Y:S01]  /*0be0*/  STS [R10], R5 ;  /* 0x000000050a007388 */ /* 0x0005e20000000800 */
[----:B-1----:R-:W-:-:S05]  /*0bf0*/  SEL R6, R7, R6, P0 ;  /* 0x0000000607067207 */ /* 0x002fca0000000000 */
[----:B------:R2:W-:Y:S02]  /*0c00*/  STS [R11], R6 ;  /* 0x000000060b007388 */ /* 0x0005e40000000800 */
.L_x_116:
[----:B------:R-:W-:Y:S05]  /*0c10*/  BSYNC.RECONVERGENT B0 ;  /* 0x0000000000007941 */ /* 0x000fea0003800200 */
.L_x_115:
        /* <DEDUP_REMOVED lines=12> */
.L_x_118:
[----:B------:R-:W-:Y:S05]  /*0ce0*/  BSYNC.RECONVERGENT B0 ;  /* 0x0000000000007941 */ /* 0x000fea0003800200 */
.L_x_117:
        /* <DEDUP_REMOVED lines=12> */
.L_x_120:
[----:B------:R-:W-:Y:S05]  /*0db0*/  BSYNC.RECONVERGENT B0 ;  /* 0x0000000000007941 */ /* 0x000fea0003800200 */
.L_x_119:
        /* <DEDUP_REMOVED lines=12> */
.L_x_122:
[----:B------:R-:W-:Y:S05]  /*0e80*/  BSYNC.RECONVERGENT B0 ;  /* 0x0000000000007941 */ /* 0x000fea0003800200 */
.L_x_121:
[----:B------:R-:W-:Y:S01]  /*0e90*/  BAR.SYNC.DEFER_BLOCKING 0x0 ;  /* 0x0000000000007b1d */ /* 0x000fe20000010000 */
[----:B------:R-:W-:-:S05]  /*0ea0*/  ISETP.NE.AND P1, PT, R0, RZ, PT ;  /* 0x000000ff0000720c */ /* 0x000fca0003f25270 */
[----:B------:R-:W-:Y:S08]  /*0eb0*/  BSSY.RECONVERGENT B0, `(.L_x_123) ;  /* 0x000000c000007945 */ /* 0x000ff00003800200 */
[----:B------:R-:W-:Y:S05]  /*0ec0*/  @P1 BRA `(.L_x_124) ;  /* 0x0000000000281947 */ /* 0x000fea0003800000 */
[----:B------:R-:W5:Y:S01]  /*0ed0*/  S2UR UR6, SR_CgaCtaId ;  /* 0x00000000000679c3 */ /* 0x000f620000008800 */
[----:B------:R-:W-:Y:S02]  /*0ee0*/  UMOV UR5, 0x400 ;  /* 0x0000040000057882 */ /* 0x000fe40000000000 */
[----:B-----5:R-:W-:-:S09]  /*0ef0*/  ULEA UR5, UR6, UR5, 0x18 ;  /* 0x0000000506057291 */ /* 0x020fd2000f8ec0ff */
[----:B--234-:R-:W2:Y:S04]  /*0f00*/  LDS.64 R4, [UR5] ;  /* 0x00000005ff047984 */ /* 0x01cea80008000a00 */
[----:B-1----:R-:W1:Y:S01]  /*0f10*/  LDS.64 R6, [UR5+0x400] ;  /* 0x00040005ff067984 */ /* 0x002e620008000a00 */
[----:B--2---:R-:W-:Y:S02]  /*0f20*/  FSETP.GT.AND P0, PT, R5, R4, PT ;  /* 0x000000040500720b */ /* 0x004fe40003f04000 */
[----:B------:R-:W-:Y:S02]  /*0f30*/  FMNMX R4, R4, R5, !PT ;  /* 0x0000000504047209 */ /* 0x000fe40007800000 */
[----:B-1----:R-:W-:-:S03]  /*0f40*/  SEL R6, R7, R6, P0 ;  /* 0x0000000607067207 */ /* 0x002fc60000000000 */
[----:B------:R1:W-:Y:S04]  /*0f50*/  STS [UR5], R4 ;  /* 0x00000004ff007988 */ /* 0x0003e80008000805 */
[----:B------:R1:W-:Y:S02]  /*0f60*/  STS [UR5+0x400], R6 ;  /* 0x00040006ff007988 */ /* 0x0003e40008000805 */
.L_x_124:
[----:B------:R-:W-:Y:S05]  /*0f70*/  BSYNC.RECONVERGENT B0 ;  /* 0x0000000000007941 */ /* 0x000fea0003800200 */
.L_x_123:
[----:B------:R-:W5:Y:S08]  /*0f80*/  S2UR UR6, SR_CgaCtaId ;  /* 0x00000000000679c3 */ /* 0x000f700000008800 */
[----:B------:R-:W-:Y:S01]  /*0f90*/  BAR.SYNC.DEFER_BLOCKING 0x0 ;  /* 0x0000000000007b1d */ /* 0x000fe20000010000 */
[----:B-1234-:R-:W-:-:S04]  /*0fa0*/  @!P1 IMAD.WIDE.U32 R4, R9, 0x4, R2 ;  /* 0x0000000409049825 */ /* 0x01efc800078e0002 */
[----:B------:R-:W-:Y:S01]  /*0fb0*/  VIADD R9, R9, 0x1 ;  /* 0x0000000109097836 */ /* 0x000fe20000000000 */
[----:B------:R-:W-:Y:S02]  /*0fc0*/  UMOV UR5, 0x400 ;  /* 0x0000040000057882 */ /* 0x000fe40000000000 */
[----:B-----5:R-:W-:-:S09]  /*0fd0*/  ULEA UR5, UR6, UR5, 0x18 ;  /* 0x0000000506057291 */ /* 0x020fd2000f8ec0ff */
[----:B------:R-:W1:Y:S02]  /*0fe0*/  LDS R13, [UR5+0x400] ;  /* 0x00040005ff0d7984 */ /* 0x000e640008000800 */
[----:B------:R-:W2:Y:S02]  /*0ff0*/  LDCU UR5, c[0x0][0x388] ;  /* 0x00007100ff0577ac */ /* 0x000ea40008000800 */
[----:B--2---:R-:W-:Y:S01]  /*1000*/  ISETP.NE.AND P0, PT, R9, UR5, PT ;  /* 0x0000000509007c0c */ /* 0x004fe2000bf05270 */
[----:B-1----:R1:W-:-:S12]  /*1010*/  @!P1 STG.E desc[UR10][R4.64], R13 ;  /* 0x0000000d04009986 */ /* 0x0023d8000c10190a */
[----:B------:R-:W-:Y:S05]  /*1020*/  @P0 BRA `(.L_x_125) ;  /* 0xfffffff000700947 */ /* 0x000fea000383ffff */
[----:B------:R-:W-:Y:S05]  /*1030*/  EXIT ;  /* 0x000000000000794d */ /* 0x000fea0003800000 */
.L_x_126:
        /* <DEDUP_REMOVED lines=12> */
.L_x_883:


//--------------------- .text._Z40furthest_point_sampling_with_dist_kernelILj512EEviiiPKfPfPi --------------------------
	.section	.text._Z40furthest_point_sampling_with_dist_kernelILj512EEviiiPKfPfPi,"ax",@progbits
	.align	128
        .global         _Z40furthest_point_sampling_with_dist_kernelILj512EEviiiPKfPfPi
        .type           _Z40furthest_point_sampling_with_dist_kernelILj512EEviiiPKfPfPi,@function
        .size           _Z40furthest_point_sampling_with_dist_kernelILj512EEviiiPKfPfPi,(.L_x_884 - _Z40furthest_point_sampling_with_dist_kernelILj512EEviiiPKfPfPi)
        .other          _Z40furthest_point_sampling_with_dist_kernelILj512EEviiiPKfPfPi,@"STO_CUDA_ENTRY STV_DEFAULT"
_Z40furthest_point_sampling_with_dist_kernelILj512EEviiiPKfPfPi:
.text._Z40furthest_point_sampling_with_dist_kernelILj512EEviiiPKfPfPi:
        /* <DEDUP_REMOVED lines=31> */
.L_x_150:
        /* <DEDUP_REMOVED lines=22> */
.L_x_131:
        /* <DEDUP_REMOVED lines=41> */
.L_x_130:
[----:B------:R-:W-:Y:S05]  /*05e0*/  BSYNC.RECONVERGENT B1 ;  /* 0x0000000000017941 */ /* 0x000fea0003800200 */
.L_x_129:
        /* <DEDUP_REMOVED lines=37> */
.L_x_128:
[----:B------:R-:W-:Y:S05]  /*0840*/  BSYNC.RECONVERGENT B0 ;  /* 0x0000000000007941 */ /* 0x000fea0003800200 */
.L_x_127:
        /* <DEDUP_REMOVED lines=21> */
.L_x_133:
[----:B------:R-:W-:Y:S05]  /*09a0*/  BSYNC.RECONVERGENT B0 ;  /* 0x0000000000007941 */ /* 0x000fea0003800200 */
.L_x_132:
[----:B------:R-:W-:Y:S01]  /*09b0*/  BAR.SYNC.DEFER_BLOCKING 0x0 ;  /* 0x0000000000007b1d */ /* 0x000fe20000010000 */
[----:B------:R-:W-:-:S05]  /*09c0*/  ISETP.GT.U32.AND P6, PT, R0, 0x1, PT ;  /* 0x000000010000780c */ /* 0x000fca0003fc4070 */
        /* <DEDUP_REMOVED lines=11> */
.L_x_135:
[----:B------:R-:W-:Y:S05]  /*0a80*/  BSYNC.RECONVERGENT B0 ;  /* 0x0000000000007941 */ /* 0x000fea0003800200 */
.L_x_134:
        /* <DEDUP_REMOVED lines=12> */
.L_x_137:
[----:B------:R-:W-:Y:S05]  /*0b50*/  BSYNC.RECONVERGENT B0 ;  /* 0x0000000000007941 */ /* 0x000fea0003800200 */
.L_x_136:
        /* <DEDUP_REMOVED lines=12> */
.L_x_139:
[----:B------:R-:W-:Y:S05]  /*0c20*/  BSYNC.RECONVERGENT B0 ;  /* 0x0000000000007941 */ /* 0x000fea0003800200 */
.L_x_138:
        /* <DEDUP_REMOVED lines=12> */
.L_x_141:
[----:B------:R-:W-:Y:S05]  /*0cf0*/  BSYNC.RECONVERGENT B0 ;  /* 0x0000000000007941 */ /* 0x000fea0003800200 */
.L_x_140:
        /* <DEDUP_REMOVED lines=12> */
.L_x_143:
[----:B------:R-:W-:Y:S05]  /*0dc0*/  BSYNC.RECONVERGENT B0 ;  /* 0x0000000000007941 */ /* 0x000fea0003800200 */
.L_x_142:
        /* <DEDUP_REMOVED lines=12> */
.L_x_145:
[----:B------:R-:W-:Y:S05]  /*0e90*/  BSYNC.RECONVERGENT B0 ;  /* 0x0000000000007941 */ /* 0x000fea0003800200 */
.L_x_144:
        /* <DEDUP_REMOVED lines=12> */
.L_x_147:
[----:B------:R-:W-:Y:S05]  /*0f60*/  BSYNC.RECONVERGENT B0 ;  /* 0x0000000000007941 */ /* 0x000fea0003800200 */
.L_x_146:
        /* <DEDUP_REMOVED lines=14> */
.L_x_149:
[----:B------:R-:W-:Y:S05]  /*1050*/  BSYNC.RECONVERGENT B0 ;  /* 0x0000000000007941 */ /* 0x000fea0003800200 */
.L_x_148:
        /* <DEDUP_REMOVED lines=12> */
.L_x_151:
        /* <DEDUP_REMOVED lines=14> */
.L_x_884:


//--------------------- .text._Z40furthest_point_sampling_with_dist_kernelILj1024EEviiiPKfPfPi --------------------------
	.section	.text._Z40furthest_point_sampling_with_dist_kernelILj1024EEviiiPKfPfPi,"ax",@progbits
	.align	128
        .global         _Z40furthest_point_sampling_with_dist_kernelILj1024EEviiiPKfPfPi
        .type           _Z40furthest_point_sampling_with_dist_kernelILj1024EEviiiPKfPfPi,@function
        .size           _Z40furthest_point_sampling_with_dist_kernelILj1024EEviiiPKfPfPi,(.L_x_885 - _Z40furthest_point_sampling_with_dist_kernelILj1024EEviiiPKfPfPi)
        .other          _Z40furthest_point_sampling_with_dist_kernelILj1024EEviiiPKfPfPi,@"STO_CUDA_ENTRY STV_DEFAULT"
_Z40furthest_point_sampling_with_dist_kernelILj1024EEviiiPKfPfPi:
.text._Z40furthest_point_sampling_with_dist_kernelILj1024EEviiiPKfPfPi:
        /* <DEDUP_REMOVED lines=31> */
.L_x_177:
        /* <DEDUP_REMOVED lines=22> */
.L_x_156:
        /* <DEDUP_REMOVED lines=41> */
.L_x_155:
[----:B------:R-:W-:Y:S05]  /*05e0*/  BSYNC.RECONVERGENT B1 ;  /* 0x0000000000017941 */ /* 0x000fea0003800200 */
.L_x_154:
        /* <DEDUP_REMOVED lines=37> */
.L_x_153:
[----:B------:R-:W-:Y:S05]  /*0840*/  BSYNC.RECONVERGENT B0 ;  /* 0x0000000000007941 */ /* 0x000fea0003800200 */
.L_x_152:
        /* <DEDUP_REMOVED lines=21> */
.L_x_158:
[----:B------:R-:W-:Y:S05]  /*09a0*/  BSYNC.RECONVERGENT B0 ;  /* 0x0000000000007941 */ /* 0x000fea0003800200 */
.L_x_157:
        /* <DEDUP_REMOVED lines=13> */
.L_x_160:
[----:B------:R-:W-:Y:S05]  /*0a80*/  BSYNC.RECONVERGENT B0 ;  /* 0x0000000000007941 */ /* 0x000fea0003800200 */
.L_x_159:
[----:B------:R-:W-:Y:S01]  /*0a90*/  BAR.SYNC.DEFER_BLOCKING 0x0 ;  /* 0x0000000000007b1d */ /* 0x000fe20000010000 */
[----:B------:R-:W-:-:S05]  /*0aa0*/  ISETP.GT.U32.AND P6, PT, R0, 0x1, PT ;  /* 0x000000010000780c */ /* 0x000fca0003fc4070 */
        /* <DEDUP_REMOVED lines=11> */
.L_x_162:
[----:B------:R-:W-:Y:S05]  /*0b60*/  BSYNC.RECONVERGENT B0 ;  /* 0x0000000000007941 */ /* 0x000fea0003800200 */
.L_x_161:
        /* <DEDUP_REMOVED lines=12> */
.L_x_164:
[----:B------:R-:W-:Y:S05]  /*0c30*/  BSYNC.RECONVERGENT B0 ;  /* 0x0000000000007941 */ /* 0x000fea0003800200 */
.L_x_163:
        /* <DEDUP_REMOVED lines=12> */
.L_x_166:
[----:B------:R-:W-:Y:S05]  /*0d00*/  BSYNC.RECONVERGENT B0 ;  /* 0x0000000000007941 */ /* 0x000fea0003800200 */
.L_x_165:
        /* <DEDUP_REMOVED lines=12> */
.L_x_168:
[----:B------:R-:W-:Y:S05]  /*0dd0*/  BSYNC.RECONVERGENT B0 ;  /* 0x0000000000007941 */ /* 0x000fea0003800200 */
.L_x_167:
        /* <DEDUP_REMOVED lines=12> */
.L_x_170:
[----:B------:R-:W-:Y:S05]  /*0ea0*/  BSYNC.RECONVERGENT B0 ;  /* 0x0000000000007941 */ /* 0x000fea0003800200 */
.L_x_169:
        /* <DEDUP_REMOVED lines=12> */
.L_x_172:
[----:B------:R-:W-:Y:S05]  /*0f70*/  BSYNC.RECONVERGENT B0 ;  /* 0x0000000000007941 */ /* 0x000fea0003800200 */
.L_x_171:
        /* <DEDUP_REMOVED lines=12> */
.L_x_174:
[----:B------:R-:W-:Y:S05]  /*1040*/  BSYNC.RECONVERGENT B0 ;  /* 0x0000000000007941 */ /* 0x000fea0003800200 */
.L_x_173:
        /* <DEDUP_REMOVED lines=14> */
.L_x_176:
[----:B------:R-:W-:Y:S05]  /*1130*/  BSYNC.RECONVERGENT B0 ;  /* 0x0000000000007941 */ /* 0x000fea0003800200 */
.L_x_175:
        /* <DEDUP_REMOVED lines=12> */
.L_x_178:
        /* <DEDUP_REMOVED lines=16> */
.L_x_885:


//--------------------- .text._Z40furthest_point_sampling_with_dist_kernelILj2048EEviiiPKfPfPi --------------------------
	.section	.text._Z40furthest_point_sampling_with_dist_kernelILj2048EEviiiPKfPfPi,"ax",@progbits
	.align	128
        .global         _Z40furthest_point_sampling_with_dist_kernelILj2048EEviiiPKfPfPi
        .type           _Z40furthest_point_sampling_with_dist_kernelILj2048EEviiiPKfPfPi,@function
        .size           _Z40furthest_point_sampling_with_dist_kernelILj2048EEviiiPKfPfPi,(.L_x_886 - _Z40furthest_point_sampling_with_dist_kernelILj2048EEviiiPKfPfPi)
        .other          _Z40furthest_point_sampling_with_dist_kernelILj2048EEviiiPKfPfPi,@"STO_CUDA_ENTRY STV_DEFAULT"
_Z40furthest_point_sampling_with_dist_kernelILj2048EEviiiPKfPfPi:
.text._Z40furthest_point_sampling_with_dist_kernelILj2048EEviiiPKfPfPi:
        /* <DEDUP_REMOVED lines=31> */
.L_x_204:
        /* <DEDUP_REMOVED lines=22> */
.L_x_183:
        /* <DEDUP_REMOVED lines=14> */
[----:B------:R1:W5:Y:S04]  /*0430*/  LDG.E.CONSTANT R25, desc[UR10][R4.64+0x6000] ;  /* 0x0060000a04197981 */ /* 0x000368000c1e9900 */
[----:B------:R-:W5:Y:S01]  /*0440*/  LDG.E R26, desc[UR10][R6.64+0x6000] ;  /* 0x0060000a061a7981 */ /* 0x000f62000c1e1900 */
[----:B------:R-:W-:-:S02]  /*0450*/  VIADD R18, R18, 0x4 ;  /* 0x0000000412127836 */ /* 0x000fc40000000000 */
[----:B------:R-:W-:Y:S02]  /*0460*/  VIADD R16, R16, 0x2000 ;  /* 0x0000200010107836 */ /* 0x000fe40000000000 */
[----:B-1----:R-:W-:Y:S01]  /*0470*/  IMAD.MOV.U32 R5, RZ, RZ, 0x1000 ;  /* 0x00001000ff057424 */ /* 0x002fe200078e00ff */
        /* <DEDUP_REMOVED lines=9> */
[----:B------:R-:W-:-:S03]  /*0510*/  FSEL R17, R22, R17, P2 ;  /* 0x0000001116117208 */ /* 0x000fc60001000000 */
[----:B------:R1:W-:Y:S01]  /*0520*/  STG.E desc[UR10][R6.64+0x4000], R24 ;  /* 0x0040001806007986 */ /* 0x0003e2000c10190a */
[CC--:B------:R-:W-:Y:S02]  /*0530*/  FSETP.GT.AND P3, PT, R24.reuse, R17.reuse, PT ;  /* 0x000000111800720b */ /* 0x0c0fe40003f64000 */
[----:B-----5:R-:W-:Y:S02]  /*0540*/  FMNMX R26, R25, R26, PT ;  /* 0x0000001a191a7209 */ /* 0x020fe40003800000 */
[----:B------:R-:W-:Y:S01]  /*0550*/  FSEL R17, R24, R17, P3 ;  /* 0x0000001118117208 */ /* 0x000fe20001800000 */
[----:B------:R-:W-:Y:S01]  /*0560*/  @P2 VIADD R15, R14, 0x800 ;  /* 0x000008000e0f2836 */ /* 0x000fe20000000000 */
[----:B------:R-:W-:Y:S01]  /*0570*/  ISETP.NE.AND P2, PT, R18, RZ, PT ;  /* 0x000000ff1200720c */ /* 0x000fe20003f45270 */
[----:B------:R1:W-:Y:S01]  /*0580*/  STG.E desc[UR10][R6.64+0x6000], R26 ;  /* 0x0060001a06007986 */ /* 0x0003e2000c10190a */
[----:B------:R-:W-:-:S04]  /*0590*/  FSETP.GT.AND P1, PT, R26, R17, PT ;  /* 0x000000111a00720b */ /* 0x000fc80003f24000 */
[----:B------:R-:W-:Y:S01]  /*05a0*/  FSEL R17, R26, R17, P1 ;  /* 0x000000111a117208 */ /* 0x000fe20000800000 */
[----:B------:R-:W-:-:S08]  /*05b0*/  @P3 IMAD.IADD.U32 R15, R14, 0x1, R5 ;  /* 0x000000010e0f3824 */ /* 0x000fd000078e0005 */
[C---:B------:R-:W-:Y:S02]  /*05c0*/  @P1 VIADD R15, R14.reuse, 0x1800 ;  /* 0x000018000e0f1836 */ /* 0x040fe40000000000 */
[----:B------:R-:W-:Y:S01]  /*05d0*/  VIADD R14, R14, 0x2000 ;  /* 0x000020000e0e7836 */ /* 0x000fe20000000000 */
[----:B-1----:R-:W-:Y:S06]  /*05e0*/  @P2 BRA `(.L_x_183) ;  /* 0xfffffffc00582947 */ /* 0x002fec000383ffff */
.L_x_182:
[----:B------:R-:W-:Y:S05]  /*05f0*/  BSYNC.RECONVERGENT B1 ;  /* 0x0000000000017941 */ /* 0x000fea0003800200 */
.L_x_181:
        /* <DEDUP_REMOVED lines=23> */
[----:B-1----:R1:W3:Y:S04]  /*0770*/  @P2 LDG.E.CONSTANT R16, desc[UR10][R4.64+0x4000] ;  /* 0x0040000a04102981 */ /* 0x0022e8000c1e9900 */
[----:B------:R-:W3:Y:S01]  /*0780*/  @P2 LDG.E R19, desc[UR10][R6.64+0x4000] ;  /* 0x0040000a06132981 */ /* 0x000ee2000c1e1900 */
[----:B------:R-:W-:Y:S01]  /*0790*/  PLOP3.LUT P3, PT, PT, PT, PT, 0x8, 0x80 ;  /* 0x000000000080781c */ /* 0x000fe20003f6e170 */
[----:B-1----:R-:W-:Y:S01]  /*07a0*/  @P2 IMAD.MOV.U32 R5, RZ, RZ, 0x1000 ;  /* 0x00001000ff052424 */ /* 0x002fe200078e00ff */
        /* <DEDUP_REMOVED lines=10> */
[----:B--2---:R-:W-:-:S07]  /*0850*/  @P3 IMAD.IADD.U32 R15, R14, 0x1, R5 ;  /* 0x000000010e0f3824 */ /* 0x004fce00078e0005 */
.L_x_180:
[----:B------:R-:W-:Y:S05]  /*0860*/  BSYNC.RECONVERGENT B0 ;  /* 0x0000000000007941 */ /* 0x000fea0003800200 */
.L_x_179:
        /* <DEDUP_REMOVED lines=21> */
.L_x_185:
[----:B------:R-:W-:Y:S05]  /*09c0*/  BSYNC.RECONVERGENT B0 ;  /* 0x0000000000007941 */ /* 0x000fea0003800200 */
.L_x_184:
        /* <DEDUP_REMOVED lines=13> */
.L_x_187:
[----:B------:R-:W-:Y:S05]  /*0aa0*/  BSYNC.RECONVERGENT B0 ;  /* 0x0000000000007941 */ /* 0x000fea0003800200 */
.L_x_186:
        /* <DEDUP_REMOVED lines=13> */
.L_x_189:
[----:B------:R-:W-:Y:S05]  /*0b80*/  BSYNC.RECONVERGENT B0 ;  /* 0x0000000000007941 */ /* 0x000fea0003800200 */
.L_x_188:
        /* <DEDUP_REMOVED lines=12> */
.L_x_191:
[----:B------:R-:W-:Y:S05]  /*0c50*/  BSYNC.RECONVERGENT B0 ;  /* 0x0000000000007941 */ /* 0x000fea0003800200 */
.L_x_190:
        /* <DEDUP_REMOVED lines=12> */
.L_x_193:
[----:B------:R-:W-:Y:S05]  /*0d20*/  BSYNC.RECONVERGENT B0 ;  /* 0x0000000000007941 */ /* 0x000fea0003800200 */
.L_x_192:
        /* <DEDUP_REMOVED lines=12> */
.L_x_195:
[----:B------:R-:W-:Y:S05]  /*0df0*/  BSYNC.RECONVERGENT B0 ;  /* 0x0000000000007941 */ /* 0x000fea0003800200 */
.L_x_194:
        /* <DEDUP_REMOVED lines=12> */
.L_x_197:
[----:B------:R-:W-:Y:S05]  /*0ec0*/  BSYNC.RECONVERGENT B0 ;  /* 0x0000000000007941 */ /* 0x000fea0003800200 */
.L_x_196:
        /* <DEDUP_REMOVED lines=12> */
.L_x_199:
[----:B------:R-:W-:Y:S05]  /*0f90*/  BSYNC.RECONVERGENT B0 ;  /* 0x0000000000007941 */ /* 0x000fea0003800200 */
.L_x_198:
        /* <DEDUP_REMOVED lines=12> */
.L_x_201:
[----:B------:R-:W-:Y:S05]  /*1060*/  BSYNC.RECONVERGENT B0 ;  /* 0x0000000000007941 */ /* 0x000fea0003800200 */
.L_x_200:
        /* <DEDUP_REMOVED lines=14> */
.L_x_203:
[----:B------:R-:W-:Y:S05]  /*1150*/  BSYNC.RECONVERGENT B0 ;  /* 0x0000000000007941 */ /* 0x000fea0003800200 */
.L_x_202:
        /* <DEDUP_REMOVED lines=12> */
.L_x_205:
        /* <DEDUP_REMOVED lines=14> */
.L_x_886:


//--------------------- .text._Z70density_and_manhattan_weights_meanwhile_furthest_point_sampling_kernelILj1EEviiifPKfS1_S1_PfPi --------------------------
	.section	.text._Z70density_and_manhattan_weights_meanwhile_furthest_point_sampling_kernelILj1EEviiifPKfS1_S1_PfPi,"ax",@progbits
	.align	128
        .global         _Z70density_and_manhattan_weights_meanwhile_furthest_point_sampling_kernelILj1EEviiifPKfS1_S1_PfPi
        .type           _Z70density_and_manhattan_weights_meanwhile_furthest_point_sampling_kernelILj1EEviiifPKfS1_S1_PfPi,@function
        .size           _Z70density_and_manhattan_weights_meanwhile_furthest_point_sampling_kernelILj1EEviiifPKfS1_S1_PfPi,(.L_x_864 - _Z70density_and_manhattan_weights_meanwhile_furthest_point_sampling_kernelILj1EEviiifPKfS1_S1_PfPi)
        .other          _Z70density_and_manhattan_weights_meanwhile_furthest_point_sampling_kernelILj1EEviiifPKfS1_S1_PfPi,@"STO_CUDA_ENTRY STV_DEFAULT"
_Z70density_and_manhattan_weights_meanwhile_furthest_point_sampling_kernelILj1EEviiifPKfS1_S1_PfPi:
.text._Z70density_and_manhattan_weights_meanwhile_furthest_point_sampling_kernelILj1EEviiifPKfS1_S1_PfPi:
[----:B------:R-:W-:Y:S01]  /*0000*/  LDC R1, c[0x0][0x37c] ;  /* 0x0000df00ff017b82 */ /* 0x000fe20000000800 */
[----:B------:R-:W0:Y:S02]  /*0010*/  LDCU UR8, c[0x0][0x388] ;  /* 0x00007100ff0877ac */ /* 0x000e240008000800 */
[----:B0-----:R-:W-:-:S06]  /*0020*/  UISETP.GE.AND UP0, UPT, UR8, 0x1, UPT ;  /* 0x000000010800788c */ /* 0x001fcc000bf06270 */
[----:B------:R-:W-:-:S13]  /*0030*/  PLOP3.LUT P0, PT, PT, PT, UP0, 0x80, 0x8 ;  /* 0x000000000008781c */ /* 0x000fda0003f0f008 */
[----:B------:R-:W-:Y:S05]  /*0040*/  @!P0 EXIT ;  /* 0x000000000000894d */ /* 0x000fea0003800000 */
[----:B------:R-:W0:Y:S01]  /*0050*/  S2R R3, SR_TID.X ;  /* 0x0000000000037919 */ /* 0x000e220000002100 */
[----:B------:R-:W1:Y:S01]  /*0060*/  S2UR UR7, SR_CTAID.X ;  /* 0x00000000000779c3 */ /* 0x000e620000002500 */
[----:B------:R-:W2:Y:S01]  /*0070*/  LDCU.64 UR4, c[0x0][0x3b0] ;  /* 0x00007600ff0477ac */ /* 0x000ea20008000a00 */
[----:B------:R-:W3:Y:S01]  /*0080*/  LDCU.64 UR14, c[0x0][0x358] ;  /* 0x00006b00ff0e77ac */ /* 0x000ee20008000a00 */
[----:B------:R-:W-:-:S06]  /*0090*/  UISETP.NE.AND UP0, UPT, UR8, 0x1, UPT ;  /* 0x000000010800788c */ /* 0x000fcc000bf05270 */
[----:B------:R-:W-:Y:S01]  /*00a0*/  PLOP3.LUT P1, PT, PT, PT, UP0, 0x80, 0x8 ;  /* 0x000000000008781c */ /* 0x000fe20003f2f008 */
[----:B-1----:R-:W-:-:S04]  /*00b0*/  UIMAD UR6, UR7, UR8, URZ ;  /* 0x00000008070672a4 */ /* 0x002fc8000f8e02ff */
[----:B--2---:R-:W-:Y:S01]  /*00c0*/  UIMAD.WIDE.U32 UR4, UR6, 0x4, UR4 ;  /* 0x00000004060478a5 */ /* 0x004fe2000f8e0004 */
[----:B0-----:R-:W-:-:S05]  /*00d0*/  ISETP.NE.AND P0, PT, R3, RZ, PT ;  /* 0x000000ff0300720c */ /* 0x001fca0003f05270 */
[----:B------:R-:W-:Y:S02]  /*00e0*/  MOV R4, UR4 ;  /* 0x0000000400047c02 */ /* 0x000fe40008000f00 */
[----:B------:R-:W-:-:S06]  /*00f0*/  MOV R5, UR5 ;  /* 0x0000000500057c02 */ /* 0x000fcc0008000f00 */
[----:B---3--:R0:W-:Y:S01]  /*0100*/  @!P0 STG.E desc[UR14][R4.64], RZ ;  /* 0x000000ff04008986 */ /* 0x0081e2000c10190e */
[----:B------:R-:W-:Y:S06]  /*0110*/  BAR.SYNC.DEFER_BLOCKING 0x0 ;  /* 0x0000000000007b1d */ /* 0x000fec0000010000 */
[----:B------:R-:W-:Y:S05]  /*0120*/  @!P1 EXIT ;  /* 0x000000000000994d */ /* 0x000fea0003800000 */
[----:B------:R-:W0:Y:S08]  /*0130*/  LDC.64 R6, c[0x0][0x398] ;  /* 0x0000e600ff067b82 */ /* 0x000e300000000a00 */
[----:B------:R-:W1:Y:S08]  /*0140*/  LDC R2, c[0x0][0x38c] ;  /* 0x0000e300ff027b82 */ /* 0x000e700000000800 */
[----:B------:R-:W2:Y:S01]  /*0150*/  LDC R0, c[0x0][0x384] ;  /* 0x0000e100ff007b82 */ /* 0x000ea20000000800 */
[----:B0-----:R-:W3:Y:S07]  /*0160*/  LDG.E.CONSTANT R4, desc[UR14][R6.64] ;  /* 0x0000000e06047981 */ /* 0x001eee000c1e9900 */
[----:B------:R-:W0:Y:S01]  /*0170*/  LDC.64 R30, c[0x0][0x390] ;  /* 0x0000e400ff1e7b82 */ /* 0x000e220000000a00 */
[----:B------:R-:W4:Y:S04]  /*0180*/  LDG.E.CONSTANT R8, desc[UR14][R6.64+0x8] ;  /* 0x0000080e06087981 */ /* 0x000f28000c1e9900 */
[----:B------:R2:W5:Y:S01]  /*0190*/  LDG.E.CONSTANT R5, desc[UR14][R6.64+0x4] ;  /* 0x0000040e06057981 */ /* 0x000562000c1e9900 */
[----:B-1----:R-:W-:-:S05]  /*01a0*/  FADD R2, -R2, 1 ;  /* 0x3f80000002027421 */ /* 0x002fca0000000100 */
[----:B------:R-:W-:Y:S02]  /*01b0*/  R2UR UR11, R2 ;  /* 0x00000000020b72ca */ /* 0x000fe400000e0000 */
[----:B--2---:R-:W-:Y:S01]  /*01c0*/  IADD3 R6, PT, PT, -R3, R0, RZ ;  /* 0x0000000003067210 */ /* 0x004fe20007ffe1ff */
[----:B------:R-:W-:-:S03]  /*01d0*/  HFMA2 R11, -RZ, RZ, 0, 0 ;  /* 0x00000000ff0b7431 */ /* 0x000fc600000001ff */
[C---:B------:R-:W-:Y:S02]  /*01e0*/  LOP3.LUT R7, R6.reuse, 0xfffffffc, RZ, 0xc0, !PT ;  /* 0xfffffffc06077812 */ /* 0x040fe400078ec0ff */
[----:B------:R-:W-:Y:S02]  /*01f0*/  LOP3.LUT R6, R6, 0x3, RZ, 0xc0, !PT ;  /* 0x0000000306067812 */ /* 0x000fe400078ec0ff */
[----:B------:R-:W-:Y:S01]  /*0200*/  IADD3 R7, PT, PT, -R7, RZ, RZ ;  /* 0x000000ff07077210 */ /* 0x000fe20007ffe1ff */
[----:B------:R-:W-:Y:S01]  /*0210*/  UMOV UR12, 0x1 ;  /* 0x00000001000c7882 */ /* 0x000fe20000000000 */
[----:B---3--:R-:W-:Y:S01]  /*0220*/  R2UR UR8, R4 ;  /* 0x00000000040872ca */ /* 0x008fe200000e0000 */
[----:B------:R-:W-:Y:S01]  /*0230*/  IMAD R4, R0, UR7, RZ ;  /* 0x0000000700047c24 */ /* 0x000fe2000f8e02ff */
[----:B----4-:R-:W-:Y:S02]  /*0240*/  R2UR UR10, R8 ;  /* 0x00000000080a72ca */ /* 0x010fe400000e0000 */
[----:B-----5:R-:W-:-:S02]  /*0250*/  R2UR UR9, R5 ;  /* 0x00000000050972ca */ /* 0x020fc400000e0000 */
[----:B------:R-:W-:-:S05]  /*0260*/  LEA R5, R4, R4, 0x1 ;  /* 0x0000000404057211 */ /* 0x000fca00078e08ff */
[----:B0-----:R-:W-:Y:S01]  /*0270*/  IMAD.WIDE R30, R5, 0x4, R30 ;  /* 0x00000004051e7825 */ /* 0x001fe200078e021e */
[----:B------:R-:W-:-:S07]  /*0280*/  SHF.R.S32.HI R5, RZ, 0x1f, R4 ;  /* 0x0000001fff057819 */ /* 0x000fce0000011404 */
.L_x_253:
[----:B0-----:R-:W0:Y:S01]  /*0290*/  LDCU UR13, c[0x0][0x384] ;  /* 0x00007080ff0d77ac */ /* 0x001e220008000800 */
[----:B------:R-:W-:Y:S01]  /*02a0*/  BSSY.RECONVERGENT B0, `(.L_x_206) ;  /* 0x00001c2000007945 */ /* 0x000fe20003800200 */
[----:B------:R-:W-:Y:S01]  /*02b0*/  MOV R22, RZ ;  /* 0x000000ff00167202 */ /* 0x000fe20000000f00 */
[----:B-1----:R-:W1:Y:S01]  /*02c0*/  LDCU UR18, c[0x0][0x38c] ;  /* 0x00007180ff1277ac */ /* 0x002e620008000800 */
[----:B--2---:R-:W2:Y:S01]  /*02d0*/  LDCU.64 UR6, c[0x0][0x3a0] ;  /* 0x00007400ff0677ac */ /* 0x004ea20008000a00 */
[----:B---3--:R-:W3:Y:S01]  /*02e0*/  LDCU.64 UR16, c[0x0][0x3a8] ;  /* 0x00007500ff1077ac */ /* 0x008ee20008000a00 */
[----:B0-----:R-:W-:-:S13]  /*02f0*/  ISETP.GE.AND P0, PT, R3, UR13, PT ;  /* 0x0000000d03007c0c */ /* 0x001fda000bf06270 */
[----:B-123--:R-:W-:Y:S05]  /*0300*/  @P0 BRA `(.L_x_207) ;  /* 0x0000001800ec0947 */ /* 0x00efea0003800000 */
[----:B------:R-:W-:-:S05]  /*0310*/  LEA R13, R11, R11, 0x1 ;  /* 0x0000000b0b0d7211 */ /* 0x000fca00078e08ff */
[----:B------:R-:W-:-:S05]  /*0320*/  IMAD.WIDE R12, R13, 0x4, R30 ;  /* 0x000000040d0c7825 */ /* 0x000fca00078e021e */
[----:B------:R0:W5:Y:S04]  /*0330*/  LDG.E.CONSTANT R8, desc[UR14][R12.64] ;  /* 0x0000000e0c087981 */ /* 0x000168000c1e9900 */
[----:B------:R0:W5:Y:S04]  /*0340*/  LDG.E.CONSTANT R9, desc[UR14][R12.64+0x4] ;  /* 0x0000040e0c097981 */ /* 0x000168000c1e9900 */
[----:B------:R0:W5:Y:S01]  /*0350*/  LDG.E.CONSTANT R10, desc[UR14][R12.64+0x8] ;  /* 0x0000080e0c0a7981 */ /* 0x000162000c1e9900 */
[----:B------:R-:W-:Y:S01]  /*0360*/  IADD3 R0, PT, PT, R3, -UR13, RZ ;  /* 0x8000000d03007c10 */ /* 0x000fe2000fffe0ff */
[----:B------:R-:W-:Y:S01]  /*0370*/  BSSY.RECONVERGENT B1, `(.L_x_208) ;  /* 0x00000f8000017945 */ /* 0x000fe20003800200 */
[----:B------:R-:W-:Y:S01]  /*0380*/  HFMA2 R22, -RZ, RZ, 0, 0 ;  /* 0x00000000ff167431 */ /* 0x000fe200000001ff */
[----:B------:R-:W-:-:S02]  /*0390*/  MOV R21, 0xbf800000 ;  /* 0xbf80000000157802 */ /* 0x000fc40000000f00 */
[----:B------:R-:W-:Y:S02]  /*03a0*/  ISETP.GT.U32.AND P0, PT, R0, -0x4, PT ;  /* 0xfffffffc0000780c */ /* 0x000fe40003f04070 */
[----:B------:R-:W-:-:S11]  /*03b0*/  MOV R11, R3 ;  /* 0x00000003000b7202 */ /* 0x000fd60000000f00 */
[----:B0-----:R-:W-:Y:S05]  /*03c0*/  @P0 BRA `(.L_x_209) ;  /* 0x0000000c00c80947 */ /* 0x001fea0003800000 */
[----:B------:R-:W-:Y:S02]  /*03d0*/  MOV R0, 0x3 ;  /* 0x0000000300007802 */ /* 0x000fe40000000f00 */
[----:B------:R-:W-:Y:S02]  /*03e0*/  MOV R22, RZ ;  /* 0x000000ff00167202 */ /* 0x000fe40000000f00 */
[----:B------:R-:W-:Y:S01]  /*03f0*/  MOV R21, 0xbf800000 ;  /* 0xbf80000000157802 */ /* 0x000fe20000000f00 */
[----:B------:R-:W-:Y:S01]  /*0400*/  IMAD R13, R3, R0, 0x6 ;  /* 0x00000006030d7424 */ /* 0x000fe200078e0200 */
[----:B------:R-:W-:Y:S02]  /*0410*/  MOV R12, R7 ;  /* 0x00000007000c7202 */ /* 0x000fe40000000f00 */
[----:B------:R-:W-:-:S07]  /*0420*/  MOV R11, R3 ;  /* 0x00000003000b7202 */ /* 0x000fce0000000f00 */
.L_x_234:
[----:B------:R-:W-:-:S05]  /*0430*/  IADD3 R15, PT, PT, R13, -0x6, RZ ;  /* 0xfffffffa0d0f7810 */ /* 0x000fca0007ffe0ff */
[----:B------:R-:W-:-:S05]  /*0440*/  IMAD.WIDE.U32 R14, R15, 0x4, R30 ;  /* 0x000000040f0e7825 */ /* 0x000fca00078e001e */
[----:B------:R-:W2:Y:S04]  /*0450*/  LDG.E.CONSTANT R0, desc[UR14][R14.64+0x4] ;  /* 0x0000040e0e007981 */ /* 0x000ea8000c1e9900 */
[----:B------:R-:W3:Y:S04]  /*0460*/  LDG.E.CONSTANT R17, desc[UR14][R14.64] ;  /* 0x0000000e0e117981 */ /* 0x000ee8000c1e9900 */
[----:B------:R-:W4:Y:S01]  /*0470*/  LDG.E.CONSTANT R19, desc[UR14][R14.64+0x8] ;  /* 0x0000080e0e137981 */ /* 0x000f22000c1e9900 */
[----:B------:R-:W-:Y:S01]  /*0480*/  BSSY.RECONVERGENT B2, `(.L_x_210) ;  /* 0x0000017000027945 */ /* 0x000fe20003800200 */
[----:B--2--5:R-:W-:Y:S01]  /*0490*/  FADD R23, -R9, R0 ;  /* 0x0000000009177221 */ /* 0x024fe20000000100 */
[----:B---3--:R-:W-:-:S03]  /*04a0*/  FADD R24, -R8, R17 ;  /* 0x0000001108187221 */ /* 0x008fc60000000100 */
[C---:B------:R-:W-:Y:S01]  /*04b0*/  FMUL R0, R23.reuse, UR9 ;  /* 0x0000000917007c20 */ /* 0x040fe20008400000 */
[----:B----4-:R-:W-:Y:S01]  /*04c0*/  FADD R20, -R10, R19 ;  /* 0x000000130a147221 */ /* 0x010fe20000000100 */
[----:B------:R-:W-:Y:S02]  /*04d0*/  FMUL R17, R24, UR8 ;  /* 0x0000000818117c20 */ /* 0x000fe40008400000 */
[----:B------:R-:W-:Y:S01]  /*04e0*/  FMUL R19, R23, R0 ;  /* 0x0000000017137220 */ /* 0x000fe20000400000 */
[----:B------:R-:W-:-:S03]  /*04f0*/  FMUL R0, R20, UR10 ;  /* 0x0000000a14007c20 */ /* 0x000fc60008400000 */
[----:B------:R-:W-:-:S04]  /*0500*/  FFMA R17, R24, R17, R19 ;  /* 0x0000001118117223 */ /* 0x000fc80000000013 */
[----:B------:R-:W-:-:S04]  /*0510*/  FFMA R17, R20, R0, R17 ;  /* 0x0000000014117223 */ /* 0x000fc80000000011 */
[----:B------:R0:W1:Y:S01]  /*0520*/  MUFU.RSQ R2, R17 ;  /* 0x0000001100027308 */ /* 0x0000620000001400 */
[----:B------:R-:W-:-:S04]  /*0530*/  IADD3 R0, PT, PT, R17, -0xd000000, RZ ;  /* 0xf300000011007810 */ /* 0x000fc80007ffe0ff */
[----:B------:R-:W-:-:S13]  /*0540*/  ISETP.GT.U32.AND P0, PT, R0, 0x727fffff, PT ;  /* 0x727fffff0000780c */ /* 0x000fda0003f04070 */
[----:B01----:R-:W-:Y:S05]  /*0550*/  @!P0 BRA `(.L_x_211) ;  /* 0x0000000000148947 */ /* 0x003fea0003800000 */
[----:B------:R-:W-:Y:S02]  /*0560*/  MOV R0, R17 ;  /* 0x0000001100007202 */ /* 0x000fe40000000f00 */
[----:B------:R-:W-:-:S07]  /*0570*/  MOV R2, 0x590 ;  /* 0x0000059000027802 */ /* 0x000fce0000000f00 */
[----:B------:R-:W-:Y:S05]  /*0580*/  CALL.REL.NOINC `($__internal_0_$__cuda_sm20_sqrt_rn_f32_slowpath) ;  /* 0x0000001800987944 */ /* 0x000fea0003c00000 */
[----:B------:R-:W-:Y:S01]  /*0590*/  MOV R18, R26 ;  /* 0x0000001a00127202 */ /* 0x000fe20000000f00 */
[----:B------:R-:W-:Y:S06]  /*05a0*/  BRA `(.L_x_212) ;  /* 0x0000000000107947 */ /* 0x000fec0003800000 */
.L_x_211:
[----:B------:R-:W-:Y:S01]  /*05b0*/  FMUL.FTZ R18, R17, R2 ;  /* 0x0000000211127220 */ /* 0x000fe20000410000 */
[----:B------:R-:W-:-:S03]  /*05c0*/  FMUL.FTZ R0, R2, 0.5 ;  /* 0x3f00000002007820 */ /* 0x000fc60000410000 */
[----:B------:R-:W-:-:S04]  /*05d0*/  FFMA R15, -R18, R18, R17 ;  /* 0x00000012120f7223 */ /* 0x000fc80000000111 */
[----:B------:R-:W-:-:S07]  /*05e0*/  FFMA R18, R15, R0, R18 ;  /* 0x000000000f127223 */ /* 0x000fce0000000012 */
.L_x_212:
[----:B------:R-:W-:Y:S05]  /*05f0*/  BSYNC.RECONVERGENT B2 ;  /* 0x0000000000027941 */ /* 0x000fea0003800200 */
.L_x_210:
[----:B------:R-:W-:-:S04]  /*0600*/  IADD3 R17, P0, PT, R4, R11, RZ ;  /* 0x0000000b04117210 */ /* 0x000fc80007f1e0ff */
[----:B------:R-:W-:Y:S02]  /*0610*/  IADD3.X R0, PT, PT, RZ, R5, RZ, P0, !PT ;  /* 0x00000005ff007210 */ /* 0x000fe400007fe4ff */
[C---:B------:R-:W-:Y:S02]  /*0620*/  SHF.L.U32 R16, R17.reuse, 0x2, RZ ;  /* 0x0000000211107819 */ /* 0x040fe400000006ff */
[----:B------:R-:W-:Y:S02]  /*0630*/  SHF.L.U64.HI R17, R17, 0x2, R0 ;  /* 0x0000000211117819 */ /* 0x000fe40000010200 */
[----:B------:R-:W-:-:S04]  /*0640*/  IADD3 R14, P0, PT, R16, UR6, RZ ;  /* 0x00000006100e7c10 */ /* 0x000fc8000ff1e0ff */
[----:B------:R-:W-:-:S05]  /*0650*/  IADD3.X R15, PT, PT, R17, UR7, RZ, P0, !PT ;  /* 0x00000007110f7c10 */ /* 0x000fca00087fe4ff */
[----:B------:R0:W5:Y:S01]  /*0660*/  LDG.E.CONSTANT R19, desc[UR14][R14.64] ;  /* 0x0000000e0e137981 */ /* 0x000162000c1e9900 */
[----:B------:R-:W-:Y:S01]  /*0670*/  FMUL R23, R23, R23 ;  /* 0x0000001717177220 */ /* 0x000fe20000400000 */
[----:B------:R-:W-:Y:S03]  /*0680*/  BSSY.RECONVERGENT B2, `(.L_x_213) ;  /* 0x0000010000027945 */ /* 0x000fe60003800200 */
        /* <DEDUP_REMOVED lines=8> */
[----:B-----5:R-:W-:Y:S05]  /*0710*/  CALL.REL.NOINC `($__internal_0_$__cuda_sm20_sqrt_rn_f32_slowpath) ;  /* 0x0000001800347944 */ /* 0x020fea0003c00000 */
[----:B------:R-:W-:Y:S01]  /*0720*/  MOV R2, R26 ;  /* 0x0000001a00027202 */ /* 0x000fe20000000f00 */
[----:B------:R-:W-:Y:S06]  /*0730*/  BRA `(.L_x_215) ;  /* 0x0000000000107947 */ /* 0x000fec0003800000 */
.L_x_214:
[----:B------:R-:W-:Y:S01]  /*0740*/  FMUL.FTZ R2, R23, R20 ;  /* 0x0000001417027220 */ /* 0x000fe20000410000 */
[----:B------:R-:W-:-:S03]  /*0750*/  FMUL.FTZ R0, R20, 0.5 ;  /* 0x3f00000014007820 */ /* 0x000fc60000410000 */
[----:B------:R-:W-:-:S04]  /*0760*/  FFMA R23, -R2, R2, R23 ;  /* 0x0000000202177223 */ /* 0x000fc80000000117 */
[----:B------:R-:W-:-:S07]  /*0770*/  FFMA R2, R23, R0, R2 ;  /* 0x0000000017027223 */ /* 0x000fce0000000002 */
.L_x_215:
[----:B------:R-:W-:Y:S05]  /*0780*/  BSYNC.RECONVERGENT B2 ;  /* 0x0000000000027941 */ /* 0x000fea0003800200 */
.L_x_213:
[----:B------:R-:W-:-:S05]  /*0790*/  IADD3 R27, PT, PT, R13, -0x3, RZ ;  /* 0xfffffffd0d1b7810 */ /* 0x000fca0007ffe0ff */
[----:B------:R-:W-:-:S05]  /*07a0*/  IMAD.WIDE.U32 R26, R27, 0x4, R30 ;  /* 0x000000041b1a7825 */ /* 0x000fca00078e001e */
[----:B------:R-:W2:Y:S01]  /*07b0*/  LDG.E.CONSTANT R0, desc[UR14][R26.64+0x4] ;  /* 0x0000040e1a007981 */ /* 0x000ea2000c1e9900 */
[----:B------:R-:W-:-:S03]  /*07c0*/  IADD3 R16, P0, PT, R16, UR16, RZ ;  /* 0x0000001010107c10 */ /* 0x000fc6000ff1e0ff */
[----:B------:R-:W3:Y:S01]  /*07d0*/  LDG.E.CONSTANT R25, desc[UR14][R26.64] ;  /* 0x0000000e1a197981 */ /* 0x000ee2000c1e9900 */
[----:B------:R-:W-:-:S03]  /*07e0*/  IADD3.X R17, PT, PT, R17, UR17, RZ, P0, !PT ;  /* 0x0000001111117c10 */ /* 0x000fc600087fe4ff */
[----:B------:R-:W4:Y:S01]  /*07f0*/  LDG.E.CONSTANT R29, desc[UR14][R26.64+0x8] ;  /* 0x0000080e1a1d7981 */ /* 0x000f22000c1e9900 */
[----:B-----5:R-:W-:-:S03]  /*0800*/  FMUL R19, R19, R2 ;  /* 0x0000000213137220 */ /* 0x020fc60000400000 */
[----:B------:R-:W4:Y:S01]  /*0810*/  LDG.E R2, desc[UR14][R16.64] ;  /* 0x0000000e10027981 */ /* 0x000f22000c1e1900 */
[----:B------:R-:W-:Y:S01]  /*0820*/  FMUL R19, R19, UR11 ;  /* 0x0000000b13137c20 */ /* 0x000fe20008400000 */
[----:B------:R-:W-:Y:S03]  /*0830*/  BSSY.RECONVERGENT B2, `(.L_x_216) ;  /* 0x000001c000027945 */ /* 0x000fe60003800200 */
[----:B------:R-:W-:Y:S01]  /*0840*/  FFMA R19, R18, UR18, R19 ;  /* 0x0000001212137c23 */ /* 0x000fe20008000013 */
[----:B--2---:R-:W-:-:S04]  /*0850*/  FADD R23, -R9, R0 ;  /* 0x0000000009177221 */ /* 0x004fc80000000100 */
[C---:B------:R-:W-:Y:S01]  /*0860*/  FMUL R0, R23.reuse, UR9 ;  /* 0x0000000917007c20 */ /* 0x040fe20008400000 */
[----:B---3--:R-:W-:Y:S01]  /*0870*/  FADD R24, -R8, R25 ;  /* 0x0000001908187221 */ /* 0x008fe20000000100 */
[----:B----4-:R-:W-:Y:S02]  /*0880*/  FADD R20, -R10, R29 ;  /* 0x0000001d0a147221 */ /* 0x010fe40000000100 */
[----:B------:R-:W-:Y:S01]  /*0890*/  FMUL R29, R23, R0 ;  /* 0x00000000171d7220 */ /* 0x000fe20000400000 */
[----:B------:R-:W-:Y:S01]  /*08a0*/  FMUL R25, R24, UR8 ;  /* 0x0000000818197c20 */ /* 0x000fe20008400000 */
[----:B------:R-:W-:Y:S01]  /*08b0*/  FMUL R0, R20, UR10 ;  /* 0x0000000a14007c20 */ /* 0x000fe20008400000 */
[----:B------:R-:W-:Y:S02]  /*08c0*/  FMNMX R2, R19, R2, PT ;  /* 0x0000000213027209 */ /* 0x000fe40003800000 */
[----:B------:R-:W-:Y:S02]  /*08d0*/  FFMA R25, R24, R25, R29 ;  /* 0x0000001918197223 */ /* 0x000fe4000000001d */
[----:B------:R-:W-:-:S02]  /*08e0*/  FSETP.GT.AND P0, PT, R2, R21, PT ;  /* 0x000000150200720b */ /* 0x000fc40003f04000 */
[----:B------:R-:W-:Y:S01]  /*08f0*/  FFMA R0, R20, R0, R25 ;  /* 0x0000000014007223 */ /* 0x000fe20000000019 */
[----:B------:R0:W-:Y:S01]  /*0900*/  STG.E desc[UR14][R16.64], R2 ;  /* 0x0000000210007986 */ /* 0x0001e2000c10190e */
[----:B------:R-:W-:Y:S02]  /*0910*/  FSEL R21, R2, R21, P0 ;  /* 0x0000001502157208 */ /* 0x000fe40000000000 */
[----:B------:R0:W1:Y:S01]  /*0920*/  MUFU.RSQ R25, R0 ;  /* 0x0000000000197308 */ /* 0x0000620000001400 */
[----:B------:R-:W-:Y:S02]  /*0930*/  IADD3 R18, PT, PT, R0, -0xd000000, RZ ;  /* 0xf300000000127810 */ /* 0x000fe40007ffe0ff */
[----:B------:R-:W-:Y:S02]  /*0940*/  SEL R22, R11, R22, P0 ;  /* 0x000000160b167207 */ /* 0x000fe40000000000 */
[----:B------:R-:W-:-:S13]  /*0950*/  ISETP.GT.U32.AND P1, PT, R18, 0x727fffff, PT ;  /* 0x727fffff1200780c */ /* 0x000fda0003f24070 */
[----:B01----:R-:W-:Y:S05]  /*0960*/  @!P1 BRA `(.L_x_217) ;  /* 0x0000000000109947 */ /* 0x003fea0003800000 */
[----:B------:R-:W-:-:S07]  /*0970*/  MOV R2, 0x990 ;  /* 0x0000099000027802 */ /* 0x000fce0000000f00 */
[----:B------:R-:W-:Y:S05]  /*0980*/  CALL.REL.NOINC `($__internal_0_$__cuda_sm20_sqrt_rn_f32_slowpath) ;  /* 0x0000001400987944 */ /* 0x000fea0003c00000 */
[----:B------:R-:W-:Y:S01]  /*0990*/  MOV R19, R26 ;  /* 0x0000001a00137202 */ /* 0x000fe20000000f00 */
[----:B------:R-:W-:Y:S06]  /*09a0*/  BRA `(.L_x_218) ;  /* 0x0000000000107947 */ /* 0x000fec0003800000 */
.L_x_217:
[----:B------:R-:W-:Y:S01]  /*09b0*/  FMUL.FTZ R19, R0, R25 ;  /* 0x0000001900137220 */ /* 0x000fe20000410000 */
[----:B------:R-:W-:-:S03]  /*09c0*/  FMUL.FTZ R2, R25, 0.5 ;  /* 0x3f00000019027820 */ /* 0x000fc60000410000 */
[----:B------:R-:W-:-:S04]  /*09d0*/  FFMA R0, -R19, R19, R0 ;  /* 0x0000001313007223 */ /* 0x000fc80000000100 */
[----:B------:R-:W-:-:S07]  /*09e0*/  FFMA R19, R0, R2, R19 ;  /* 0x0000000200137223 */ /* 0x000fce0000000013 */
.L_x_218:
[----:B------:R-:W-:Y:S05]  /*09f0*/  BSYNC.RECONVERGENT B2 ;  /* 0x0000000000027941 */ /* 0x000fea0003800200 */
.L_x_216:
        /* <DEDUP_REMOVED lines=12> */
[----:B------:R-:W-:Y:S05]  /*0ac0*/  BRA `(.L_x_221) ;  /* 0x0000000000107947 */ /* 0x000fea0003800000 */
.L_x_220:
[----:B------:R-:W-:Y:S01]  /*0ad0*/  FMUL.FTZ R26, R23, R2 ;  /* 0x00000002171a7220 */ /* 0x000fe20000410000 */
[----:B------:R-:W-:-:S03]  /*0ae0*/  FMUL.FTZ R0, R2, 0.5 ;  /* 0x3f00000002007820 */ /* 0x000fc60000410000 */
[----:B------:R-:W-:-:S04]  /*0af0*/  FFMA R23, -R26, R26, R23 ;  /* 0x0000001a1a177223 */ /* 0x000fc80000000117 */
[----:B------:R-:W-:-:S07]  /*0b00*/  FFMA R26, R23, R0, R26 ;  /* 0x00000000171a7223 */ /* 0x000fce000000001a */
.L_x_221:
[----:B------:R-:W-:Y:S05]  /*0b10*/  BSYNC.RECONVERGENT B2 ;  /* 0x0000000000027941 */ /* 0x000fea0003800200 */
.L_x_219:
[----:B------:R-:W-:Y:S01]  /*0b20*/  IMAD.WIDE.U32 R24, R13, 0x4, R30 ;  /* 0x000000040d187825 */ /* 0x000fe200078e001e */
[----:B------:R-:W2:Y:S04]  /*0b30*/  LDG.E R2, desc[UR14][R16.64+0x4] ;  /* 0x0000040e10027981 */ /* 0x000ea8000c1e1900 */
[----:B------:R-:W3:Y:S04]  /*0b40*/  LDG.E.CONSTANT R0, desc[UR14][R24.64+0x4] ;  /* 0x0000040e18007981 */ /* 0x000ee8000c1e9900 */
[----:B------:R-:W4:Y:S04]  /*0b50*/  LDG.E.CONSTANT R23, desc[UR14][R24.64] ;  /* 0x0000000e18177981 */ /* 0x000f28000c1e9900 */
[----:B------:R-:W2:Y:S01]  /*0b60*/  LDG.E.CONSTANT R27, desc[UR14][R24.64+0x8] ;  /* 0x0000080e181b7981 */ /* 0x000ea2000c1e9900 */
[----:B-----5:R-:W-:-:S04]  /*0b70*/  FMUL R18, R18, R26 ;  /* 0x0000001a12127220 */ /* 0x020fc80000400000 */
[----:B------:R-:W-:-:S04]  /*0b80*/  FMUL R20, R18, UR11 ;  /* 0x0000000b12147c20 */ /* 0x000fc80008400000 */
[----:B------:R-:W-:Y:S01]  /*0b90*/  FFMA R29, R19, UR18, R20 ;  /* 0x00000012131d7c23 */ /* 0x000fe20008000014 */
[----:B------:R-:W-:Y:S01]  /*0ba0*/  BSSY.RECONVERGENT B2, `(.L_x_222) ;  /* 0x000001c000027945 */ /* 0x000fe20003800200 */
[----:B---3--:R-:W-:-:S04]  /*0bb0*/  FADD R18, -R9, R0 ;  /* 0x0000000009127221 */ /* 0x008fc80000000100 */
[----:B------:R-:W-:Y:S01]  /*0bc0*/  FMUL R33, R18, UR9 ;  /* 0x0000000912217c20 */ /* 0x000fe20008400000 */
[----:B----4-:R-:W-:-:S03]  /*0bd0*/  FADD R19, -R8, R23 ;  /* 0x0000001708137221 */ /* 0x010fc60000000100 */
[----:B------:R-:W-:Y:S01]  /*0be0*/  FMUL R26, R18, R33 ;  /* 0x00000021121a7220 */ /* 0x000fe20000400000 */
[----:B------:R-:W-:Y:S01]  /*0bf0*/  FMUL R0, R19, UR8 ;  /* 0x0000000813007c20 */ /* 0x000fe20008400000 */
[----:B--2---:R-:W-:-:S03]  /*0c00*/  FADD R20, -R10, R27 ;  /* 0x0000001b0a147221 */ /* 0x004fc60000000100 */
[----:B------:R-:W-:Y:S01]  /*0c10*/  FFMA R23, R19, R0, R26 ;  /* 0x0000000013177223 */ /* 0x000fe2000000001a */
[----:B------:R-:W-:Y:S01]  /*0c20*/  FMUL R0, R20, UR10 ;  /* 0x0000000a14007c20 */ /* 0x000fe20008400000 */
[----:B------:R-:W-:-:S03]  /*0c30*/  FMNMX R2, R29, R2, PT ;  /* 0x000000021d027209 */ /* 0x000fc60003800000 */
[----:B------:R-:W-:Y:S02]  /*0c40*/  FFMA R0, R20, R0, R23 ;  /* 0x0000000014007223 */ /* 0x000fe40000000017 */
[----:B------:R0:W-:Y:S03]  /*0c50*/  STG.E desc[UR14][R16.64+0x4], R2 ;  /* 0x0000040210007986 */ /* 0x0001e6000c10190e */
[----:B------:R-:W-:Y:S01]  /*0c60*/  IADD3 R23, PT, PT, R0, -0xd000000, RZ ;  /* 0xf300000000177810 */ /* 0x000fe20007ffe0ff */
[----:B------:R0:W1:Y:S01]  /*0c70*/  MUFU.RSQ R25, R0 ;  /* 0x0000000000197308 */ /* 0x0000620000001400 */
[CC--:B------:R-:W-:Y:S02]  /*0c80*/  FSETP.GT.AND P0, PT, R2.reuse, R21.reuse, PT ;  /* 0x000000150200720b */ /* 0x0c0fe40003f04000 */
[----:B------:R-:W-:Y:S02]  /*0c90*/  ISETP.GT.U32.AND P1, PT, R23, 0x727fffff, PT ;  /* 0x727fffff1700780c */ /* 0x000fe40003f24070 */
[----:B------:R-:W-:-:S02]  /*0ca0*/  FSEL R21, R2, R21, P0 ;  /* 0x0000001502157208 */ /* 0x000fc40000000000 */
[----:B------:R-:W-:-:S07]  /*0cb0*/  IADD3 R23, PT, PT, R13, 0x3, RZ ;  /* 0x000000030d177810 */ /* 0x000fce0007ffe0ff */
[----:B------:R-:W-:Y:S02]  /*0cc0*/  @P0 IADD3 R22, PT, PT, R11, 0x1, RZ ;  /* 0x000000010b160810 */ /* 0x000fe40007ffe0ff */
[----:B0-----:R-:W-:Y:S05]  /*0cd0*/  @!P1 BRA `(.L_x_223) ;  /* 0x0000000000109947 */ /* 0x001fea0003800000 */
[----:B------:R-:W-:-:S07]  /*0ce0*/  MOV R2, 0xd00 ;  /* 0x00000d0000027802 */ /* 0x000fce0000000f00 */
[----:B-1----:R-:W-:Y:S05]  /*0cf0*/  CALL.REL.NOINC `($__internal_0_$__cuda_sm20_sqrt_rn_f32_slowpath) ;  /* 0x0000001000bc7944 */ /* 0x002fea0003c00000 */
[----:B------:R-:W-:Y:S01]  /*0d00*/  MOV R24, R26 ;  /* 0x0000001a00187202 */ /* 0x000fe20000000f00 */
[----:B------:R-:W-:Y:S06]  /*0d10*/  BRA `(.L_x_224) ;  /* 0x0000000000107947 */ /* 0x000fec0003800000 */
.L_x_223:
[----:B-1----:R-:W-:Y:S01]  /*0d20*/  FMUL.FTZ R27, R0, R25 ;  /* 0x00000019001b7220 */ /* 0x002fe20000410000 */
[----:B------:R-:W-:-:S03]  /*0d30*/  FMUL.FTZ R24, R25, 0.5 ;  /* 0x3f00000019187820 */ /* 0x000fc60000410000 */
[----:B------:R-:W-:-:S04]  /*0d40*/  FFMA R0, -R27, R27, R0 ;  /* 0x0000001b1b007223 */ /* 0x000fc80000000100 */
[----:B------:R-:W-:-:S07]  /*0d50*/  FFMA R24, R0, R24, R27 ;  /* 0x0000001800187223 */ /* 0x000fce000000001b */
.L_x_224:
[----:B------:R-:W-:Y:S05]  /*0d60*/  BSYNC.RECONVERGENT B2 ;  /* 0x0000000000027941 */ /* 0x000fea0003800200 */
.L_x_222:
        /* <DEDUP_REMOVED lines=14> */
.L_x_226:
[----:B------:R-:W-:Y:S01]  /*0e50*/  FMUL.FTZ R0, R19, R2 ;  /* 0x0000000213007220 */ /* 0x000fe20000410000 */
[----:B------:R-:W-:-:S03]  /*0e60*/  FMUL.FTZ R2, R2, 0.5 ;  /* 0x3f00000002027820 */ /* 0x000fc60000410000 */
[----:B------:R-:W-:-:S04]  /*0e70*/  FFMA R19, -R0, R0, R19 ;  /* 0x0000000000137223 */ /* 0x000fc80000000113 */
[----:B------:R-:W-:-:S07]  /*0e80*/  FFMA R0, R19, R2, R0 ;  /* 0x0000000213007223 */ /* 0x000fce0000000000 */
.L_x_227:
[----:B------:R-:W-:Y:S05]  /*0e90*/  BSYNC.RECONVERGENT B2 ;  /* 0x0000000000027941 */ /* 0x000fea0003800200 */
.L_x_225:
[----:B------:R-:W-:-:S05]  /*0ea0*/  IMAD.WIDE.U32 R26, R23, 0x4, R30 ;  /* 0x00000004171a7825 */ /* 0x000fca00078e001e */
[----:B------:R-:W2:Y:S01]  /*0eb0*/  LDG.E.CONSTANT R18, desc[UR14][R26.64+0x4] ;  /* 0x0000040e1a127981 */ /* 0x000ea2000c1e9900 */
[----:B-----5:R-:W-:-:S03]  /*0ec0*/  FMUL R25, R25, R0 ;  /* 0x0000000019197220 */ /* 0x020fc60000400000 */
[----:B------:R-:W3:Y:S04]  /*0ed0*/  LDG.E.CONSTANT R23, desc[UR14][R26.64] ;  /* 0x0000000e1a177981 */ /* 0x000ee8000c1e9900 */
[----:B------:R-:W4:Y:S04]  /*0ee0*/  LDG.E.CONSTANT R19, desc[UR14][R26.64+0x8] ;  /* 0x0000080e1a137981 */ /* 0x000f28000c1e9900 */
[----:B------:R-:W4:Y:S01]  /*0ef0*/  LDG.E R0, desc[UR14][R16.64+0x8] ;  /* 0x0000080e10007981 */ /* 0x000f22000c1e1900 */
[----:B------:R-:W-:Y:S01]  /*0f00*/  FMUL R25, R25, UR11 ;  /* 0x0000000b19197c20 */ /* 0x000fe20008400000 */
[----:B------:R-:W-:Y:S03]  /*0f10*/  BSSY.RECONVERGENT B2, `(.L_x_228) ;  /* 0x000001d000027945 */ /* 0x000fe60003800200 */
[----:B------:R-:W-:Y:S01]  /*0f20*/  FFMA R25, R24, UR18, R25 ;  /* 0x0000001218197c23 */ /* 0x000fe20008000019 */
[----:B--2---:R-:W-:-:S04]  /*0f30*/  FADD R18, -R9, R18 ;  /* 0x0000001209127221 */ /* 0x004fc80000000100 */
[----:B------:R-:W-:Y:S01]  /*0f40*/  FMUL R29, R18, UR9 ;  /* 0x00000009121d7c20 */ /* 0x000fe20008400000 */
[----:B---3--:R-:W-:-:S03]  /*0f50*/  FADD R20, -R8, R23 ;  /* 0x0000001708147221 */ /* 0x008fc60000000100 */
[----:B------:R-:W-:Y:S01]  /*0f60*/  FMUL R29, R18, R29 ;  /* 0x0000001d121d7220 */ /* 0x000fe20000400000 */
[----:B------:R-:W-:Y:S01]  /*0f70*/  FMUL R23, R20, UR8 ;  /* 0x0000000814177c20 */ /* 0x000fe20008400000 */
[----:B----4-:R-:W-:Y:S01]  /*0f80*/  FADD R19, -R10, R19 ;  /* 0x000000130a137221 */ /* 0x010fe20000000100 */
[----:B------:R-:W-:Y:S02]  /*0f90*/  FMNMX R0, R25, R0, PT ;  /* 0x0000000019007209 */ /* 0x000fe40003800000 */
[----:B------:R-:W-:Y:S01]  /*0fa0*/  FFMA R2, R20, R23, R29 ;  /* 0x0000001714027223 */ /* 0x000fe2000000001d */
[C---:B------:R-:W-:Y:S01]  /*0fb0*/  FMUL R23, R19.reuse, UR10 ;  /* 0x0000000a13177c20 */ /* 0x040fe20008400000 */
[C---:B------:R-:W-:Y:S01]  /*0fc0*/  FSETP.GT.AND P0, PT, R0.reuse, R21, PT ;  /* 0x000000150000720b */ /* 0x040fe20003f04000 */
[----:B------:R0:W-:Y:S02]  /*0fd0*/  STG.E desc[UR14][R16.64+0x8], R0 ;  /* 0x0000080010007986 */ /* 0x0001e4000c10190e */
[----:B------:R-:W-:Y:S01]  /*0fe0*/  FFMA R2, R19, R23, R2 ;  /* 0x0000001713027223 */ /* 0x000fe20000000002 */
[----:B------:R-:W-:-:S03]  /*0ff0*/  FSEL R21, R0, R21, P0 ;  /* 0x0000001500157208 */ /* 0x000fc60000000000 */
[----:B------:R0:W1:Y:S01]  /*1000*/  MUFU.RSQ R25, R2 ;  /* 0x0000000200197308 */ /* 0x0000620000001400 */
[----:B------:R-:W-:-:S04]  /*1010*/  IADD3 R23, PT, PT, R2, -0xd000000, RZ ;  /* 0xf300000002177810 */ /* 0x000fc80007ffe0ff */
[----:B------:R-:W-:Y:S02]  /*1020*/  ISETP.GT.U32.AND P1, PT, R23, 0x727fffff, PT ;  /* 0x727fffff1700780c */ /* 0x000fe40003f24070 */
[----:B------:R-:W-:-:S11]  /*1030*/  @P0 IADD3 R22, PT, PT, R11, 0x2, RZ ;  /* 0x000000020b160810 */ /* 0x000fd60007ffe0ff */
[----:B01----:R-:W-:Y:S05]  /*1040*/  @!P1 BRA `(.L_x_229) ;  /* 0x0000000000149947 */ /* 0x003fea0003800000 */
[----:B------:R-:W-:Y:S02]  /*1050*/  MOV R0, R2 ;  /* 0x0000000200007202 */ /* 0x000fe40000000f00 */
[----:B------:R-:W-:-:S07]  /*1060*/  MOV R2, 0x1080 ;  /* 0x0000108000027802 */ /* 0x000fce0000000f00 */
[----:B------:R-:W-:Y:S05]  /*1070*/  CALL.REL.NOINC `($__internal_0_$__cuda_sm20_sqrt_rn_f32_slowpath) ;  /* 0x0000000c00dc7944 */ /* 0x000fea0003c00000 */
[----:B------:R-:W-:Y:S01]  /*1080*/  MOV R23, R26 ;  /* 0x0000001a00177202 */ /* 0x000fe20000000f00 */
[----:B------:R-:W-:Y:S06]  /*1090*/  BRA `(.L_x_230) ;  /* 0x0000000000107947 */ /* 0x000fec0003800000 */
.L_x_229:
[----:B------:R-:W-:Y:S01]  /*10a0*/  FMUL.FTZ R23, R2, R25 ;  /* 0x0000001902177220 */ /* 0x000fe20000410000 */
[----:B------:R-:W-:-:S03]  /*10b0*/  FMUL.FTZ R0, R25, 0.5 ;  /* 0x3f00000019007820 */ /* 0x000fc60000410000 */
[----:B------:R-:W-:-:S04]  /*10c0*/  FFMA R2, -R23, R23, R2 ;  /* 0x0000001717027223 */ /* 0x000fc80000000102 */
[----:B------:R-:W-:-:S07]  /*10d0*/  FFMA R23, R2, R0, R23 ;  /* 0x0000000002177223 */ /* 0x000fce0000000017 */
.L_x_230:
[----:B------:R-:W-:Y:S05]  /*10e0*/  BSYNC.RECONVERGENT B2 ;  /* 0x0000000000027941 */ /* 0x000fea0003800200 */
.L_x_228:
        /* <DEDUP_REMOVED lines=13> */
.L_x_232:
[----:B------:R-:W-:Y:S01]  /*11c0*/  FMUL.FTZ R26, R19, R2 ;  /* 0x00000002131a7220 */ /* 0x000fe20000410000 */
[----:B------:R-:W-:-:S03]  /*11d0*/  FMUL.FTZ R0, R2, 0.5 ;  /* 0x3f00000002007820 */ /* 0x000fc60000410000 */
[----:B------:R-:W-:-:S04]  /*11e0*/  FFMA R15, -R26, R26, R19 ;  /* 0x0000001a1a0f7223 */ /* 0x000fc80000000113 */
[----:B------:R-:W-:-:S07]  /*11f0*/  FFMA R26, R15, R0, R26 ;  /* 0x000000000f1a7223 */ /* 0x000fce000000001a */
.L_x_233:
[----:B------:R-:W-:Y:S05]  /*1200*/  BSYNC.RECONVERGENT B2 ;  /* 0x0000000000027941 */ /* 0x000fea0003800200 */
.L_x_231:
[----:B------:R-:W2:Y:S01]  /*1210*/  LDG.E R15, desc[UR14][R16.64+0xc] ;  /* 0x00000c0e100f7981 */ /* 0x000ea2000c1e1900 */
[----:B-----5:R-:W-:Y:S01]  /*1220*/  FMUL R14, R14, R26 ;  /* 0x0000001a0e0e7220 */ /* 0x020fe20000400000 */
[----:B------:R-:W-:Y:S02]  /*1230*/  IADD3 R12, PT, PT, R12, 0x4, RZ ;  /* 0x000000040c0c7810 */ /* 0x000fe40007ffe0ff */
[----:B------:R-:W-:Y:S01]  /*1240*/  IADD3 R13, PT, PT, R13, 0xc, RZ ;  /* 0x0000000c0d0d7810 */ /* 0x000fe20007ffe0ff */
[----:B------:R-:W-:Y:S01]  /*1250*/  FMUL R14, R14, UR11 ;  /* 0x0000000b0e0e7c20 */ /* 0x000fe20008400000 */
[----:B------:R-:W-:-:S03]  /*1260*/  ISETP.NE.AND P1, PT, R12, RZ, PT ;  /* 0x000000ff0c00720c */ /* 0x000fc60003f25270 */
[----:B------:R-:W-:-:S05]  /*1270*/  FFMA R14, R23, UR18, R14 ;  /* 0x00000012170e7c23 */ /* 0x000fca000800000e */
[----:B--2---:R-:W-:-:S04]  /*1280*/  FMNMX R14, R14, R15, PT ;  /* 0x0000000f0e0e7209 */ /* 0x004fc80003800000 */
[CC--:B------:R-:W-:Y:S01]  /*1290*/  FSETP.GT.AND P0, PT, R14.reuse, R21.reuse, PT ;  /* 0x000000150e00720b */ /* 0x0c0fe20003f04000 */
[----:B------:R0:W-:Y:S03]  /*12a0*/  STG.E desc[UR14][R16.64+0xc], R14 ;  /* 0x00000c0e10007986 */ /* 0x0001e6000c10190e */
[----:B------:R-:W-:-:S09]  /*12b0*/  FSEL R21, R14, R21, P0 ;  /* 0x000000150e157208 */ /* 0x000fd20000000000 */
[C---:B------:R-:W-:Y:S02]  /*12c0*/  @P0 IADD3 R22, PT, PT, R11.reuse, 0x3, RZ ;  /* 0x000000030b160810 */ /* 0x040fe40007ffe0ff */
[----:B------:R-:W-:Y:S01]  /*12d0*/  IADD3 R11, PT, PT, R11, 0x4, RZ ;  /* 0x000000040b0b7810 */ /* 0x000fe20007ffe0ff */
[----:B0-----:R-:W-:Y:S06]  /*12e0*/  @P1 BRA `(.L_x_234) ;  /* 0xfffffff000501947 */ /* 0x001fec000383ffff */
.L_x_209:
[----:B------:R-:W-:Y:S05]  /*12f0*/  BSYNC.RECONVERGENT B1 ;  /* 0x0000000000017941 */ /* 0x000fea0003800200 */
.L_x_208:
[----:B------:R-:W-:-:S13]  /*1300*/  ISETP.NE.AND P0, PT, R6, RZ, PT ;  /* 0x000000ff0600720c */ /* 0x000fda0003f05270 */
[----:B------:R-:W-:Y:S05]  /*1310*/  @!P0 BRA `(.L_x_207) ;  /* 0x0000000800e88947 */ /* 0x000fea0003800000 */
[----:B------:R-:W-:-:S05]  /*1320*/  LEA R13, R11, R11, 0x1 ;  /* 0x0000000b0b0d7211 */ /* 0x000fca00078e08ff */
        /* <DEDUP_REMOVED lines=23> */
.L_x_236:
[----:B------:R-:W-:Y:S01]  /*14a0*/  FMUL.FTZ R15, R12, R19 ;  /* 0x000000130c0f7220 */ /* 0x000fe20000410000 */
[----:B------:R-:W-:-:S03]  /*14b0*/  FMUL.FTZ R2, R19, 0.5 ;  /* 0x3f00000013027820 */ /* 0x000fc60000410000 */
[----:B------:R-:W-:-:S04]  /*14c0*/  FFMA R0, -R15, R15, R12 ;  /* 0x0000000f0f007223 */ /* 0x000fc8000000010c */
[----:B------:R-:W-:-:S07]  /*14d0*/  FFMA R15, R0, R2, R15 ;  /* 0x00000002000f7223 */ /* 0x000fce000000000f */
.L_x_237:
[----:B------:R-:W-:Y:S05]  /*14e0*/  BSYNC.RECONVERGENT B1 ;  /* 0x0000000000017941 */ /* 0x000fea0003800200 */
.L_x_235:
[----:B------:R-:W0:Y:S01]  /*14f0*/  LDCU.64 UR20, c[0x0][0x3a0] ;  /* 0x00007400ff1477ac */ /* 0x000e220008000a00 */
[----:B------:R-:W-:-:S04]  /*1500*/  IADD3 R14, P0, PT, R4, R11, RZ ;  /* 0x0000000b040e7210 */ /* 0x000fc80007f1e0ff */
[----:B------:R-:W-:Y:S02]  /*1510*/  IADD3.X R19, PT, PT, RZ, R5, RZ, P0, !PT ;  /* 0x00000005ff137210 */ /* 0x000fe400007fe4ff */
[C---:B------:R-:W-:Y:S02]  /*1520*/  SHF.L.U32 R24, R14.reuse, 0x2, RZ ;  /* 0x000000020e187819 */ /* 0x040fe400000006ff */
[----:B------:R-:W-:Y:S02]  /*1530*/  SHF.L.U64.HI R14, R14, 0x2, R19 ;  /* 0x000000020e0e7819 */ /* 0x000fe40000010213 */
[----:B0-----:R-:W-:-:S04]  /*1540*/  IADD3 R32, P0, PT, R24, UR20, RZ ;  /* 0x0000001418207c10 */ /* 0x001fc8000ff1e0ff */
        /* <DEDUP_REMOVED lines=14> */
.L_x_239:
[----:B------:R-:W-:Y:S01]  /*1630*/  FMUL.FTZ R26, R17, R2 ;  /* 0x00000002111a7220 */ /* 0x000fe20000410000 */
[----:B------:R-:W-:-:S03]  /*1640*/  FMUL.FTZ R0, R2, 0.5 ;  /* 0x3f00000002007820 */ /* 0x000fc60000410000 */
[----:B------:R-:W-:-:S04]  /*1650*/  FFMA R17, -R26, R26, R17 ;  /* 0x0000001a1a117223 */ /* 0x000fc80000000111 */
[----:B------:R-:W-:-:S07]  /*1660*/  FFMA R26, R17, R0, R26 ;  /* 0x00000000111a7223 */ /* 0x000fce000000001a */
.L_x_240:
[----:B------:R-:W-:Y:S05]  /*1670*/  BSYNC.RECONVERGENT B1 ;  /* 0x0000000000017941 */ /* 0x000fea0003800200 */
.L_x_238:
[----:B------:R-:W0:Y:S01]  /*1680*/  LDCU.64 UR20, c[0x0][0x3a8] ;  /* 0x00007500ff1477ac */ /* 0x000e220008000a00 */
[----:B------:R-:W1:Y:S01]  /*1690*/  LDCU UR19, c[0x0][0x38c] ;  /* 0x00007180ff1377ac */ /* 0x000e620008000800 */
[----:B0-----:R-:W-:-:S04]  /*16a0*/  IADD3 R24, P0, PT, R24, UR20, RZ ;  /* 0x0000001418187c10 */ /* 0x001fc8000ff1e0ff */
[----:B------:R-:W-:-:S05]  /*16b0*/  IADD3.X R25, PT, PT, R14, UR21, RZ, P0, !PT ;  /* 0x000000150e197c10 */ /* 0x000fca00087fe4ff */
[----:B------:R-:W2:Y:S01]  /*16c0*/  LDG.E R17, desc[UR14][R24.64] ;  /* 0x0000000e18117981 */ /* 0x000ea2000c1e1900 */
[----:B-----5:R-:W-:Y:S01]  /*16d0*/  FMUL R12, R12, R26 ;  /* 0x0000001a0c0c7220 */ /* 0x020fe20000400000 */
[----:B------:R-:W-:-:S03]  /*16e0*/  ISETP.NE.AND P1, PT, R6, 0x1, PT ;  /* 0x000000010600780c */ /* 0x000fc60003f25270 */
[----:B------:R-:W-:-:S04]  /*16f0*/  FMUL R12, R12, UR11 ;  /* 0x0000000b0c0c7c20 */ /* 0x000fc80008400000 */
[----:B-1----:R-:W-:-:S05]  /*1700*/  FFMA R12, R15, UR19, R12 ;  /* 0x000000130f0c7c23 */ /* 0x002fca000800000c */
[----:B--2---:R-:W-:-:S04]  /*1710*/  FMNMX R12, R12, R17, PT ;  /* 0x000000110c0c7209 */ /* 0x004fc80003800000 */
[CC--:B------:R-:W-:Y:S01]  /*1720*/  FSETP.GT.AND P0, PT, R12.reuse, R21.reuse, PT ;  /* 0x000000150c00720b */ /* 0x0c0fe20003f04000 */
[----:B------:R0:W-:Y:S03]  /*1730*/  STG.E desc[UR14][R24.64], R12 ;  /* 0x0000000c18007986 */ /* 0x0001e6000c10190e */
[----:B------:R-:W-:Y:S02]  /*1740*/  FSEL R21, R12, R21, P0 ;  /* 0x000000150c157208 */ /* 0x000fe40000000000 */
[----:B------:R-:W-:Y:S01]  /*1750*/  SEL R22, R11, R22, P0 ;  /* 0x000000160b167207 */ /* 0x000fe20000000000 */
[----:B------:R-:W-:Y:S06]  /*1760*/  @!P1 BRA `(.L_x_207) ;  /* 0x0000000400d49947 */ /* 0x000fec0003800000 */
[----:B------:R-:W-:-:S05]  /*1770*/  IADD3 R19, PT, PT, R13, 0x3, RZ ;  /* 0x000000030d137810 */ /* 0x000fca0007ffe0ff */
[----:B------:R-:W-:-:S05]  /*1780*/  IMAD.WIDE.U32 R18, R19, 0x4, R30 ;  /* 0x0000000413127825 */ /* 0x000fca00078e001e */
[----:B0-----:R-:W2:Y:S04]  /*1790*/  LDG.E.CONSTANT R12, desc[UR14][R18.64+0x4] ;  /* 0x0000040e120c7981 */ /* 0x001ea8000c1e9900 */
[----:B------:R-:W3:Y:S04]  /*17a0*/  LDG.E.CONSTANT R15, desc[UR14][R18.64] ;  /* 0x0000000e120f7981 */ /* 0x000ee8000c1e9900 */
[----:B------:R-:W4:Y:S01]  /*17b0*/  LDG.E.CONSTANT R17, desc[UR14][R18.64+0x8] ;  /* 0x0000080e12117981 */ /* 0x000f22000c1e9900 */
[----:B------:R-:W-:Y:S01]  /*17c0*/  BSSY.RECONVERGENT B1, `(.L_x_241) ;  /* 0x0000018000017945 */ /* 0x000fe20003800200 */
[----:B--2---:R-:W-:Y:S01]  /*17d0*/  FADD R12, -R9, R12 ;  /* 0x0000000c090c7221 */ /* 0x004fe20000000100 */
[----:B---3--:R-:W-:-:S03]  /*17e0*/  FADD R16, -R8, R15 ;  /* 0x0000000f08107221 */ /* 0x008fc60000000100 */
[----:B------:R-:W-:Y:S01]  /*17f0*/  FMUL R23, R12, UR9 ;  /* 0x000000090c177c20 */ /* 0x000fe20008400000 */
[----:B----4-:R-:W-:Y:S01]  /*1800*/  FADD R14, -R10, R17 ;  /* 0x000000110a0e7221 */ /* 0x010fe20000000100 */
[----:B------:R-:W-:Y:S02]  /*1810*/  FMUL R15, R16, UR8 ;  /* 0x00000008100f7c20 */ /* 0x000fe40008400000 */
[----:B------:R-:W-:Y:S01]  /*1820*/  FMUL R23, R12, R23 ;  /* 0x000000170c177220 */ /* 0x000fe20000400000 */
[----:B------:R-:W-:Y:S01]  /*1830*/  IADD3 R17, PT, PT, R11, 0x1, RZ ;  /* 0x000000010b117810 */ /* 0x000fe20007ffe0ff */
[----:B------:R-:W-:Y:S02]  /*1840*/  FMUL R0, R14, UR10 ;  /* 0x0000000a0e007c20 */ /* 0x000fe40008400000 */
        /* <DEDUP_REMOVED lines=11> */
.L_x_242:
[----:B------:R-:W-:Y:S01]  /*1900*/  FMUL.FTZ R18, R15, R2 ;  /* 0x000000020f127220 */ /* 0x000fe20000410000 */
[----:B------:R-:W-:-:S03]  /*1910*/  FMUL.FTZ R0, R2, 0.5 ;  /* 0x3f00000002007820 */ /* 0x000fc60000410000 */
[----:B------:R-:W-:-:S04]  /*1920*/  FFMA R15, -R18, R18, R15 ;  /* 0x00000012120f7223 */ /* 0x000fc8000000010f */
[----:B------:R-:W-:-:S07]  /*1930*/  FFMA R18, R15, R0, R18 ;  /* 0x000000000f127223 */ /* 0x000fce0000000012 */
.L_x_243:
[----:B------:R-:W-:Y:S05]  /*1940*/  BSYNC.RECONVERGENT B1 ;  /* 0x0000000000017941 */ /* 0x000fea0003800200 */
.L_x_241:
        /* <DEDUP_REMOVED lines=13> */
.L_x_245:
[----:B------:R-:W-:Y:S01]  /*1a20*/  FMUL.FTZ R26, R19, R2 ;  /* 0x00000002131a7220 */ /* 0x000fe20000410000 */
[----:B------:R-:W-:-:S03]  /*1a30*/  FMUL.FTZ R0, R2, 0.5 ;  /* 0x3f00000002007820 */ /* 0x000fc60000410000 */
[----:B------:R-:W-:-:S04]  /*1a40*/  FFMA R19, -R26, R26, R19 ;  /* 0x0000001a1a137223 */ /* 0x000fc80000000113 */
[----:B------:R-:W-:-:S07]  /*1a50*/  FFMA R26, R19, R0, R26 ;  /* 0x00000000131a7223 */ /* 0x000fce000000001a */
.L_x_246:
[----:B------:R-:W-:Y:S05]  /*1a60*/  BSYNC.RECONVERGENT B1 ;  /* 0x0000000000017941 */ /* 0x000fea0003800200 */
.L_x_244:
[----:B------:R-:W2:Y:S01]  /*1a70*/  LDG.E R0, desc[UR14][R24.64+0x4] ;  /* 0x0000040e18007981 */ /* 0x000ea2000c1e1900 */
[----:B------:R-:W0:Y:S01]  /*1a80*/  LDCU UR19, c[0x0][0x38c] ;  /* 0x00007180ff1377ac */ /* 0x000e220008000800 */
[----:B-----5:R-:W-:Y:S01]  /*1a90*/  FMUL R15, R15, R26 ;  /* 0x0000001a0f0f7220 */ /* 0x020fe20000400000 */
[----:B------:R-:W-:-:S03]  /*1aa0*/  ISETP.NE.AND P1, PT, R6, 0x2, PT ;  /* 0x000000020600780c */ /* 0x000fc60003f25270 */
[----:B------:R-:W-:-:S04]  /*1ab0*/  FMUL R15, R15, UR11 ;  /* 0x0000000b0f0f7c20 */ /* 0x000fc80008400000 */
[----:B0-----:R-:W-:-:S05]  /*1ac0*/  FFMA R15, R18, UR19, R15 ;  /* 0x00000013120f7c23 */ /* 0x001fca000800000f */
[----:B--2---:R-:W-:-:S04]  /*1ad0*/  FMNMX R0, R15, R0, PT ;  /* 0x000000000f007209 */ /* 0x004fc80003800000 */
[CC--:B------:R-:W-:Y:S01]  /*1ae0*/  FSETP.GT.AND P0, PT, R0.reuse, R21.reuse, PT ;  /* 0x000000150000720b */ /* 0x0c0fe20003f04000 */
[----:B------:R1:W-:Y:S03]  /*1af0*/  STG.E desc[UR14][R24.64+0x4], R0 ;  /* 0x0000040018007986 */ /* 0x0003e6000c10190e */
[----:B------:R-:W-:Y:S02]  /*1b00*/  SEL R22, R17, R22, P0 ;  /* 0x0000001611167207 */ /* 0x000fe40000000000 */
[----:B------:R-:W-:Y:S01]  /*1b10*/  FSEL R21, R0, R21, P0 ;  /* 0x0000001500157208 */ /* 0x000fe20000000000 */
[----:B------:R-:W-:Y:S06]  /*1b20*/  @!P1 BRA `(.L_x_207) ;  /* 0x0000000000e49947 */ /* 0x000fec0003800000 */
[----:B------:R-:W-:-:S05]  /*1b30*/  IADD3 R13, PT, PT, R13, 0x6, RZ ;  /* 0x000000060d0d7810 */ /* 0x000fca0007ffe0ff */
[----:B------:R-:W-:-:S05]  /*1b40*/  IMAD.WIDE.U32 R12, R13, 0x4, R30 ;  /* 0x000000040d0c7825 */ /* 0x000fca00078e001e */
[----:B-1----:R-:W2:Y:S04]  /*1b50*/  LDG.E.CONSTANT R0, desc[UR14][R12.64+0x4] ;  /* 0x0000040e0c007981 */ /* 0x002ea8000c1e9900 */
[----:B------:R-:W3:Y:S04]  /*1b60*/  LDG.E.CONSTANT R15, desc[UR14][R12.64] ;  /* 0x0000000e0c0f7981 */ /* 0x000ee8000c1e9900 */
[----:B------:R-:W4:Y:S01]  /*1b70*/  LDG.E.CONSTANT R17, desc[UR14][R12.64+0x8] ;  /* 0x0000080e0c117981 */ /* 0x000f22000c1e9900 */
[----:B------:R-:W-:Y:S01]  /*1b80*/  BSSY.RECONVERGENT B1, `(.L_x_247) ;  /* 0x0000018000017945 */ /* 0x000fe20003800200 */
[----:B------:R-:W-:Y:S01]  /*1b90*/  IADD3 R11, PT, PT, R11, 0x2, RZ ;  /* 0x000000020b0b7810 */ /* 0x000fe20007ffe0ff */
[----:B--2---:R-:W-:Y:S01]  /*1ba0*/  FADD R9, -R9, R0 ;  /* 0x0000000009097221 */ /* 0x004fe20000000100 */
        /* <DEDUP_REMOVED lines=17> */
.L_x_248:
[----:B------:R-:W-:Y:S01]  /*1cc0*/  FMUL.FTZ R12, R15, R2 ;  /* 0x000000020f0c7220 */ /* 0x000fe20000410000 */
[----:B------:R-:W-:-:S03]  /*1cd0*/  FMUL.FTZ R0, R2, 0.5 ;  /* 0x3f00000002007820 */ /* 0x000fc60000410000 */
[----:B------:R-:W-:-:S04]  /*1ce0*/  FFMA R13, -R12, R12, R15 ;  /* 0x0000000c0c0d7223 */ /* 0x000fc8000000010f */
[----:B------:R-:W-:-:S07]  /*1cf0*/  FFMA R12, R13, R0, R12 ;  /* 0x000000000d0c7223 */ /* 0x000fce000000000c */
.L_x_249:
[----:B------:R-:W-:Y:S05]  /*1d00*/  BSYNC.RECONVERGENT B1 ;  /* 0x0000000000017941 */ /* 0x000fea0003800200 */
.L_x_247:
        /* <DEDUP_REMOVED lines=13> */
.L_x_251:
[----:B------:R-:W-:Y:S01]  /*1de0*/  FMUL.FTZ R26, R9, R2 ;  /* 0x00000002091a7220 */ /* 0x000fe20000410000 */
[----:B------:R-:W-:-:S03]  /*1df0*/  FMUL.FTZ R0, R2, 0.5 ;  /* 0x3f00000002007820 */ /* 0x000fc60000410000 */
[----:B------:R-:W-:-:S04]  /*1e00*/  FFMA R9, -R26, R26, R9 ;  /* 0x0000001a1a097223 */ /* 0x000fc80000000109 */
[----:B------:R-:W-:-:S07]  /*1e10*/  FFMA R26, R9, R0, R26 ;  /* 0x00000000091a7223 */ /* 0x000fce000000001a */
.L_x_252:
[----:B------:R-:W-:Y:S05]  /*1e20*/  BSYNC.RECONVERGENT B1 ;  /* 0x0000000000017941 */ /* 0x000fea0003800200 */
.L_x_250:
[----:B------:R-:W2:Y:S01]  /*1e30*/  LDG.E R0, desc[UR14][R24.64+0x8] ;  /* 0x0000080e18007981 */ /* 0x000ea2000c1e1900 */
[----:B------:R-:W0:Y:S01]  /*1e40*/  LDCU UR19, c[0x0][0x38c] ;  /* 0x00007180ff1377ac */ /* 0x000e220008000800 */
[----:B-----5:R-:W-:-:S04]  /*1e50*/  FMUL R26, R32, R26 ;  /* 0x0000001a201a7220 */ /* 0x020fc80000400000 */
[----:B------:R-:W-:-:S04]  /*1e60*/  FMUL R9, R26, UR11 ;  /* 0x0000000b1a097c20 */ /* 0x000fc80008400000 */
[----:B0-----:R-:W-:-:S05]  /*1e70*/  FFMA R9, R12, UR19, R9 ;  /* 0x000000130c097c23 */ /* 0x001fca0008000009 */
[----:B--2---:R-:W-:-:S04]  /*1e80*/  FMNMX R0, R9, R0, PT ;  /* 0x0000000009007209 */ /* 0x004fc80003800000 */
[----:B------:R-:W-:Y:S01]  /*1e90*/  FSETP.GT.AND P0, PT, R0, R21, PT ;  /* 0x000000150000720b */ /* 0x000fe20003f04000 */
[----:B------:R2:W-:Y:S03]  /*1ea0*/  STG.E desc[UR14][R24.64+0x8], R0 ;  /* 0x0000080018007986 */ /* 0x0005e6000c10190e */
[----:B------:R-:W-:-:S09]  /*1eb0*/  SEL R22, R11, R22, P0 ;  /* 0x000000160b167207 */ /* 0x000fd20000000000 */
.L_x_207:
[----:B------:R-:W-:Y:S05]  /*1ec0*/  BSYNC.RECONVERGENT B0 ;  /* 0x0000000000007941 */ /* 0x000fea0003800200 */
.L_x_206:
[----:B------:R-:W3:Y:S01]  /*1ed0*/  S2UR UR7, SR_CgaCtaId ;  /* 0x00000000000779c3 */ /* 0x000ee20000008800 */
[----:B------:R-:W-:Y:S01]  /*1ee0*/  UMOV UR6, 0x400 ;  /* 0x0000040000067882 */ /* 0x000fe20000000000 */
[----:B------:R-:W-:Y:S01]  /*1ef0*/  ISETP.NE.AND P0, PT, R3, RZ, PT ;  /* 0x000000ff0300720c */ /* 0x000fe20003f05270 */
[----:B------:R-:W4:-:S12]  /*1f00*/  LDCU UR13, c[0x0][0x388] ;  /* 0x00007100ff0d77ac */ /* 0x000f180008000800 */
[----:B------:R-:W-:Y:S01]  /*1f10*/  VOTEU.ALL UP0, P0 ;  /* 0x0000000000ff7886 */ /* 0x000fe20000000000 */
[----:B---3--:R-:W-:-:S06]  /*1f20*/  ULEA UR6, UR7, UR6, 0x18 ;  /* 0x0000000607067291 */ /* 0x008fcc000f8ec0ff */
[----:B------:R-:W-:-:S05]  /*1f30*/  LEA R13, R3, UR6, 0x2 ;  /* 0x00000006030d7c11 */ /* 0x000fca000f8e10ff */
[----:B------:R-:W-:Y:S01]  /*1f40*/  STS [R13], R22 ;  /* 0x000000160d007388 */ /* 0x000fe20000000800 */
[----:B------:R-:W-:Y:S06]  /*1f50*/  BAR.SYNC.DEFER_BLOCKING 0x0 ;  /* 0x0000000000007b1d */ /* 0x000fec0000010000 */
[----:B------:R-:W3:Y:S01]  /*1f60*/  LDS R11, [UR6] ;  /* 0x00000006ff0b7984 */ /* 0x000ee20008000800 */
[----:B------:R-:W-:Y:S02]  /*1f70*/  @!UP0 UIMAD.WIDE.U32 UR6, UR12, 0x4, UR4 ;  /* 0x000000040c0688a5 */ /* 0x000fe4000f8e0004 */
[----:B------:R-:W-:-:S04]  /*1f80*/  UIADD3 UR12, UPT, UPT, UR12, 0x1, URZ ;  /* 0x000000010c0c7890 */ /* 0x000fc8000fffe0ff */
[----:B-----5:R-:W-:Y:S01]  /*1f90*/  MOV R8, UR6 ;  /* 0x0000000600087c02 */ /* 0x020fe20008000f00 */
[----:B----4-:R-:W-:Y:S01]  /*1fa0*/  UISETP.NE.AND UP0, UPT, UR12, UR13, UPT ;  /* 0x0000000d0c00728c */ /* 0x010fe2000bf05270 */
[----:B------:R-:W-:-:S05]  /*1fb0*/  MOV R9, UR7 ;  /* 0x0000000700097c02 */ /* 0x000fca0008000f00 */
[----:B---3--:R3:W-:Y:S03]  /*1fc0*/  @!P0 STG.E desc[UR14][R8.64], R11 ;  /* 0x0000000b08008986 */ /* 0x0087e6000c10190e */
[----:B------:R-:W-:Y:S05]  /*1fd0*/  BRA.U UP0, `(.L_x_253) ;  /* 0xffffffe100ac7547 */ /* 0x000fea000b83ffff */
[----:B------:R-:W-:Y:S05]  /*1fe0*/  EXIT ;  /* 0x000000000000794d */ /* 0x000fea0003800000 */
        .weak           $__internal_0_$__cuda_sm20_sqrt_rn_f32_slowpath
        .type           $__internal_0_$__cuda_sm20_sqrt_rn_f32_slowpath,@function
        .size           $__internal_0_$__cuda_sm20_sqrt_rn_f32_slowpath,(.L_x_864 - $__internal_0_$__cuda_sm20_sqrt_rn_f32_slowpath)
$__internal_0_$__cuda_sm20_sqrt_rn_f32_slowpath:
[----:B------:R-:W-:-:S13]  /*1ff0*/  LOP3.LUT P0, RZ, R0, 0x7fffffff, RZ, 0xc0, !PT ;  /* 0x7fffffff00ff7812 */ /* 0x000fda000780c0ff */
[----:B------:R-:W-:Y:S01]  /*2000*/  @!P0 MOV R26, R0 ;  /* 0x00000000001a8202 */ /* 0x000fe20000000f00 */
[----:B------:R-:W-:Y:S06]  /*2010*/  @!P0 BRA `(.L_x_254) ;  /* 0x0000000000408947 */ /* 0x000fec0003800000 */
[----:B------:R-:W-:-:S13]  /*2020*/  FSETP.GEU.FTZ.AND P0, PT, R0, RZ, PT ;  /* 0x000000ff0000720b */ /* 0x000fda0003f1e000 */
[----:B------:R-:W-:Y:S01]  /*2030*/  @!P0 MOV R26, 0x7fffffff ;  /* 0x7fffffff001a8802 */ /* 0x000fe20000000f00 */
[----:B------:R-:W-:Y:S06]  /*2040*/  @!P0 BRA `(.L_x_254) ;  /* 0x0000000000348947 */ /* 0x000fec0003800000 */
[----:B------:R-:W-:-:S13]  /*2050*/  FSETP.GTU.FTZ.AND P0, PT, |R0|, +INF , PT ;  /* 0x7f8000000000780b */ /* 0x000fda0003f1c200 */
[----:B------:R-:W-:Y:S01]  /*2060*/  @P0 FADD.FTZ R26, R0, 1 ;  /* 0x3f800000001a0421 */ /* 0x000fe20000010000 */
[----:B------:R-:W-:Y:S06]  /*2070*/  @P0 BRA `(.L_x_254) ;  /* 0x0000000000280947 */ /* 0x000fec0003800000 */
[----:B------:R-:W-:-:S13]  /*2080*/  FSETP.NEU.FTZ.AND P0, PT, |R0|, +INF , PT ;  /* 0x7f8000000000780b */ /* 0x000fda0003f1d200 */
[----:B------:R-:W-:-:S04]  /*2090*/  @P0 FFMA R29, R0, 1.84467440737095516160e+19, RZ ;  /* 0x5f800000001d0823 */ /* 0x000fc800000000ff */
[----:B------:R-:W0:Y:S02]  /*20a0*/  @P0 MUFU.RSQ R27, R29 ;  /* 0x0000001d001b0308 */ /* 0x000e240000001400 */
[----:B0-----:R-:W-:Y:S01]  /*20b0*/  @P0 FMUL.FTZ R26, R29, R27 ;  /* 0x0000001b1d1a0220 */ /* 0x001fe20000410000 */
[----:B------:R-:W-:-:S03]  /*20c0*/  @P0 FMUL.FTZ R27, R27, 0.5 ;  /* 0x3f0000001b1b0820 */ /* 0x000fc60000410000 */
[----:B------:R-:W-:-:S04]  /*20d0*/  @P0 FADD.FTZ R28, -R26, -RZ ;  /* 0x800000ff1a1c0221 */ /* 0x000fc80000010100 */
[----:B------:R-:W-:-:S04]  /*20e0*/  @P0 FFMA R28, R26, R28, R29 ;  /* 0x0000001c1a1c0223 */ /* 0x000fc8000000001d */
[----:B------:R-:W-:Y:S01]  /*20f0*/  @P0 FFMA R27, R28, R27, R26 ;  /* 0x0000001b1c1b0223 */ /* 0x000fe2000000001a */
[----:B------:R-:W-:-:S03]  /*2100*/  @!P0 MOV R26, R0 ;  /* 0x00000000001a8202 */ /* 0x000fc60000000f00 */
[----:B------:R-:W-:-:S07]  /*2110*/  @P0 FMUL.FTZ R26, R27, 2.3283064365386962891e-10 ;  /* 0x2f8000001b1a0820 */ /* 0x000fce0000410000 */
.L_x_254:
[----:B------:R-:W-:Y:S01]  /*2120*/  HFMA2 R29, -RZ, RZ, 0, 0 ;  /* 0x00000000ff1d7431 */ /* 0x000fe200000001ff */
[----:B------:R-:W-:-:S04]  /*2130*/  MOV R28, R2 ;  /* 0x00000002001c7202 */ /* 0x000fc80000000f00 */
[----:B------:R-:W-:Y:S05]  /*2140*/  RET.REL.NODEC R28 `(_Z70density_and_manhattan_weights_meanwhile_furthest_point_sampling_kernelILj1EEviiifPKfS1_S1_PfPi) ;  /* 0xffffffdc1cac7950 */ /* 0x000fea0003c3ffff */
.L_x_255:
        /* <DEDUP_REMOVED lines=11> */
.L_x_864:


//--------------------- .text._Z70density_and_manhattan_weights_meanwhile_furthest_point_sampling_kernelILj2EEviiifPKfS1_S1_PfPi --------------------------
	.section	.text._Z70density_and_manhattan_weights_meanwhile_furthest_point_sampling_kernelILj2EEviiifPKfS1_S1_PfPi,"ax",@progbits
	.align	128
        .global         _Z70density_and_manhattan_weights_meanwhile_furthest_point_sampling_kernelILj2EEviiifPKfS1_S1_PfPi
        .type           _Z70density_and_manhattan_weights_meanwhile_furthest_point_sampling_kernelILj2EEviiifPKfS1_S1_PfPi,@function
        .size           _Z70density_and_manhattan_weights_meanwhile_furthest_point_sampling_kernelILj2EEviiifPKfS1_S1_PfPi,(.L_x_865 - _Z70density_and_manhattan_weights_meanwhile_furthest_point_sampling_kernelILj2EEviiifPKfS1_S1_PfPi)
        .other          _Z70density_and_manhattan_weights_meanwhile_furthest_point_sampling_kernelILj2EEviiifPKfS1_S1_PfPi,@"STO_CUDA_ENTRY STV_DEFAULT"
_Z70density_and_manhattan_weights_meanwhile_furthest_point_sampling_kernelILj2EEviiifPKfS1_S1_PfPi:
.text._Z70density_and_manhattan_weights_meanwhile_furthest_point_sampling_kernelILj2EEviiifPKfS1_S1_PfPi:
        /* <DEDUP_REMOVED lines=19> */
[----:B------:R-:W1:Y:S08]  /*0130*/  LDC.64 R6, c[0x0][0x398] ;  /* 0x0000e600ff067b82 */ /* 0x000e700000000a00 */
[----:B------:R-:W2:Y:S08]  /*0140*/  LDC R0, c[0x0][0x38c] ;  /* 0x0000e300ff007b82 */ /* 0x000eb00000000800 */
[----:B0-----:R-:W0:Y:S01]  /*0150*/  LDC R4, c[0x0][0x384] ;  /* 0x0000e100ff047b82 */ /* 0x001e220000000800 */
[----:B-1----:R-:W3:Y:S07]  /*0160*/  LDG.E.CONSTANT R9, desc[UR14][R6.64] ;  /* 0x0000000e06097981 */ /* 0x002eee000c1e9900 */
[----:B------:R-:W1:Y:S01]  /*0170*/  LDC.64 R12, c[0x0][0x390] ;  /* 0x0000e400ff0c7b82 */ /* 0x000e620000000a00 */
[----:B------:R-:W4:Y:S04]  /*0180*/  LDG.E.CONSTANT R8, desc[UR14][R6.64+0x8] ;  /* 0x0000080e06087981 */ /* 0x000f28000c1e9900 */
[----:B------:R5:W4:Y:S01]  /*0190*/  LDG.E.CONSTANT R5, desc[UR14][R6.64+0x4] ;  /* 0x0000040e06057981 */ /* 0x000b22000c1e9900 */
[----:B------:R-:W-:Y:S01]  /*01a0*/  LOP3.LUT R3, RZ, R2, RZ, 0x33, !PT ;  /* 0x00000002ff037212 */ /* 0x000fe200078e33ff */
[----:B--2---:R-:W-:-:S03]  /*01b0*/  FADD R0, -R0, 1 ;  /* 0x3f80000000007421 */ /* 0x004fc60000000100 */
[----:B0-----:R-:W-:Y:S01]  /*01c0*/  IADD3 R3, PT, PT, R3, R4, RZ ;  /* 0x0000000403037210 */ /* 0x001fe20007ffe0ff */
[----:B------:R-:W-:Y:S01]  /*01d0*/  IMAD R4, R4, UR7, RZ ;  /* 0x0000000704047c24 */ /* 0x000fe2000f8e02ff */
[----:B------:R-:W-:Y:S02]  /*01e0*/  R2UR UR12, R0 ;  /* 0x00000000000c72ca */ /* 0x000fe400000e0000 */
[----:B-----5:R-:W-:Y:S01]  /*01f0*/  LEA.HI R6, R3, 0x1, RZ, 0x1f ;  /* 0x0000000103067811 */ /* 0x020fe200078ff8ff */
[----:B------:R-:W-:-:S03]  /*0200*/  HFMA2 R7, -RZ, RZ, 0, 0 ;  /* 0x00000000ff077431 */ /* 0x000fc600000001ff */
[----:B------:R-:W-:Y:S01]  /*0210*/  LOP3.LUT R6, R6, 0x3, RZ, 0xc0, !PT ;  /* 0x0000000306067812 */ /* 0x000fe200078ec0ff */
[----:B------:R-:W-:Y:S01]  /*0220*/  UMOV UR13, 0x1 ;  /* 0x00000001000d7882 */ /* 0x000fe20000000000 */
[----:B---3--:R-:W-:Y:S02]  /*0230*/  R2UR UR9, R9 ;  /* 0x00000000090972ca */ /* 0x008fe400000e0000 */
[----:B----4-:R-:W-:Y:S02]  /*0240*/  R2UR UR11, R8 ;  /* 0x00000000080b72ca */ /* 0x010fe400000e0000 */
[----:B------:R-:W-:Y:S02]  /*0250*/  R2UR UR10, R5 ;  /* 0x00000000050a72ca */ /* 0x000fe400000e0000 */
[----:B------:R-:W-:-:S05]  /*0260*/  LEA R5, R4, R4, 0x1 ;  /* 0x0000000404057211 */ /* 0x000fca00078e08ff */
[----:B-1----:R-:W-:Y:S01]  /*0270*/  IMAD.WIDE R12, R5, 0x4, R12 ;  /* 0x00000004050c7825 */ /* 0x002fe200078e020c */
[----:B------:R-:W-:-:S07]  /*0280*/  SHF.R.S32.HI R5, RZ, 0x1f, R4 ;  /* 0x0000001fff057819 */ /* 0x000fce0000011404 */
.L_x_303:
[----:B0-----:R-:W0:Y:S01]  /*0290*/  LDCU UR8, c[0x0][0x384] ;  /* 0x00007080ff0877ac */ /* 0x001e220008000800 */
[----:B------:R-:W-:Y:S01]  /*02a0*/  BSSY.RECONVERGENT B0, `(.L_x_256) ;  /* 0x00001c5000007945 */ /* 0x000fe20003800200 */
[----:B------:R-:W-:Y:S01]  /*02b0*/  MOV R21, 0xbf800000 ;  /* 0xbf80000000157802 */ /* 0x000fe20000000f00 */
[----:B------:R-:W1:Y:S01]  /*02c0*/  LDCU UR18, c[0x0][0x38c] ;  /* 0x00007180ff1277ac */ /* 0x000e620008000800 */
[----:B------:R-:W-:Y:S01]  /*02d0*/  MOV R22, RZ ;  /* 0x000000ff00167202 */ /* 0x000fe20000000f00 */
[----:B------:R-:W2:Y:S01]  /*02e0*/  LDCU.64 UR6, c[0x0][0x3a0] ;  /* 0x00007400ff0677ac */ /* 0x000ea20008000a00 */
[----:B------:R-:W3:Y:S01]  /*02f0*/  LDCU.64 UR16, c[0x0][0x3a8] ;  /* 0x00007500ff1077ac */ /* 0x000ee20008000a00 */
[----:B0-----:R-:W-:-:S13]  /*0300*/  ISETP.GE.AND P0, PT, R2, UR8, PT ;  /* 0x0000000802007c0c */ /* 0x001fda000bf06270 */
[----:B-123--:R-:W-:Y:S05]  /*0310*/  @P0 BRA `(.L_x_257) ;  /* 0x0000001800f40947 */ /* 0x00efea0003800000 */
[----:B------:R-:W-:-:S05]  /*0320*/  LEA R15, R7, R7, 0x1 ;  /* 0x00000007070f7211 */ /* 0x000fca00078e08ff */
[----:B------:R-:W-:-:S05]  /*0330*/  IMAD.WIDE R14, R15, 0x4, R12 ;  /* 0x000000040f0e7825 */ /* 0x000fca00078e020c */
[----:B------:R0:W5:Y:S04]  /*0340*/  LDG.E.CONSTANT R7, desc[UR14][R14.64] ;  /* 0x0000000e0e077981 */ /* 0x000168000c1e9900 */
[----:B------:R0:W5:Y:S04]  /*0350*/  LDG.E.CONSTANT R9, desc[UR14][R14.64+0x4] ;  /* 0x0000040e0e097981 */ /* 0x000168000c1e9900 */
[----:B------:R0:W5:Y:S01]  /*0360*/  LDG.E.CONSTANT R10, desc[UR14][R14.64+0x8] ;  /* 0x0000080e0e0a7981 */ /* 0x000162000c1e9900 */
[----:B------:R-:W-:Y:S01]  /*0370*/  ISETP.GE.U32.AND P0, PT, R3, 0x6, PT ;  /* 0x000000060300780c */ /* 0x000fe20003f06070 */
[----:B------:R-:W-:Y:S01]  /*0380*/  BSSY.RECONVERGENT B1, `(.L_x_258) ;  /* 0x00000f9000017945 */ /* 0x000fe20003800200 */
[----:B------:R-:W-:Y:S01]  /*0390*/  HFMA2 R22, -RZ, RZ, 0, 0 ;  /* 0x00000000ff167431 */ /* 0x000fe200000001ff */
[----:B------:R-:W-:-:S02]  /*03a0*/  MOV R21, 0xbf800000 ;  /* 0xbf80000000157802 */ /* 0x000fc40000000f00 */
[----:B------:R-:W-:-:S08]  /*03b0*/  MOV R11, R2 ;  /* 0x00000002000b7202 */ /* 0x000fd00000000f00 */
[----:B0-----:R-:W-:Y:S05]  /*03c0*/  @!P0 BRA `(.L_x_259) ;  /* 0x0000000c00d08947 */ /* 0x001fea0003800000 */
[----:B------:R-:W-:Y:S02]  /*03d0*/  LEA.HI R14, R3, 0x1, RZ, 0x1f ;  /* 0x00000001030e7811 */ /* 0x000fe400078ff8ff */
[----:B------:R-:W-:Y:S02]  /*03e0*/  MOV R15, 0x3 ;  /* 0x00000003000f7802 */ /* 0x000fe40000000f00 */
[----:B------:R-:W-:Y:S02]  /*03f0*/  LOP3.LUT R14, R14, 0xfffffffc, RZ, 0xc0, !PT ;  /* 0xfffffffc0e0e7812 */ /* 0x000fe400078ec0ff */
[----:B------:R-:W-:Y:S01]  /*0400*/  MOV R22, RZ ;  /* 0x000000ff00167202 */ /* 0x000fe20000000f00 */
[----:B------:R-:W-:Y:S01]  /*0410*/  IMAD R15, R2, R15, 0xc ;  /* 0x0000000c020f7424 */ /* 0x000fe200078e020f */
[----:B------:R-:W-:Y:S02]  /*0420*/  MOV R21, 0xbf800000 ;  /* 0xbf80000000157802 */ /* 0x000fe40000000f00 */
[----:B------:R-:W-:-:S02]  /*0430*/  MOV R11, R2 ;  /* 0x00000002000b7202 */ /* 0x000fc40000000f00 */
[----:B------:R-:W-:-:S07]  /*0440*/  IADD3 R14, PT, PT, -R14, RZ, RZ ;  /* 0x000000ff0e0e7210 */ /* 0x000fce0007ffe1ff */
.L_x_284:
        /* <DEDUP_REMOVED lines=21> */
[----:B------:R-:W-:Y:S05]  /*05a0*/  CALL.REL.NOINC `($__internal_1_$__cuda_sm20_sqrt_rn_f32_slowpath) ;  /* 0x0000001800c87944 */ /* 0x000fea0003c00000 */
[----:B------:R-:W-:Y:S01]  /*05b0*/  MOV R18, R26 ;  /* 0x0000001a00127202 */ /* 0x000fe20000000f00 */
[----:B------:R-:W-:Y:S06]  /*05c0*/  BRA `(.L_x_262) ;  /* 0x0000000000107947 */ /* 0x000fec0003800000 */
.L_x_261:
[----:B------:R-:W-:Y:S01]  /*05d0*/  FMUL.FTZ R18, R19, R8 ;  /* 0x0000000813127220 */ /* 0x000fe20000410000 */
[----:B------:R-:W-:-:S03]  /*05e0*/  FMUL.FTZ R0, R8, 0.5 ;  /* 0x3f00000008007820 */ /* 0x000fc60000410000 */
[----:B------:R-:W-:-:S04]  /*05f0*/  FFMA R17, -R18, R18, R19 ;  /* 0x0000001212117223 */ /* 0x000fc80000000113 */
[----:B------:R-:W-:-:S07]  /*0600*/  FFMA R18, R17, R0, R18 ;  /* 0x0000000011127223 */ /* 0x000fce0000000012 */
.L_x_262:
[----:B------:R-:W-:Y:S05]  /*0610*/  BSYNC.RECONVERGENT B2 ;  /* 0x0000000000027941 */ /* 0x000fea0003800200 */
.L_x_260:
        /* <DEDUP_REMOVED lines=17> */
[----:B-----5:R-:W-:Y:S05]  /*0730*/  CALL.REL.NOINC `($__internal_1_$__cuda_sm20_sqrt_rn_f32_slowpath) ;  /* 0x0000001800647944 */ /* 0x020fea0003c00000 */
[----:B------:R-:W-:Y:S01]  /*0740*/  MOV R8, R26 ;  /* 0x0000001a00087202 */ /* 0x000fe20000000f00 */
[----:B------:R-:W-:Y:S06]  /*0750*/  BRA `(.L_x_265) ;  /* 0x0000000000107947 */ /* 0x000fec0003800000 */
.L_x_264:
[----:B------:R-:W-:Y:S01]  /*0760*/  FMUL.FTZ R8, R23, R20 ;  /* 0x0000001417087220 */ /* 0x000fe20000410000 */
[----:B------:R-:W-:-:S03]  /*0770*/  FMUL.FTZ R0, R20, 0.5 ;  /* 0x3f00000014007820 */ /* 0x000fc60000410000 */
[----:B------:R-:W-:-:S04]  /*0780*/  FFMA R23, -R8, R8, R23 ;  /* 0x0000000808177223 */ /* 0x000fc80000000117 */
[----:B------:R-:W-:-:S07]  /*0790*/  FFMA R8, R23, R0, R8 ;  /* 0x0000000017087223 */ /* 0x000fce0000000008 */
.L_x_265:
[----:B------:R-:W-:Y:S05]  /*07a0*/  BSYNC.RECONVERGENT B2 ;  /* 0x0000000000027941 */ /* 0x000fea0003800200 */
.L_x_263:
        /* <DEDUP_REMOVED lines=13> */
[----:B------:R-:W-:Y:S01]  /*0880*/  FMUL R0, R23, UR10 ;  /* 0x0000000a17007c20 */ /* 0x000fe20008400000 */
        /* <DEDUP_REMOVED lines=17> */
[----:B------:R-:W-:Y:S05]  /*09a0*/  CALL.REL.NOINC `($__internal_1_$__cuda_sm20_sqrt_rn_f32_slowpath) ;  /* 0x0000001400c87944 */ /* 0x000fea0003c00000 */
[----:B------:R-:W-:Y:S01]  /*09b0*/  MOV R19, R26 ;  /* 0x0000001a00137202 */ /* 0x000fe20000000f00 */
[----:B------:R-:W-:Y:S06]  /*09c0*/  BRA `(.L_x_268) ;  /* 0x0000000000107947 */ /* 0x000fec0003800000 */
.L_x_267:
[----:B------:R-:W-:Y:S01]  /*09d0*/  FMUL.FTZ R19, R0, R25 ;  /* 0x0000001900137220 */ /* 0x000fe20000410000 */
[----:B------:R-:W-:-:S03]  /*09e0*/  FMUL.FTZ R8, R25, 0.5 ;  /* 0x3f00000019087820 */ /* 0x000fc60000410000 */
[----:B------:R-:W-:-:S04]  /*09f0*/  FFMA R0, -R19, R19, R0 ;  /* 0x0000001313007223 */ /* 0x000fc80000000100 */
[----:B------:R-:W-:-:S07]  /*0a00*/  FFMA R19, R0, R8, R19 ;  /* 0x0000000800137223 */ /* 0x000fce0000000013 */
.L_x_268:
[----:B------:R-:W-:Y:S05]  /*0a10*/  BSYNC.RECONVERGENT B2 ;  /* 0x0000000000027941 */ /* 0x000fea0003800200 */
.L_x_266:
        /* <DEDUP_REMOVED lines=12> */
[----:B------:R-:W-:Y:S05]  /*0ae0*/  BRA `(.L_x_271) ;  /* 0x0000000000107947 */ /* 0x000fea0003800000 */
.L_x_270:
[----:B------:R-:W-:Y:S01]  /*0af0*/  FMUL.FTZ R26, R23, R8 ;  /* 0x00000008171a7220 */ /* 0x000fe20000410000 */
[----:B------:R-:W-:-:S03]  /*0b00*/  FMUL.FTZ R0, R8, 0.5 ;  /* 0x3f00000008007820 */ /* 0x000fc60000410000 */
[----:B------:R-:W-:-:S04]  /*0b10*/  FFMA R23, -R26, R26, R23 ;  /* 0x0000001a1a177223 */ /* 0x000fc80000000117 */
[----:B------:R-:W-:-:S07]  /*0b20*/  FFMA R26, R23, R0, R26 ;  /* 0x00000000171a7223 */ /* 0x000fce000000001a */
.L_x_271:
[----:B------:R-:W-:Y:S05]  /*0b30*/  BSYNC.RECONVERGENT B2 ;  /* 0x0000000000027941 */ /* 0x000fea0003800200 */
.L_x_269:
[----:B------:R-:W-:-:S05]  /*0b40*/  IMAD.WIDE.U32 R24, R15, 0x4, R12 ;  /* 0x000000040f187825 */ /* 0x000fca00078e000c */
[----:B------:R-:W2:Y:S04]  /*0b50*/  LDG.E.CONSTANT R8, desc[UR14][R24.64+0x4] ;  /* 0x0000040e18087981 */ /* 0x000ea8000c1e9900 */
[----:B------:R-:W3:Y:S04]  /*0b60*/  LDG.E.CONSTANT R0, desc[UR14][R24.64] ;  /* 0x0000000e18007981 */ /* 0x000ee8000c1e9900 */
        /* <DEDUP_REMOVED lines=14> */
[----:B------:R-:W-:Y:S01]  /*0c50*/  FMUL R0, R20, UR11 ;  /* 0x0000000b14007c20 */ /* 0x000fe20008400000 */
[----:B------:R-:W-:Y:S01]  /*0c60*/  FSETP.GT.AND P0, PT, R26, R21, PT ;  /* 0x000000151a00720b */ /* 0x000fe20003f04000 */
[----:B------:R0:W-:Y:S02]  /*0c70*/  STG.E desc[UR14][R16.64+0x8], R26 ;  /* 0x0000081a10007986 */ /* 0x0001e4000c10190e */
[----:B------:R-:W-:Y:S01]  /*0c80*/  FFMA R0, R20, R0, R23 ;  /* 0x0000000014007223 */ /* 0x000fe20000000017 */
[----:B------:R-:W-:-:S02]  /*0c90*/  IADD3 R23, PT, PT, R15, 0x6, RZ ;  /* 0x000000060f177810 */ /* 0x000fc40007ffe0ff */
[----:B------:R-:W-:Y:S01]  /*0ca0*/  FSEL R21, R26, R21, P0 ;  /* 0x000000151a157208 */ /* 0x000fe20000000000 */
[----:B------:R0:W1:Y:S01]  /*0cb0*/  MUFU.RSQ R25, R0 ;  /* 0x0000000000197308 */ /* 0x0000620000001400 */
[----:B------:R-:W-:-:S04]  /*0cc0*/  IADD3 R8, PT, PT, R0, -0xd000000, RZ ;  /* 0xf300000000087810 */ /* 0x000fc80007ffe0ff */
[----:B------:R-:W-:Y:S02]  /*0cd0*/  ISETP.GT.U32.AND P1, PT, R8, 0x727fffff, PT ;  /* 0x727fffff0800780c */ /* 0x000fe40003f24070 */
[----:B------:R-:W-:-:S11]  /*0ce0*/  @P0 IADD3 R22, PT, PT, R11, 0x2, RZ ;  /* 0x000000020b160810 */ /* 0x000fd60007ffe0ff */
[----:B01----:R-:W-:Y:S05]  /*0cf0*/  @!P1 BRA `(.L_x_273) ;  /* 0x0000000000109947 */ /* 0x003fea0003800000 */
[----:B------:R-:W-:-:S07]  /*0d00*/  MOV R8, 0xd20 ;  /* 0x00000d2000087802 */ /* 0x000fce0000000f00 */
[----:B------:R-:W-:Y:S05]  /*0d10*/  CALL.REL.NOINC `($__internal_1_$__cuda_sm20_sqrt_rn_f32_slowpath) ;  /* 0x0000001000ec7944 */ /* 0x000fea0003c00000 */
[----:B------:R-:W-:Y:S01]  /*0d20*/  MOV R24, R26 ;  /* 0x0000001a00187202 */ /* 0x000fe20000000f00 */
[----:B------:R-:W-:Y:S06]  /*0d30*/  BRA `(.L_x_274) ;  /* 0x0000000000107947 */ /* 0x000fec0003800000 */
.L_x_273:
[----:B------:R-:W-:Y:S01]  /*0d40*/  FMUL.FTZ R27, R0, R25 ;  /* 0x00000019001b7220 */ /* 0x000fe20000410000 */
[----:B------:R-:W-:-:S03]  /*0d50*/  FMUL.FTZ R24, R25, 0.5 ;  /* 0x3f00000019187820 */ /* 0x000fc60000410000 */
[----:B------:R-:W-:-:S04]  /*0d60*/  FFMA R0, -R27, R27, R0 ;  /* 0x0000001b1b007223 */ /* 0x000fc80000000100 */
[----:B------:R-:W-:-:S07]  /*0d70*/  FFMA R24, R0, R24, R27 ;  /* 0x0000001800187223 */ /* 0x000fce000000001b */
.L_x_274:
[----:B------:R-:W-:Y:S05]  /*0d80*/  BSYNC.RECONVERGENT B2 ;  /* 0x0000000000027941 */ /* 0x000fea0003800200 */
.L_x_272:
        /* <DEDUP_REMOVED lines=14> */
.L_x_276:
[----:B------:R-:W-:Y:S01]  /*0e70*/  FMUL.FTZ R0, R19, R8 ;  /* 0x0000000813007220 */ /* 0x000fe20000410000 */
[----:B------:R-:W-:-:S03]  /*0e80*/  FMUL.FTZ R8, R8, 0.5 ;  /* 0x3f00000008087820 */ /* 0x000fc60000410000 */
[----:B------:R-:W-:-:S04]  /*0e90*/  FFMA R19, -R0, R0, R19 ;  /* 0x0000000000137223 */ /* 0x000fc80000000113 */
[----:B------:R-:W-:-:S07]  /*0ea0*/  FFMA R0, R19, R8, R0 ;  /* 0x0000000813007223 */ /* 0x000fce0000000000 */
.L_x_277:
[----:B------:R-:W-:Y:S05]  /*0eb0*/  BSYNC.RECONVERGENT B2 ;  /* 0x0000000000027941 */ /* 0x000fea0003800200 */
.L_x_275:
[----:B------:R-:W-:-:S05]  /*0ec0*/  IMAD.WIDE.U32 R26, R23, 0x4, R12 ;  /* 0x00000004171a7825 */ /* 0x000fca00078e000c */
[----:B------:R-:W2:Y:S01]  /*0ed0*/  LDG.E.CONSTANT R18, desc[UR14][R26.64+0x4] ;  /* 0x0000040e1a127981 */ /* 0x000ea2000c1e9900 */
[----:B-----5:R-:W-:-:S03]  /*0ee0*/  FMUL R25, R25, R0 ;  /* 0x0000000019197220 */ /* 0x020fc60000400000 */
[----:B------:R-:W3:Y:S04]  /*0ef0*/  LDG.E.CONSTANT R20, desc[UR14][R26.64] ;  /* 0x0000000e1a147981 */ /* 0x000ee8000c1e9900 */
[----:B------:R-:W4:Y:S04]  /*0f00*/  LDG.E R0, desc[UR14][R16.64+0x10] ;  /* 0x0000100e10007981 */ /* 0x000f28000c1e1900 */
[----:B------:R-:W4:Y:S01]  /*0f10*/  LDG.E.CONSTANT R19, desc[UR14][R26.64+0x8] ;  /* 0x0000080e1a137981 */ /* 0x000f22000c1e9900 */
[----:B------:R-:W-:-:S04]  /*0f20*/  FMUL R25, R25, UR12 ;  /* 0x0000000c19197c20 */ /* 0x000fc80008400000 */
[----:B------:R-:W-:Y:S01]  /*0f30*/  FFMA R25, R24, UR18, R25 ;  /* 0x0000001218197c23 */ /* 0x000fe20008000019 */
[----:B------:R-:W-:Y:S01]  /*0f40*/  BSSY.RECONVERGENT B2, `(.L_x_278) ;  /* 0x000001c000027945 */ /* 0x000fe20003800200 */
[----:B--2---:R-:W-:-:S04]  /*0f50*/  FADD R18, -R9, R18 ;  /* 0x0000001209127221 */ /* 0x004fc80000000100 */
[C---:B------:R-:W-:Y:S01]  /*0f60*/  FMUL R23, R18.reuse, UR10 ;  /* 0x0000000a12177c20 */ /* 0x040fe20008400000 */
[----:B---3--:R-:W-:Y:S01]  /*0f70*/  FADD R20, -R7, R20 ;  /* 0x0000001407147221 */ /* 0x008fe20000000100 */
[----:B----4-:R-:W-:Y:S02]  /*0f80*/  FMNMX R0, R25, R0, PT ;  /* 0x0000000019007209 */ /* 0x010fe40003800000 */
[----:B------:R-:W-:Y:S01]  /*0f90*/  FMUL R25, R18, R23 ;  /* 0x0000001712197220 */ /* 0x000fe20000400000 */
[----:B------:R-:W-:Y:S01]  /*0fa0*/  FMUL R23, R20, UR9 ;  /* 0x0000000914177c20 */ /* 0x000fe20008400000 */
[----:B------:R-:W-:-:S03]  /*0fb0*/  FADD R19, -R10, R19 ;  /* 0x000000130a137221 */ /* 0x000fc60000000100 */
[----:B------:R-:W-:Y:S01]  /*0fc0*/  FFMA R8, R20, R23, R25 ;  /* 0x0000001714087223 */ /* 0x000fe20000000019 */
[----:B------:R-:W-:-:S04]  /*0fd0*/  FMUL R23, R19, UR11 ;  /* 0x0000000b13177c20 */ /* 0x000fc80008400000 */
[----:B------:R-:W-:Y:S01]  /*0fe0*/  FFMA R8, R19, R23, R8 ;  /* 0x0000001713087223 */ /* 0x000fe20000000008 */
[----:B------:R0:W-:Y:S04]  /*0ff0*/  STG.E desc[UR14][R16.64+0x10], R0 ;  /* 0x0000100010007986 */ /* 0x0001e8000c10190e */
[----:B------:R-:W-:Y:S01]  /*1000*/  IADD3 R23, PT, PT, R8, -0xd000000, RZ ;  /* 0xf300000008177810 */ /* 0x000fe20007ffe0ff */
[----:B------:R0:W1:Y:S01]  /*1010*/  MUFU.RSQ R25, R8 ;  /* 0x0000000800197308 */ /* 0x0000620000001400 */
[CC--:B------:R-:W-:Y:S02]  /*1020*/  FSETP.GT.AND P0, PT, R0.reuse, R21.reuse, PT ;  /* 0x000000150000720b */ /* 0x0c0fe40003f04000 */
[----:B------:R-:W-:Y:S02]  /*1030*/  ISETP.GT.U32.AND P1, PT, R23, 0x727fffff, PT ;  /* 0x727fffff1700780c */ /* 0x000fe40003f24070 */
[----:B------:R-:W-:-:S09]  /*1040*/  FSEL R21, R0, R21, P0 ;  /* 0x0000001500157208 */ /* 0x000fd20000000000 */
[----:B------:R-:W-:Y:S02]  /*1050*/  @P0 IADD3 R22, PT, PT, R11, 0x4, RZ ;  /* 0x000000040b160810 */ /* 0x000fe40007ffe0ff */
[----:B0-----:R-:W-:Y:S05]  /*1060*/  @!P1 BRA `(.L_x_279) ;  /* 0x0000000000149947 */ /* 0x001fea0003800000 */
[----:B------:R-:W-:Y:S02]  /*1070*/  MOV R0, R8 ;  /* 0x0000000800007202 */ /* 0x000fe40000000f00 */
[----:B------:R-:W-:-:S07]  /*1080*/  MOV R8, 0x10a0 ;  /* 0x000010a000087802 */ /* 0x000fce0000000f00 */
[----:B-1----:R-:W-:Y:S05]  /*1090*/  CALL.REL.NOINC `($__internal_1_$__cuda_sm20_sqrt_rn_f32_slowpath) ;  /* 0x00000010000c7944 */ /* 0x002fea0003c00000 */
[----:B------:R-:W-:Y:S01]  /*10a0*/  MOV R23, R26 ;  /* 0x0000001a00177202 */ /* 0x000fe20000000f00 */
[----:B------:R-:W-:Y:S06]  /*10b0*/  BRA `(.L_x_280) ;  /* 0x0000000000107947 */ /* 0x000fec0003800000 */
.L_x_279:
[----:B-1----:R-:W-:Y:S01]  /*10c0*/  FMUL.FTZ R23, R8, R25 ;  /* 0x0000001908177220 */ /* 0x002fe20000410000 */
[----:B------:R-:W-:-:S03]  /*10d0*/  FMUL.FTZ R0, R25, 0.5 ;  /* 0x3f00000019007820 */ /* 0x000fc60000410000 */
[----:B------:R-:W-:-:S04]  /*10e0*/  FFMA R8, -R23, R23, R8 ;  /* 0x0000001717087223 */ /* 0x000fc80000000108 */
[----:B------:R-:W-:-:S07]  /*10f0*/  FFMA R23, R8, R0, R23 ;  /* 0x0000000008177223 */ /* 0x000fce0000000017 */
.L_x_280:
[----:B------:R-:W-:Y:S05]  /*1100*/  BSYNC.RECONVERGENT B2 ;  /* 0x0000000000027941 */ /* 0x000fea0003800200 */
.L_x_278:
        /* <DEDUP_REMOVED lines=13> */
.L_x_282:
[----:B------:R-:W-:Y:S01]  /*11e0*/  FMUL.FTZ R26, R19, R8 ;  /* 0x00000008131a7220 */ /* 0x000fe20000410000 */
[----:B------:R-:W-:-:S03]  /*11f0*/  FMUL.FTZ R0, R8, 0.5 ;  /* 0x3f00000008007820 */ /* 0x000fc60000410000 */
[----:B------:R-:W-:-:S04]  /*1200*/  FFMA R19, -R26, R26, R19 ;  /* 0x0000001a1a137223 */ /* 0x000fc80000000113 */
[----:B------:R-:W-:-:S07]  /*1210*/  FFMA R26, R19, R0, R26 ;  /* 0x00000000131a7223 */ /* 0x000fce000000001a */
.L_x_283:
[----:B------:R-:W-:Y:S05]  /*1220*/  BSYNC.RECONVERGENT B2 ;  /* 0x0000000000027941 */ /* 0x000fea0003800200 */
.L_x_281:
        /* <DEDUP_REMOVED lines=14> */
.L_x_259:
[----:B------:R-:W-:Y:S05]  /*1310*/  BSYNC.RECONVERGENT B1 ;  /* 0x0000000000017941 */ /* 0x000fea0003800200 */
.L_x_258:
        /* <DEDUP_REMOVED lines=10> */
[----:B------:R-:W-:Y:S01]  /*13c0*/  FMUL R25, R18, UR10 ;  /* 0x0000000a12197c20 */ /* 0x000fe20008400000 */
        /* <DEDUP_REMOVED lines=15> */
.L_x_286:
[----:B------:R-:W-:Y:S01]  /*14c0*/  FMUL.FTZ R16, R25, R8 ;  /* 0x0000000819107220 */ /* 0x000fe20000410000 */
[----:B------:R-:W-:-:S03]  /*14d0*/  FMUL.FTZ R0, R8, 0.5 ;  /* 0x3f00000008007820 */ /* 0x000fc60000410000 */
[----:B------:R-:W-:-:S04]  /*14e0*/  FFMA R15, -R16, R16, R25 ;  /* 0x00000010100f7223 */ /* 0x000fc80000000119 */
[----:B------:R-:W-:-:S07]  /*14f0*/  FFMA R16, R15, R0, R16 ;  /* 0x000000000f107223 */ /* 0x000fce0000000010 */
.L_x_287:
[----:B------:R-:W-:Y:S05]  /*1500*/  BSYNC.RECONVERGENT B1 ;  /* 0x0000000000017941 */ /* 0x000fea0003800200 */
.L_x_285:
        /* <DEDUP_REMOVED lines=20> */
.L_x_289:
[----:B------:R-:W-:Y:S01]  /*1650*/  FMUL.FTZ R26, R17, R8 ;  /* 0x00000008111a7220 */ /* 0x000fe20000410000 */
[----:B------:R-:W-:-:S03]  /*1660*/  FMUL.FTZ R0, R8, 0.5 ;  /* 0x3f00000008007820 */ /* 0x000fc60000410000 */
[----:B------:R-:W-:-:S04]  /*1670*/  FFMA R17, -R26, R26, R17 ;  /* 0x0000001a1a117223 */ /* 0x000fc80000000111 */
[----:B------:R-:W-:-:S07]  /*1680*/  FFMA R26, R17, R0, R26 ;  /* 0x00000000111a7223 */ /* 0x000fce000000001a */
.L_x_290:
[----:B------:R-:W-:Y:S05]  /*1690*/  BSYNC.RECONVERGENT B1 ;  /* 0x0000000000017941 */ /* 0x000fea0003800200 */
.L_x_288:
        /* <DEDUP_REMOVED lines=17> */
[----:B------:R-:W2:Y:S04]  /*17b0*/  LDG.E.CONSTANT R14, desc[UR14][R18.64+0x4] ;  /* 0x0000040e120e7981 */ /* 0x000ea8000c1e9900 */
[----:B0-----:R-:W3:Y:S04]  /*17c0*/  LDG.E.CONSTANT R0, desc[UR14][R18.64] ;  /* 0x0000000e12007981 */ /* 0x001ee8000c1e9900 */
[----:B------:R0:W4:Y:S01]  /*17d0*/  LDG.E.CONSTANT R15, desc[UR14][R18.64+0x8] ;  /* 0x0000080e120f7981 */ /* 0x000122000c1e9900 */
[----:B------:R-:W-:Y:S01]  /*17e0*/  BSSY.RECONVERGENT B1, `(.L_x_291) ;  /* 0x0000018000017945 */ /* 0x000fe20003800200 */
[----:B0-----:R-:W-:Y:S01]  /*17f0*/  IADD3 R19, PT, PT, R11, 0x2, RZ ;  /* 0x000000020b137810 */ /* 0x001fe20007ffe0ff */
[----:B--2---:R-:W-:Y:S01]  /*1800*/  FADD R14, -R9, R14 ;  /* 0x0000000e090e7221 */ /* 0x004fe20000000100 */
        /* <DEDUP_REMOVED lines=17> */
.L_x_292:
[----:B------:R-:W-:Y:S01]  /*1920*/  FMUL.FTZ R18, R27, R8 ;  /* 0x000000081b127220 */ /* 0x000fe20000410000 */
[----:B------:R-:W-:-:S03]  /*1930*/  FMUL.FTZ R0, R8, 0.5 ;  /* 0x3f00000008007820 */ /* 0x000fc60000410000 */
[----:B------:R-:W-:-:S04]  /*1940*/  FFMA R27, -R18, R18, R27 ;  /* 0x00000012121b7223 */ /* 0x000fc8000000011b */
[----:B------:R-:W-:-:S07]  /*1950*/  FFMA R18, R27, R0, R18 ;  /* 0x000000001b127223 */ /* 0x000fce0000000012 */
.L_x_293:
[----:B------:R-:W-:Y:S05]  /*1960*/  BSYNC.RECONVERGENT B1 ;  /* 0x0000000000017941 */ /* 0x000fea0003800200 */
.L_x_291:
        /* <DEDUP_REMOVED lines=13> */
.L_x_295:
[----:B------:R-:W-:Y:S01]  /*1a40*/  FMUL.FTZ R26, R15, R8 ;  /* 0x000000080f1a7220 */ /* 0x000fe20000410000 */
[----:B------:R-:W-:-:S03]  /*1a50*/  FMUL.FTZ R0, R8, 0.5 ;  /* 0x3f00000008007820 */ /* 0x000fc60000410000 */
[----:B------:R-:W-:-:S04]  /*1a60*/  FFMA R15, -R26, R26, R15 ;  /* 0x0000001a1a0f7223 */ /* 0x000fc8000000010f */
[----:B------:R-:W-:-:S07]  /*1a70*/  FFMA R26, R15, R0, R26 ;  /* 0x000000000f1a7223 */ /* 0x000fce000000001a */
.L_x_296:
[----:B------:R-:W-:Y:S05]  /*1a80*/  BSYNC.RECONVERGENT B1 ;  /* 0x0000000000017941 */ /* 0x000fea0003800200 */
.L_x_294:
        /* <DEDUP_REMOVED lines=14> */
[----:B------:R-:W2:Y:S04]  /*1b70*/  LDG.E.CONSTANT R8, desc[UR14][R14.64+0x4] ;  /* 0x0000040e0e087981 */ /* 0x000ea8000c1e9900 */
[----:B-1----:R-:W3:Y:S04]  /*1b80*/  LDG.E.CONSTANT R0, desc[UR14][R14.64] ;  /* 0x0000000e0e007981 */ /* 0x002ee8000c1e9900 */
[----:B------:R-:W4:Y:S01]  /*1b90*/  LDG.E.CONSTANT R17, desc[UR14][R14.64+0x8] ;  /* 0x0000080e0e117981 */ /* 0x000f22000c1e9900 */
[----:B------:R-:W-:Y:S01]  /*1ba0*/  BSSY.RECONVERGENT B1, `(.L_x_297) ;  /* 0x0000018000017945 */ /* 0x000fe20003800200 */
[----:B------:R-:W-:Y:S01]  /*1bb0*/  IADD3 R11, PT, PT, R11, 0x4, RZ ;  /* 0x000000040b0b7810 */ /* 0x000fe20007ffe0ff */
        /* <DEDUP_REMOVED lines=18> */
.L_x_298:
[----:B------:R-:W-:Y:S01]  /*1ce0*/  FMUL.FTZ R14, R17, R8 ;  /* 0x00000008110e7220 */ /* 0x000fe20000410000 */
[----:B------:R-:W-:-:S03]  /*1cf0*/  FMUL.FTZ R0, R8, 0.5 ;  /* 0x3f00000008007820 */ /* 0x000fc60000410000 */
[----:B------:R-:W-:-:S04]  /*1d00*/  FFMA R15, -R14, R14, R17 ;  /* 0x0000000e0e0f7223 */ /* 0x000fc80000000111 */
[----:B------:R-:W-:-:S07]  /*1d10*/  FFMA R14, R15, R0, R14 ;  /* 0x000000000f0e7223 */ /* 0x000fce000000000e */
.L_x_299:
[----:B------:R-:W-:Y:S05]  /*1d20*/  BSYNC.RECONVERGENT B1 ;  /* 0x0000000000017941 */ /* 0x000fea0003800200 */
.L_x_297:
        /* <DEDUP_REMOVED lines=13> */
.L_x_301:
[----:B------:R-:W-:Y:S01]  /*1e00*/  FMUL.FTZ R26, R7, R8 ;  /* 0x00000008071a7220 */ /* 0x000fe20000410000 */
[----:B------:R-:W-:-:S03]  /*1e10*/  FMUL.FTZ R0, R8, 0.5 ;  /* 0x3f00000008007820 */ /* 0x000fc60000410000 */
[----:B------:R-:W-:-:S04]  /*1e20*/  FFMA R7, -R26, R26, R7 ;  /* 0x0000001a1a077223 */ /* 0x000fc80000000107 */
[----:B------:R-:W-:-:S07]  /*1e30*/  FFMA R26, R7, R0, R26 ;  /* 0x00000000071a7223 */ /* 0x000fce000000001a */
.L_x_302:
[----:B------:R-:W-:Y:S05]  /*1e40*/  BSYNC.RECONVERGENT B1 ;  /* 0x0000000000017941 */ /* 0x000fea0003800200 */
.L_x_300:
[----:B------:R-:W2:Y:S01]  /*1e50*/  LDG.E R0, desc[UR14][R24.64+0x10] ;  /* 0x0000100e18007981 */ /* 0x000ea2000c1e1900 */
[----:B------:R-:W0:Y:S01]  /*1e60*/  LDCU UR8, c[0x0][0x38c] ;  /* 0x00007180ff0877ac */ /* 0x000e220008000800 */
[----:B-----5:R-:W-:-:S04]  /*1e70*/  FMUL R26, R30, R26 ;  /* 0x0000001a1e1a7220 */ /* 0x020fc80000400000 */
[----:B------:R-:W-:-:S04]  /*1e80*/  FMUL R7, R26, UR12 ;  /* 0x0000000c1a077c20 */ /* 0x000fc80008400000 */
[----:B0-----:R-:W-:-:S05]  /*1e90*/  FFMA R7, R14, UR8, R7 ;  /* 0x000000080e077c23 */ /* 0x001fca0008000007 */
[----:B--2---:R-:W-:-:S04]  /*1ea0*/  FMNMX R0, R7, R0, PT ;  /* 0x0000000007007209 */ /* 0x004fc80003800000 */
[CC--:B------:R-:W-:Y:S01]  /*1eb0*/  FSETP.GT.AND P0, PT, R0.reuse, R21.reuse, PT ;  /* 0x000000150000720b */ /* 0x0c0fe20003f04000 */
[----:B------:R2:W-:Y:S03]  /*1ec0*/  STG.E desc[UR14][R24.64+0x10], R0 ;  /* 0x0000100018007986 */ /* 0x0005e6000c10190e */
[----:B------:R-:W-:Y:S02]  /*1ed0*/  SEL R22, R11, R22, P0 ;  /* 0x000000160b167207 */ /* 0x000fe40000000000 */
[----:B------:R-:W-:-:S07]  /*1ee0*/  FSEL R21, R0, R21, P0 ;  /* 0x0000001500157208 */ /* 0x000fce0000000000 */
.L_x_257:
[----:B------:R-:W-:Y:S05]  /*1ef0*/  BSYNC.RECONVERGENT B0 ;  /* 0x0000000000007941 */ /* 0x000fea0003800200 */
.L_x_256:
[----:B------:R-:W3:Y:S01]  /*1f00*/  S2UR UR8, SR_CgaCtaId ;  /* 0x00000000000879c3 */ /* 0x000ee20000008800 */
[----:B------:R-:W-:Y:S01]  /*1f10*/  UMOV UR6, 0x400 ;  /* 0x0000040000067882 */ /* 0x000fe20000000000 */
[----:B------:R-:W-:Y:S01]  /*1f20*/  ISETP.NE.AND P1, PT, R2, RZ, PT ;  /* 0x000000ff0200720c */ /* 0x000fe20003f25270 */
[----:B------:R-:W-:-:S12]  /*1f30*/  UIADD3 UR7, UPT, UPT, UR6, 0x8, URZ ;  /* 0x0000000806077890 */ /* 0x000fd8000fffe0ff */
[----:B------:R-:W-:Y:S01]  /*1f40*/  VOTEU.ALL UP0, P1 ;  /* 0x0000000000ff7886 */ /* 0x000fe20000800000 */
[----:B---3--:R-:W-:Y:S02]  /*1f50*/  ULEA UR6, UR8, UR6, 0x18 ;  /* 0x0000000608067291 */ /* 0x008fe4000f8ec0ff */
[----:B------:R-:W-:Y:S01]  /*1f60*/  ULEA UR7, UR8, UR7, 0x18 ;  /* 0x0000000708077291 */ /* 0x000fe2000f8ec0ff */
[----:B------:R-:W3:Y:S03]  /*1f70*/  LDCU UR8, c[0x0][0x388] ;  /* 0x00007100ff0877ac */ /* 0x000ee60008000800 */
[C---:B012---:R-:W-:Y:S02]  /*1f80*/  LEA R0, R2.reuse, UR6, 0x2 ;  /* 0x0000000602007c11 */ /* 0x047fe4000f8e10ff */
[----:B------:R-:W-:-:S03]  /*1f90*/  LEA R15, R2, UR7, 0x2 ;  /* 0x00000007020f7c11 */ /* 0x000fc6000f8e10ff */
[----:B------:R-:W-:Y:S04]  /*1fa0*/  STS [R0], R21 ;  /* 0x0000001500007388 */ /* 0x000fe80000000800 */
[----:B------:R-:W-:Y:S01]  /*1fb0*/  STS [R15], R22 ;  /* 0x000000160f007388 */ /* 0x000fe20000000800 */
[----:B------:R-:W-:Y:S06]  /*1fc0*/  BAR.SYNC.DEFER_BLOCKING 0x0 ;  /* 0x0000000000007b1d */ /* 0x000fec0000010000 */
[----:B-----5:R-:W0:Y:S02]  /*1fd0*/  @!P1 LDS.128 R8, [UR6] ;  /* 0x00000006ff089984 */ /* 0x020e240008000c00 */
[----:B0-----:R-:W-:-:S02]  /*1fe0*/  @!P1 FSETP.GT.AND P0, PT, R9, R8, PT ;  /* 0x000000080900920b */ /* 0x001fc40003f04000 */
[----:B------:R-:W-:Y:S02]  /*1ff0*/  @!P1 FMNMX R14, R8, R9, !PT ;  /* 0x00000009080e9209 */ /* 0x000fe40007800000 */
[----:B------:R-:W-:-:S03]  /*2000*/  @!P1 SEL R10, R11, R10, P0 ;  /* 0x0000000a0b0a9207 */ /* 0x000fc60000000000 */
[----:B------:R-:W-:Y:S04]  /*2010*/  @!P1 STS [UR6], R14 ;  /* 0x0000000eff009988 */ /* 0x000fe80008000806 */
[----:B------:R-:W-:Y:S01]  /*2020*/  @!P1 STS [UR6+0x8], R10 ;  /* 0x0000080aff009988 */ /* 0x000fe20008000806 */
[----:B------:R-:W-:Y:S06]  /*2030*/  BAR.SYNC.DEFER_BLOCKING 0x0 ;  /* 0x0000000000007b1d */ /* 0x000fec0000010000 */
[----:B------:R-:W0:Y:S01]  /*2040*/  LDS R7, [UR6+0x8] ;  /* 0x00000806ff077984 */ /* 0x000e220008000800 */
[----:B------:R-:W-:-:S02]  /*2050*/  @!UP0 UIMAD.WIDE.U32 UR6, UR13, 0x4, UR4 ;  /* 0x000000040d0688a5 */ /* 0x000fc4000f8e0004 */
[----:B------:R-:W-:-:S04]  /*2060*/  UIADD3 UR13, UPT, UPT, UR13, 0x1, URZ ;  /* 0x000000010d0d7890 */ /* 0x000fc8000fffe0ff */
[----:B------:R-:W-:Y:S01]  /*2070*/  MOV R8, UR6 ;  /* 0x0000000600087c02 */ /* 0x000fe20008000f00 */
[----:B---3--:R-:W-:Y:S01]  /*2080*/  UISETP.NE.AND UP0, UPT, UR13, UR8, UPT ;  /* 0x000000080d00728c */ /* 0x008fe2000bf05270 */
[----:B------:R-:W-:-:S05]  /*2090*/  MOV R9, UR7 ;  /* 0x0000000700097c02 */ /* 0x000fca0008000f00 */
[----:B0-----:R0:W-:Y:S03]  /*20a0*/  @!P1 STG.E desc[UR14][R8.64], R7 ;  /* 0x0000000708009986 */ /* 0x0011e6000c10190e */
[----:B------:R-:W-:Y:S05]  /*20b0*/  BRA.U UP0, `(.L_x_303) ;  /* 0xffffffe100747547 */ /* 0x000fea000b83ffff */
[----:B------:R-:W-:Y:S05]  /*20c0*/  EXIT ;  /* 0x000000000000794d */ /* 0x000fea0003800000 */
        .weak           $__internal_1_$__cuda_sm20_sqrt_rn_f32_slowpath
        .type           $__internal_1_$__cuda_sm20_sqrt_rn_f32_slowpath,@function
        .size           $__internal_1_$__cuda_sm20_sqrt_rn_f32_slowpath,(.L_x_865 - $__internal_1_$__cuda_sm20_sqrt_rn_f32_slowpath)
$__internal_1_$__cuda_sm20_sqrt_rn_f32_slowpath:
        /* <DEDUP_REMOVED lines=19> */
.L_x_304:
[----:B------:R-:W-:Y:S01]  /*2200*/  HFMA2 R29, -RZ, RZ, 0, 0 ;  /* 0x00000000ff1d7431 */ /* 0x000fe200000001ff */
[----:B------:R-:W-:-:S04]  /*2210*/  MOV R28, R8 ;  /* 0x00000008001c7202 */ /* 0x000fc80000000f00 */
[----:B------:R-:W-:Y:S05]  /*2220*/  RET.REL.NODEC R28 `(_Z70density_and_manhattan_weights_meanwhile_furthest_point_sampling_kernelILj2EEviiifPKfS1_S1_PfPi) ;  /* 0xffffffdc1c747950 */ /* 0x000fea0003c3ffff */
.L_x_305:
        /* <DEDUP_REMOVED lines=13> */
.L_x_865:


//--------------------- .text._Z70density_and_manhattan_weights_meanwhile_furthest_point_sampling_kernelILj4EEviiifPKfS1_S1_PfPi --------------------------
	.section	.text._Z70density_and_manhattan_weights_meanwhile_furthest_point_sampling_kernelILj4EEviiifPKfS1_S1_PfPi,"ax",@progbits
	.align	128
        .global         _Z70density_and_manhattan_weights_meanwhile_furthest_point_sampling_kernelILj4EEviiifPKfS1_S1_PfPi
        .type           _Z70density_and_manhattan_weights_meanwhile_furthest_point_sampling_kernelILj4EEviiifPKfS1_S1_PfPi,@function
        .size           _Z70density_and_manhattan_weights_meanwhile_furthest_point_sampling_kernelILj4EEviiifPKfS1_S1_PfPi,(.L_x_866 - _Z70density_and_manhattan_weights_meanwhile_furthest_point_sampling_kernelILj4EEviiifPKfS1_S1_PfPi)
        .other          _Z70density_and_manhattan_weights_meanwhile_furthest_point_sampling_kernelILj4EEviiifPKfS1_S1_PfPi,@"STO_CUDA_ENTRY STV_DEFAULT"
_Z70density_and_manhattan_weights_meanwhile_furthest_point_sampling_kernelILj4EEviiifPKfS1_S1_PfPi:
.text._Z70density_and_manhattan_weights_meanwhile_furthest_point_sampling_kernelILj4EEviiifPKfS1_S1_PfPi:
        /* <DEDUP_REMOVED lines=20> */
[----:B0-----:R-:W0:Y:S08]  /*0140*/  LDC R5, c[0x0][0x384] ;  /* 0x0000e100ff057b82 */ /* 0x001e300000000800 */
[----:B------:R-:W2:Y:S01]  /*0150*/  LDC R0, c[0x0][0x38c] ;  /* 0x0000e300ff007b82 */ /* 0x000ea20000000800 */
[----:B-1----:R-:W3:Y:S07]  /*0160*/  LDG.E.CONSTANT R9, desc[UR14][R6.64] ;  /* 0x0000000e06097981 */ /* 0x002eee000c1e9900 */
[----:B------:R-:W1:Y:S01]  /*0170*/  LDC.64 R30, c[0x0][0x390] ;  /* 0x0000e400ff1e7b82 */ /* 0x000e620000000a00 */
[----:B------:R-:W4:Y:S04]  /*0180*/  LDG.E.CONSTANT R2, desc[UR14][R6.64+0x4] ;  /* 0x0000040e06027981 */ /* 0x000f28000c1e9900 */
[----:B------:R5:W4:Y:S01]  /*0190*/  LDG.E.CONSTANT R8, desc[UR14][R6.64+0x8] ;  /* 0x0000080e06087981 */ /* 0x000b22000c1e9900 */
[----:B------:R-:W-:Y:S01]  /*01a0*/  LOP3.LUT R4, RZ, R3, RZ, 0x33, !PT ;  /* 0x00000003ff047212 */ /* 0x000fe200078e33ff */
[----:B------:R-:W-:Y:S01]  /*01b0*/  HFMA2 R11, -RZ, RZ, 0, 0 ;  /* 0x00000000ff0b7431 */ /* 0x000fe200000001ff */
[----:B------:R-:W-:-:S02]  /*01c0*/  UMOV UR13, 0x1 ;  /* 0x00000001000d7882 */ /* 0x000fc40000000000 */
[----:B0-----:R-:W-:Y:S01]  /*01d0*/  IADD3 R4, PT, PT, R4, R5, RZ ;  /* 0x0000000504047210 */ /* 0x001fe20007ffe0ff */
[----:B------:R-:W-:Y:S02]  /*01e0*/  IMAD R5, R5, UR7, RZ ;  /* 0x0000000705057c24 */ /* 0x000fe4000f8e02ff */
[----:B--2---:R-:W-:-:S03]  /*01f0*/  FADD R0, -R0, 1 ;  /* 0x3f80000000007421 */ /* 0x004fc60000000100 */
[----:B-----5:R-:W-:Y:S02]  /*0200*/  LEA R7, R5, R5, 0x1 ;  /* 0x0000000505077211 */ /* 0x020fe400078e08ff */
[----:B------:R-:W-:Y:S02]  /*0210*/  R2UR UR12, R0 ;  /* 0x00000000000c72ca */ /* 0x000fe400000e0000 */
[----:B------:R-:W-:Y:S01]  /*0220*/  LEA.HI R0, R4, 0x1, RZ, 0x1e ;  /* 0x0000000104007811 */ /* 0x000fe200078ff0ff */
[----:B-1----:R-:W-:Y:S01]  /*0230*/  IMAD.WIDE R30, R7, 0x4, R30 ;  /* 0x00000004071e7825 */ /* 0x002fe200078e021e */
[----:B------:R-:W-:Y:S02]  /*0240*/  SHF.R.S32.HI R6, RZ, 0x1f, R5 ;  /* 0x0000001fff067819 */ /* 0x000fe40000011405 */
[----:B------:R-:W-:Y:S02]  /*0250*/  LOP3.LUT R7, R0, 0x3, RZ, 0xc0, !PT ;  /* 0x0000000300077812 */ /* 0x000fe400078ec0ff */
[----:B---3--:R-:W-:-:S02]  /*0260*/  R2UR UR9, R9 ;  /* 0x00000000090972ca */ /* 0x008fc400000e0000 */
[----:B----4-:R-:W-:Y:S02]  /*0270*/  R2UR UR10, R2 ;  /* 0x00000000020a72ca */ /* 0x010fe400000e0000 */
[----:B------:R-:W-:-:S15]  /*0280*/  R2UR UR11, R8 ;  /* 0x00000000080b72ca */ /* 0x000fde00000e0000 */
.L_x_355:
        /* <DEDUP_REMOVED lines=28> */
.L_x_334:
        /* <DEDUP_REMOVED lines=21> */
[----:B------:R-:W-:Y:S05]  /*05a0*/  CALL.REL.NOINC `($__internal_2_$__cuda_sm20_sqrt_rn_f32_slowpath) ;  /* 0x0000001c00087944 */ /* 0x000fea0003c00000 */
[----:B------:R-:W-:Y:S01]  /*05b0*/  MOV R18, R26 ;  /* 0x0000001a00127202 */ /* 0x000fe20000000f00 */
[----:B------:R-:W-:Y:S06]  /*05c0*/  BRA `(.L_x_312) ;  /* 0x0000000000107947 */ /* 0x000fec0003800000 */
.L_x_311:
[----:B------:R-:W-:Y:S01]  /*05d0*/  FMUL.FTZ R18, R17, R2 ;  /* 0x0000000211127220 */ /* 0x000fe20000410000 */
[----:B------:R-:W-:-:S03]  /*05e0*/  FMUL.FTZ R0, R2, 0.5 ;  /* 0x3f00000002007820 */ /* 0x000fc60000410000 */
[----:B------:R-:W-:-:S04]  /*05f0*/  FFMA R15, -R18, R18, R17 ;  /* 0x00000012120f7223 */ /* 0x000fc80000000111 */
[----:B------:R-:W-:-:S07]  /*0600*/  FFMA R18, R15, R0, R18 ;  /* 0x000000000f127223 */ /* 0x000fce0000000012 */
.L_x_312:
[----:B------:R-:W-:Y:S05]  /*0610*/  BSYNC.RECONVERGENT B2 ;  /* 0x0000000000027941 */ /* 0x000fea0003800200 */
.L_x_310:
        /* <DEDUP_REMOVED lines=17> */
[----:B-----5:R-:W-:Y:S05]  /*0730*/  CALL.REL.NOINC `($__internal_2_$__cuda_sm20_sqrt_rn_f32_slowpath) ;  /* 0x0000001800a47944 */ /* 0x020fea0003c00000 */
[----:B------:R-:W-:Y:S01]  /*0740*/  MOV R23, R26 ;  /* 0x0000001a00177202 */ /* 0x000fe20000000f00 */
[----:B------:R-:W-:Y:S06]  /*0750*/  BRA `(.L_x_315) ;  /* 0x0000000000107947 */ /* 0x000fec0003800000 */
.L_x_314:
[----:B------:R-:W-:Y:S01]  /*0760*/  FMUL.FTZ R23, R22, R25 ;  /* 0x0000001916177220 */ /* 0x000fe20000410000 */
[----:B------:R-:W-:-:S03]  /*0770*/  FMUL.FTZ R2, R25, 0.5 ;  /* 0x3f00000019027820 */ /* 0x000fc60000410000 */
[----:B------:R-:W-:-:S04]  /*0780*/  FFMA R0, -R23, R23, R22 ;  /* 0x0000001717007223 */ /* 0x000fc80000000116 */
[----:B------:R-:W-:-:S07]  /*0790*/  FFMA R23, R0, R2, R23 ;  /* 0x0000000200177223 */ /* 0x000fce0000000017 */
.L_x_315:
[----:B------:R-:W-:Y:S05]  /*07a0*/  BSYNC.RECONVERGENT B2 ;  /* 0x0000000000027941 */ /* 0x000fea0003800200 */
.L_x_313:
        /* <DEDUP_REMOVED lines=31> */
[----:B------:R-:W-:Y:S05]  /*09a0*/  CALL.REL.NOINC `($__internal_2_$__cuda_sm20_sqrt_rn_f32_slowpath) ;  /* 0x0000001800087944 */ /* 0x000fea0003c00000 */
[----:B------:R-:W-:Y:S01]  /*09b0*/  MOV R19, R26 ;  /* 0x0000001a00137202 */ /* 0x000fe20000000f00 */
[----:B------:R-:W-:Y:S06]  /*09c0*/  BRA `(.L_x_318) ;  /* 0x0000000000107947 */ /* 0x000fec0003800000 */
.L_x_317:
[----:B------:R-:W-:Y:S01]  /*09d0*/  FMUL.FTZ R19, R0, R25 ;  /* 0x0000001900137220 */ /* 0x000fe20000410000 */
[----:B------:R-:W-:-:S03]  /*09e0*/  FMUL.FTZ R2, R25, 0.5 ;  /* 0x3f00000019027820 */ /* 0x000fc60000410000 */
[----:B------:R-:W-:-:S04]  /*09f0*/  FFMA R0, -R19, R19, R0 ;  /* 0x0000001313007223 */ /* 0x000fc80000000100 */
[----:B------:R-:W-:-:S07]  /*0a00*/  FFMA R19, R0, R2, R19 ;  /* 0x0000000200137223 */ /* 0x000fce0000000013 */
.L_x_318:
[----:B------:R-:W-:Y:S05]  /*0a10*/  BSYNC.RECONVERGENT B2 ;  /* 0x0000000000027941 */ /* 0x000fea0003800200 */
.L_x_316:
        /* <DEDUP_REMOVED lines=12> */
[----:B------:R-:W-:Y:S05]  /*0ae0*/  BRA `(.L_x_321) ;  /* 0x0000000000107947 */ /* 0x000fea0003800000 */
.L_x_320:
[----:B------:R-:W-:Y:S01]  /*0af0*/  FMUL.FTZ R26, R23, R2 ;  /* 0x00000002171a7220 */ /* 0x000fe20000410000 */
[----:B------:R-:W-:-:S03]  /*0b00*/  FMUL.FTZ R0, R2, 0.5 ;  /* 0x3f00000002007820 */ /* 0x000fc60000410000 */
[----:B------:R-:W-:-:S04]  /*0b10*/  FFMA R23, -R26, R26, R23 ;  /* 0x0000001a1a177223 */ /* 0x000fc80000000117 */
[----:B------:R-:W-:-:S07]  /*0b20*/  FFMA R26, R23, R0, R26 ;  /* 0x00000000171a7223 */ /* 0x000fce000000001a */
.L_x_321:
[----:B------:R-:W-:Y:S05]  /*0b30*/  BSYNC.RECONVERGENT B2 ;  /* 0x0000000000027941 */ /* 0x000fea0003800200 */
.L_x_319:
        /* <DEDUP_REMOVED lines=29> */
[----:B-1----:R-:W-:Y:S05]  /*0d10*/  CALL.REL.NOINC `($__internal_2_$__cuda_sm20_sqrt_rn_f32_slowpath) ;  /* 0x00000014002c7944 */ /* 0x002fea0003c00000 */
[----:B------:R-:W-:Y:S01]  /*0d20*/  MOV R24, R26 ;  /* 0x0000001a00187202 */ /* 0x000fe20000000f00 */
[----:B------:R-:W-:Y:S06]  /*0d30*/  BRA `(.L_x_324) ;  /* 0x0000000000107947 */ /* 0x000fec0003800000 */
.L_x_323:
[----:B-1----:R-:W-:Y:S01]  /*0d40*/  FMUL.FTZ R27, R0, R25 ;  /* 0x00000019001b7220 */ /* 0x002fe20000410000 */
[----:B------:R-:W-:-:S03]  /*0d50*/  FMUL.FTZ R24, R25, 0.5 ;  /* 0x3f00000019187820 */ /* 0x000fc60000410000 */
[----:B------:R-:W-:-:S04]  /*0d60*/  FFMA R0, -R27, R27, R0 ;  /* 0x0000001b1b007223 */ /* 0x000fc80000000100 */
[----:B------:R-:W-:-:S07]  /*0d70*/  FFMA R24, R0, R24, R27 ;  /* 0x0000001800187223 */ /* 0x000fce000000001b */
.L_x_324:
[----:B------:R-:W-:Y:S05]  /*0d80*/  BSYNC.RECONVERGENT B2 ;  /* 0x0000000000027941 */ /* 0x000fea0003800200 */
.L_x_322:
        /* <DEDUP_REMOVED lines=14> */
.L_x_326:
[----:B------:R-:W-:Y:S01]  /*0e70*/  FMUL.FTZ R0, R19, R2 ;  /* 0x0000000213007220 */ /* 0x000fe20000410000 */
[----:B------:R-:W-:-:S03]  /*0e80*/  FMUL.FTZ R2, R2, 0.5 ;  /* 0x3f00000002027820 */ /* 0x000fc60000410000 */
[----:B------:R-:W-:-:S04]  /*0e90*/  FFMA R19, -R0, R0, R19 ;  /* 0x0000000000137223 */ /* 0x000fc80000000113 */
[----:B------:R-:W-:-:S07]  /*0ea0*/  FFMA R0, R19, R2, R0 ;  /* 0x0000000213007223 */ /* 0x000fce0000000000 */
.L_x_327:
[----:B------:R-:W-:Y:S05]  /*0eb0*/  BSYNC.RECONVERGENT B2 ;  /* 0x0000000000027941 */ /* 0x000fea0003800200 */
.L_x_325:
        /* <DEDUP_REMOVED lines=29> */
[----:B------:R-:W-:Y:S05]  /*1090*/  CALL.REL.NOINC `($__internal_2_$__cuda_sm20_sqrt_rn_f32_slowpath) ;  /* 0x00000010004c7944 */ /* 0x000fea0003c00000 */
[----:B------:R-:W-:Y:S01]  /*10a0*/  MOV R23, R26 ;  /* 0x0000001a00177202 */ /* 0x000fe20000000f00 */
[----:B------:R-:W-:Y:S06]  /*10b0*/  BRA `(.L_x_330) ;  /* 0x0000000000107947 */ /* 0x000fec0003800000 */
.L_x_329:
[----:B------:R-:W-:Y:S01]  /*10c0*/  FMUL.FTZ R23, R2, R25 ;  /* 0x0000001902177220 */ /* 0x000fe20000410000 */
[----:B------:R-:W-:-:S03]  /*10d0*/  FMUL.FTZ R0, R25, 0.5 ;  /* 0x3f00000019007820 */ /* 0x000fc60000410000 */
[----:B------:R-:W-:-:S04]  /*10e0*/  FFMA R2, -R23, R23, R2 ;  /* 0x0000001717027223 */ /* 0x000fc80000000102 */
[----:B------:R-:W-:-:S07]  /*10f0*/  FFMA R23, R2, R0, R23 ;  /* 0x0000000002177223 */ /* 0x000fce0000000017 */
.L_x_330:
[----:B------:R-:W-:Y:S05]  /*1100*/  BSYNC.RECONVERGENT B2 ;  /* 0x0000000000027941 */ /* 0x000fea0003800200 */
.L_x_328:
        /* <DEDUP_REMOVED lines=13> */
.L_x_332:
[----:B------:R-:W-:Y:S01]  /*11e0*/  FMUL.FTZ R26, R19, R2 ;  /* 0x00000002131a7220 */ /* 0x000fe20000410000 */
[----:B------:R-:W-:-:S03]  /*11f0*/  FMUL.FTZ R0, R2, 0.5 ;  /* 0x3f00000002007820 */ /* 0x000fc60000410000 */
[----:B------:R-:W-:-:S04]  /*1200*/  FFMA R15, -R26, R26, R19 ;  /* 0x0000001a1a0f7223 */ /* 0x000fc80000000113 */
[----:B------:R-:W-:-:S07]  /*1210*/  FFMA R26, R15, R0, R26 ;  /* 0x000000000f1a7223 */ /* 0x000fce000000001a */
.L_x_333:
[----:B------:R-:W-:Y:S05]  /*1220*/  BSYNC.RECONVERGENT B2 ;  /* 0x0000000000027941 */ /* 0x000fea0003800200 */
.L_x_331:
        /* <DEDUP_REMOVED lines=12> */
[----:B------:R-:W-:Y:S02]  /*12f0*/  IADD3 R12, PT, PT, R12, 0x10, RZ ;  /* 0x000000100c0c7810 */ /* 0x000fe40007ffe0ff */
[----:B------:R-:W-:Y:S01]  /*1300*/  MOV R19, R22 ;  /* 0x0000001600137202 */ /* 0x000fe20000000f00 */
[----:B0-----:R-:W-:Y:S06]  /*1310*/  @P1 BRA `(.L_x_334) ;  /* 0xfffffff0004c1947 */ /* 0x001fec000383ffff */
.L_x_309:
[----:B------:R-:W-:Y:S05]  /*1320*/  BSYNC.RECONVERGENT B1 ;  /* 0x0000000000017941 */ /* 0x000fea0003800200 */
.L_x_308:
        /* <DEDUP_REMOVED lines=26> */
.L_x_336:
[----:B------:R-:W-:Y:S01]  /*14d0*/  FMUL.FTZ R14, R11, R2 ;  /* 0x000000020b0e7220 */ /* 0x000fe20000410000 */
[----:B------:R-:W-:-:S03]  /*14e0*/  FMUL.FTZ R0, R2, 0.5 ;  /* 0x3f00000002007820 */ /* 0x000fc60000410000 */
[----:B------:R-:W-:-:S04]  /*14f0*/  FFMA R11, -R14, R14, R11 ;  /* 0x0000000e0e0b7223 */ /* 0x000fc8000000010b */
[----:B------:R-:W-:-:S07]  /*1500*/  FFMA R14, R11, R0, R14 ;  /* 0x000000000b0e7223 */ /* 0x000fce000000000e */
.L_x_337:
[----:B------:R-:W-:Y:S05]  /*1510*/  BSYNC.RECONVERGENT B1 ;  /* 0x0000000000017941 */ /* 0x000fea0003800200 */
.L_x_335:
        /* <DEDUP_REMOVED lines=20> */
.L_x_339:
[----:B------:R-:W-:Y:S01]  /*1660*/  FMUL.FTZ R26, R15, R2 ;  /* 0x000000020f1a7220 */ /* 0x000fe20000410000 */
[----:B------:R-:W-:-:S03]  /*1670*/  FMUL.FTZ R0, R2, 0.5 ;  /* 0x3f00000002007820 */ /* 0x000fc60000410000 */
[----:B------:R-:W-:-:S04]  /*1680*/  FFMA R15, -R26, R26, R15 ;  /* 0x0000001a1a0f7223 */ /* 0x000fc8000000010f */
[----:B------:R-:W-:-:S07]  /*1690*/  FFMA R26, R15, R0, R26 ;  /* 0x000000000f1a7223 */ /* 0x000fce000000001a */
.L_x_340:
[----:B------:R-:W-:Y:S05]  /*16a0*/  BSYNC.RECONVERGENT B1 ;  /* 0x0000000000017941 */ /* 0x000fea0003800200 */
.L_x_338:
        /* <DEDUP_REMOVED lines=40> */
.L_x_342:
[----:B------:R-:W-:Y:S01]  /*1930*/  FMUL.FTZ R18, R29, R2 ;  /* 0x000000021d127220 */ /* 0x000fe20000410000 */
[----:B------:R-:W-:-:S03]  /*1940*/  FMUL.FTZ R0, R2, 0.5 ;  /* 0x3f00000002007820 */ /* 0x000fc60000410000 */
[----:B------:R-:W-:-:S04]  /*1950*/  FFMA R27, -R18, R18, R29 ;  /* 0x00000012121b7223 */ /* 0x000fc8000000011d */
[----:B------:R-:W-:-:S07]  /*1960*/  FFMA R18, R27, R0, R18 ;  /* 0x000000001b127223 */ /* 0x000fce0000000012 */
.L_x_343:
[----:B------:R-:W-:Y:S05]  /*1970*/  BSYNC.RECONVERGENT B1 ;  /* 0x0000000000017941 */ /* 0x000fea0003800200 */
.L_x_341:
        /* <DEDUP_REMOVED lines=13> */
.L_x_345:
[----:B------:R-:W-:Y:S01]  /*1a50*/  FMUL.FTZ R26, R11, R2 ;  /* 0x000000020b1a7220 */ /* 0x000fe20000410000 */
[----:B------:R-:W-:-:S03]  /*1a60*/  FMUL.FTZ R0, R2, 0.5 ;  /* 0x3f00000002007820 */ /* 0x000fc60000410000 */
[----:B------:R-:W-:-:S04]  /*1a70*/  FFMA R11, -R26, R26, R11 ;  /* 0x0000001a1a0b7223 */ /* 0x000fc8000000010b */
[----:B------:R-:W-:-:S07]  /*1a80*/  FFMA R26, R11, R0, R26 ;  /* 0x000000000b1a7223 */ /* 0x000fce000000001a */
.L_x_346:
[----:B------:R-:W-:Y:S05]  /*1a90*/  BSYNC.RECONVERGENT B1 ;  /* 0x0000000000017941 */ /* 0x000fea0003800200 */
.L_x_344:
[----:B------:R-:W2:Y:S01]  /*1aa0*/  LDG.E R0, desc[UR14][R22.64+0x10] ;  /* 0x0000100e16007981 */ /* 0x000ea2000c1e1900 */
[----:B------:R-:W0:Y:S01]  /*1ab0*/  LDCU UR8, c[0x0][0x38c] ;  /* 0x00007180ff0877ac */ /* 0x000e220008000800 */
[----:B-----5:R-:W-:Y:S01]  /*1ac0*/  FMUL R14, R14, R26 ;  /* 0x0000001a0e0e7220 */ /* 0x020fe20000400000 */
[----:B------:R-:W-:-:S03]  /*1ad0*/  ISETP.NE.AND P1, PT, R7, 0x2, PT ;  /* 0x000000020700780c */ /* 0x000fc60003f25270 */
[----:B------:R-:W-:-:S04]  /*1ae0*/  FMUL R11, R14, UR12 ;  /* 0x0000000c0e0b7c20 */ /* 0x000fc80008400000 */
[----:B0-----:R-:W-:-:S05]  /*1af0*/  FFMA R11, R18, UR8, R11 ;  /* 0x00000008120b7c23 */ /* 0x001fca000800000b */
[----:B--2---:R-:W-:-:S04]  /*1b00*/  FMNMX R0, R11, R0, PT ;  /* 0x000000000b007209 */ /* 0x004fc80003800000 */
[----:B------:R-:W-:Y:S01]  /*1b10*/  FSETP.GT.AND P0, PT, R0, R21, PT ;  /* 0x000000150000720b */ /* 0x000fe20003f04000 */
        /* <DEDUP_REMOVED lines=29> */
.L_x_348:
[----:B------:R-:W-:Y:S01]  /*1cf0*/  FMUL.FTZ R11, R16, R13 ;  /* 0x0000000d100b7220 */ /* 0x000fe20000410000 */
[----:B------:R-:W-:-:S03]  /*1d00*/  FMUL.FTZ R2, R13, 0.5 ;  /* 0x3f0000000d027820 */ /* 0x000fc60000410000 */
[----:B------:R-:W-:-:S04]  /*1d10*/  FFMA R0, -R11, R11, R16 ;  /* 0x0000000b0b007223 */ /* 0x000fc80000000110 */
[----:B------:R-:W-:-:S07]  /*1d20*/  FFMA R11, R0, R2, R11 ;  /* 0x00000002000b7223 */ /* 0x000fce000000000b */
.L_x_349:
[----:B------:R-:W-:Y:S05]  /*1d30*/  BSYNC.RECONVERGENT B1 ;  /* 0x0000000000017941 */ /* 0x000fea0003800200 */
.L_x_347:
        /* <DEDUP_REMOVED lines=13> */
.L_x_351:
[----:B------:R-:W-:Y:S01]  /*1e10*/  FMUL.FTZ R26, R9, R2 ;  /* 0x00000002091a7220 */ /* 0x000fe20000410000 */
[----:B------:R-:W-:-:S03]  /*1e20*/  FMUL.FTZ R0, R2, 0.5 ;  /* 0x3f00000002007820 */ /* 0x000fc60000410000 */
[----:B------:R-:W-:-:S04]  /*1e30*/  FFMA R9, -R26, R26, R9 ;  /* 0x0000001a1a097223 */ /* 0x000fc80000000109 */
[----:B------:R-:W-:-:S07]  /*1e40*/  FFMA R26, R9, R0, R26 ;  /* 0x00000000091a7223 */ /* 0x000fce000000001a */
.L_x_352:
[----:B------:R-:W-:Y:S05]  /*1e50*/  BSYNC.RECONVERGENT B1 ;  /* 0x0000000000017941 */ /* 0x000fea0003800200 */
.L_x_350:
        /* <DEDUP_REMOVED lines=8> */
[----:B------:R-:W-:Y:S02]  /*1ee0*/  SEL R19, R12, R19, P0 ;  /* 0x000000130c137207 */ /* 0x000fe40000000000 */
[----:B------:R-:W-:-:S07]  /*1ef0*/  FSEL R21, R0, R21, P0 ;  /* 0x0000001500157208 */ /* 0x000fce0000000000 */
.L_x_307:
[----:B------:R-:W-:Y:S05]  /*1f00*/  BSYNC.RECONVERGENT B0 ;  /* 0x0000000000007941 */ /* 0x000fea0003800200 */
.L_x_306:
[----:B------:R-:W3:Y:S01]  /*1f10*/  S2UR UR8, SR_CgaCtaId ;  /* 0x00000000000879c3 */ /* 0x000ee20000008800 */
[----:B------:R-:W-:Y:S01]  /*1f20*/  UMOV UR6, 0x400 ;  /* 0x0000040000067882 */ /* 0x000fe20000000000 */
[----:B------:R-:W-:Y:S01]  /*1f30*/  ISETP.GT.U32.AND P0, PT, R3, 0x1, PT ;  /* 0x000000010300780c */ /* 0x000fe20003f04070 */
[----:B------:R-:W-:Y:S01]  /*1f40*/  UIADD3 UR7, UPT, UPT, UR6, 0x10, URZ ;  /* 0x0000001006077890 */ /* 0x000fe2000fffe0ff */
[----:B------:R-:W-:Y:S01]  /*1f50*/  BSSY.RECONVERGENT B0, `(.L_x_353) ;  /* 0x0000012000007945 */ /* 0x000fe20003800200 */
[----:B---3--:R-:W-:Y:S02]  /*1f60*/  ULEA UR6, UR8, UR6, 0x18 ;  /* 0x0000000608067291 */ /* 0x008fe4000f8ec0ff */
[----:B------:R-:W-:-:S04]  /*1f70*/  ULEA UR7, UR8, UR7, 0x18 ;  /* 0x0000000708077291 */ /* 0x000fc8000f8ec0ff */
[C---:B012---:R-:W-:Y:S02]  /*1f80*/  LEA R0, R3.reuse, UR6, 0x2 ;  /* 0x0000000603007c11 */ /* 0x047fe4000f8e10ff */
[----:B------:R-:W-:-:S03]  /*1f90*/  LEA R2, R3, UR7, 0x2 ;  /* 0x0000000703027c11 */ /* 0x000fc6000f8e10ff */
[----:B------:R0:W-:Y:S04]  /*1fa0*/  STS [R0], R21 ;  /* 0x0000001500007388 */ /* 0x0001e80000000800 */
[----:B------:R0:W-:Y:S01]  /*1fb0*/  STS [R2], R19 ;  /* 0x0000001302007388 */ /* 0x0001e20000000800 */
[----:B------:R-:W-:Y:S06]  /*1fc0*/  BAR.SYNC.DEFER_BLOCKING 0x0 ;  /* 0x0000000000007b1d */ /* 0x000fec0000010000 */
[----:B------:R-:W-:Y:S05]  /*1fd0*/  @P0 BRA `(.L_x_354) ;  /* 0x0000000000240947 */ /* 0x000fea0003800000 */
[----:B-----5:R-:W-:Y:S04]  /*1fe0*/  LDS R8, [R0] ;  /* 0x0000000000087984 */ /* 0x020fe80000000800 */
        /* <DEDUP_REMOVED lines=8> */
.L_x_354:
[----:B------:R-:W-:Y:S05]  /*2070*/  BSYNC.RECONVERGENT B0 ;  /* 0x0000000000007941 */ /* 0x000fea0003800200 */
.L_x_353:
[----:B------:R-:W-:Y:S01]  /*2080*/  BAR.SYNC.DEFER_BLOCKING 0x0 ;  /* 0x0000000000007b1d */ /* 0x000fe20000010000 */
[----:B------:R-:W-:-:S05]  /*2090*/  ISETP.NE.AND P1, PT, R3, RZ, PT ;  /* 0x000000ff0300720c */ /* 0x000fca0003f25270 */
[----:B------:R-:W2:Y:S08]  /*20a0*/  LDCU UR8, c[0x0][0x388] ;  /* 0x00007100ff0877ac */ /* 0x000eb00008000800 */
[----:B------:R-:W-:Y:S01]  /*20b0*/  VOTEU.ALL UP0, P1 ;  /* 0x0000000000ff7886 */ /* 0x000fe20000800000 */
[----:B-1---5:R-:W1:Y:S04]  /*20c0*/  @!P1 LDS.64 R8, [UR6] ;  /* 0x00000006ff089984 */ /* 0x022e680008000a00 */
[----:B------:R-:W3:Y:S01]  /*20d0*/  @!P1 LDS.64 R10, [UR6+0x10] ;  /* 0x00001006ff0a9984 */ /* 0x000ee20008000a00 */
[----:B-1----:R-:W-:-:S02]  /*20e0*/  @!P1 FSETP.GT.AND P0, PT, R9, R8, PT ;  /* 0x000000080900920b */ /* 0x002fc40003f04000 */
[----:B0-----:R-:W-:Y:S02]  /*20f0*/  @!P1 FMNMX R0, R8, R9, !PT ;  /* 0x0000000908009209 */ /* 0x001fe40007800000 */
[----:B---3--:R-:W-:-:S03]  /*2100*/  @!P1 SEL R10, R11, R10, P0 ;  /* 0x0000000a0b0a9207 */ /* 0x008fc60000000000 */
[----:B------:R-:W-:Y:S04]  /*2110*/  @!P1 STS [UR6], R0 ;  /* 0x00000000ff009988 */ /* 0x000fe80008000806 */
[----:B------:R-:W-:Y:S01]  /*2120*/  @!P1 STS [UR6+0x10], R10 ;  /* 0x0000100aff009988 */ /* 0x000fe20008000806 */
[----:B------:R-:W-:Y:S06]  /*2130*/  BAR.SYNC.DEFER_BLOCKING 0x0 ;  /* 0x0000000000007b1d */ /* 0x000fec0000010000 */
[----:B------:R-:W0:Y:S01]  /*2140*/  LDS R11, [UR6+0x10] ;  /* 0x00001006ff0b7984 */ /* 0x000e220008000800 */
[----:B------:R-:W-:-:S02]  /*2150*/  @!UP0 UIMAD.WIDE.U32 UR6, UR13, 0x4, UR4 ;  /* 0x000000040d0688a5 */ /* 0x000fc4000f8e0004 */
[----:B------:R-:W-:-:S04]  /*2160*/  UIADD3 UR13, UPT, UPT, UR13, 0x1, URZ ;  /* 0x000000010d0d7890 */ /* 0x000fc8000fffe0ff */
[----:B------:R-:W-:Y:S01]  /*2170*/  MOV R8, UR6 ;  /* 0x0000000600087c02 */ /* 0x000fe20008000f00 */
[----:B--2---:R-:W-:Y:S01]  /*2180*/  UISETP.NE.AND UP0, UPT, UR13, UR8, UPT ;  /* 0x000000080d00728c */ /* 0x004fe2000bf05270 */
[----:B------:R-:W-:-:S05]  /*2190*/  MOV R9, UR7 ;  /* 0x0000000700097c02 */ /* 0x000fca0008000f00 */
[----:B0-----:R0:W-:Y:S03]  /*21a0*/  @!P1 STG.E desc[UR14][R8.64], R11 ;  /* 0x0000000b08009986 */ /* 0x0011e6000c10190e */
[----:B------:R-:W-:Y:S05]  /*21b0*/  BRA.U UP0, `(.L_x_355) ;  /* 0xffffffe100347547 */ /* 0x000fea000b83ffff */
[----:B------:R-:W-:Y:S05]  /*21c0*/  EXIT ;  /* 0x000000000000794d */ /* 0x000fea0003800000 */
        .weak           $__internal_2_$__cuda_sm20_sqrt_rn_f32_slowpath
        .type           $__internal_2_$__cuda_sm20_sqrt_rn_f32_slowpath,@function
        .size           $__internal_2_$__cuda_sm20_sqrt_rn_f32_slowpath,(.L_x_866 - $__internal_2_$__cuda_sm20_sqrt_rn_f32_slowpath)
$__internal_2_$__cuda_sm20_sqrt_rn_f32_slowpath:
        /* <DEDUP_REMOVED lines=19> */
.L_x_356:
[----:B------:R-:W-:Y:S01]  /*2300*/  HFMA2 R29, -RZ, RZ, 0, 0 ;  /* 0x00000000ff1d7431 */ /* 0x000fe200000001ff */
[----:B------:R-:W-:-:S04]  /*2310*/  MOV R28, R2 ;  /* 0x00000002001c7202 */ /* 0x000fc80000000f00 */
[----:B------:R-:W-:Y:S05]  /*2320*/  RET.REL.NODEC R28 `(_Z70density_and_manhattan_weights_meanwhile_furthest_point_sampling_kernelILj4EEviiifPKfS1_S1_PfPi) ;  /* 0xffffffdc1c347950 */ /* 0x000fea0003c3ffff */
.L_x_357:
        /* <DEDUP_REMOVED lines=13> */
.L_x_866:


//--------------------- .text._Z70density_and_manhattan_weights_meanwhile_furthest_point_sampling_kernelILj8EEviiifPKfS1_S1_PfPi --------------------------
	.section	.text._Z70density_and_manhattan_weights_meanwhile_furthest_point_sampling_kernelILj8EEviiifPKfS1_S1_PfPi,"ax",@progbits
	.align	128
        .global         _Z70density_and_manhattan_weights_meanwhile_furthest_point_sampling_kernelILj8EEviiifPKfS1_S1_PfPi
        .type           _Z70density_and_manhattan_weights_meanwhile_furthest_point_sampling_kernelILj8EEviiifPKfS1_S1_PfPi,@function
        .size           _Z70density_and_manhattan_weights_meanwhile_furthest_point_sampling_kernelILj8EEviiifPKfS1_S1_PfPi,(.L_x_867 - _Z70density_and_manhattan_weights_meanwhile_furthest_point_sampling_kernelILj8EEviiifPKfS1_S1_PfPi)
        .other          _Z70density_and_manhattan_weights_meanwhile_furthest_point_sampling_kernelILj8EEviiifPKfS1_S1_PfPi,@"STO_CUDA_ENTRY STV_DEFAULT"
_Z70density_and_manhattan_weights_meanwhile_furthest_point_sampling_kernelILj8EEviiifPKfS1_S1_PfPi:
.text._Z70density_and_manhattan_weights_meanwhile_furthest_point_sampling_kernelILj8EEviiifPKfS1_S1_PfPi:
        /* <DEDUP_REMOVED lines=41> */
.L_x_409:
        /* <DEDUP_REMOVED lines=28> */
.L_x_386:
        /* <DEDUP_REMOVED lines=21> */
[----:B------:R-:W-:Y:S05]  /*05a0*/  CALL.REL.NOINC `($__internal_3_$__cuda_sm20_sqrt_rn_f32_slowpath) ;  /* 0x0000001c00407944 */ /* 0x000fea0003c00000 */
[----:B------:R-:W-:Y:S01]  /*05b0*/  MOV R18, R26 ;  /* 0x0000001a00127202 */ /* 0x000fe20000000f00 */
[----:B------:R-:W-:Y:S06]  /*05c0*/  BRA `(.L_x_364) ;  /* 0x0000000000107947 */ /* 0x000fec0003800000 */
.L_x_363:
[----:B------:R-:W-:Y:S01]  /*05d0*/  FMUL.FTZ R18, R17, R2 ;  /* 0x0000000211127220 */ /* 0x000fe20000410000 */
[----:B------:R-:W-:-:S03]  /*05e0*/  FMUL.FTZ R0, R2, 0.5 ;  /* 0x3f00000002007820 */ /* 0x000fc60000410000 */
[----:B------:R-:W-:-:S04]  /*05f0*/  FFMA R15, -R18, R18, R17 ;  /* 0x00000012120f7223 */ /* 0x000fc80000000111 */
[----:B------:R-:W-:-:S07]  /*0600*/  FFMA R18, R15, R0, R18 ;  /* 0x000000000f127223 */ /* 0x000fce0000000012 */
.L_x_364:
[----:B------:R-:W-:Y:S05]  /*0610*/  BSYNC.RECONVERGENT B2 ;  /* 0x0000000000027941 */ /* 0x000fea0003800200 */
.L_x_362:
        /* <DEDUP_REMOVED lines=17> */
[----:B-----5:R-:W-:Y:S05]  /*0730*/  CALL.REL.NOINC `($__internal_3_$__cuda_sm20_sqrt_rn_f32_slowpath) ;  /* 0x0000001800dc7944 */ /* 0x020fea0003c00000 */
[----:B------:R-:W-:Y:S01]  /*0740*/  MOV R23, R26 ;  /* 0x0000001a00177202 */ /* 0x000fe20000000f00 */
[----:B------:R-:W-:Y:S06]  /*0750*/  BRA `(.L_x_367) ;  /* 0x0000000000107947 */ /* 0x000fec0003800000 */
.L_x_366:
[----:B------:R-:W-:Y:S01]  /*0760*/  FMUL.FTZ R23, R22, R25 ;  /* 0x0000001916177220 */ /* 0x000fe20000410000 */
[----:B------:R-:W-:-:S03]  /*0770*/  FMUL.FTZ R2, R25, 0.5 ;  /* 0x3f00000019027820 */ /* 0x000fc60000410000 */
[----:B------:R-:W-:-:S04]  /*0780*/  FFMA R0, -R23, R23, R22 ;  /* 0x0000001717007223 */ /* 0x000fc80000000116 */
[----:B------:R-:W-:-:S07]  /*0790*/  FFMA R23, R0, R2, R23 ;  /* 0x0000000200177223 */ /* 0x000fce0000000017 */
.L_x_367:
[----:B------:R-:W-:Y:S05]  /*07a0*/  BSYNC.RECONVERGENT B2 ;  /* 0x0000000000027941 */ /* 0x000fea0003800200 */
.L_x_365:
        /* <DEDUP_REMOVED lines=31> */
[----:B------:R-:W-:Y:S05]  /*09a0*/  CALL.REL.NOINC `($__internal_3_$__cuda_sm20_sqrt_rn_f32_slowpath) ;  /* 0x0000001800407944 */ /* 0x000fea0003c00000 */
[----:B------:R-:W-:Y:S01]  /*09b0*/  MOV R19, R26 ;  /* 0x0000001a00137202 */ /* 0x000fe20000000f00 */
[----:B------:R-:W-:Y:S06]  /*09c0*/  BRA `(.L_x_370) ;  /* 0x0000000000107947 */ /* 0x000fec0003800000 */
.L_x_369:
[----:B------:R-:W-:Y:S01]  /*09d0*/  FMUL.FTZ R19, R0, R25 ;  /* 0x0000001900137220 */ /* 0x000fe20000410000 */
[----:B------:R-:W-:-:S03]  /*09e0*/  FMUL.FTZ R2, R25, 0.5 ;  /* 0x3f00000019027820 */ /* 0x000fc60000410000 */
[----:B------:R-:W-:-:S04]  /*09f0*/  FFMA R0, -R19, R19, R0 ;  /* 0x0000001313007223 */ /* 0x000fc80000000100 */
[----:B------:R-:W-:-:S07]  /*0a00*/  FFMA R19, R0, R2, R19 ;  /* 0x0000000200137223 */ /* 0x000fce0000000013 */
.L_x_370:
[----:B------:R-:W-:Y:S05]  /*0a10*/  BSYNC.RECONVERGENT B2 ;  /* 0x0000000000027941 */ /* 0x000fea0003800200 */
.L_x_368:
        /* <DEDUP_REMOVED lines=12> */
[----:B------:R-:W-:Y:S05]  /*0ae0*/  BRA `(.L_x_373) ;  /* 0x0000000000107947 */ /* 0x000fea0003800000 */
.L_x_372:
[----:B------:R-:W-:Y:S01]  /*0af0*/  FMUL.FTZ R26, R23, R2 ;  /* 0x00000002171a7220 */ /* 0x000fe20000410000 */
[----:B------:R-:W-:-:S03]  /*0b00*/  FMUL.FTZ R0, R2, 0.5 ;  /* 0x3f00000002007820 */ /* 0x000fc60000410000 */
[----:B------:R-:W-:-:S04]  /*0b10*/  FFMA R23, -R26, R26, R23 ;  /* 0x0000001a1a177223 */ /* 0x000fc80000000117 */
[----:B------:R-:W-:-:S07]  /*0b20*/  FFMA R26, R23, R0, R26 ;  /* 0x00000000171a7223 */ /* 0x000fce000000001a */
.L_x_373:
[----:B------:R-:W-:Y:S05]  /*0b30*/  BSYNC.RECONVERGENT B2 ;  /* 0x0000000000027941 */ /* 0x000fea0003800200 */
.L_x_371:
        /* <DEDUP_REMOVED lines=29> */
[----:B-1----:R-:W-:Y:S05]  /*0d10*/  CALL.REL.NOINC `($__internal_3_$__cuda_sm20_sqrt_rn_f32_slowpath) ;  /* 0x0000001400647944 */ /* 0x002fea0003c00000 */
[----:B------:R-:W-:Y:S01]  /*0d20*/  MOV R24, R26 ;  /* 0x0000001a00187202 */ /* 0x000fe20000000f00 */
[----:B------:R-:W-:Y:S06]  /*0d30*/  BRA `(.L_x_376) ;  /* 0x0000000000107947 */ /* 0x000fec0003800000 */
.L_x_375:
[----:B-1----:R-:W-:Y:S01]  /*0d40*/  FMUL.FTZ R27, R0, R25 ;  /* 0x00000019001b7220 */ /* 0x002fe20000410000 */
[----:B------:R-:W-:-:S03]  /*0d50*/  FMUL.FTZ R24, R25, 0.5 ;  /* 0x3f00000019187820 */ /* 0x000fc60000410000 */
[----:B------:R-:W-:-:S04]  /*0d60*/  FFMA R0, -R27, R27, R0 ;  /* 0x0000001b1b007223 */ /* 0x000fc80000000100 */
[----:B------:R-:W-:-:S07]  /*0d70*/  FFMA R24, R0, R24, R27 ;  /* 0x0000001800187223 */ /* 0x000fce000000001b */
.L_x_376:
[----:B------:R-:W-:Y:S05]  /*0d80*/  BSYNC.RECONVERGENT B2 ;  /* 0x0000000000027941 */ /* 0x000fea0003800200 */
.L_x_374:
        /* <DEDUP_REMOVED lines=14> */
.L_x_378:
[----:B------:R-:W-:Y:S01]  /*0e70*/  FMUL.FTZ R0, R19, R2 ;  /* 0x0000000213007220 */ /* 0x000fe20000410000 */
[----:B------:R-:W-:-:S03]  /*0e80*/  FMUL.FTZ R2, R2, 0.5 ;  /* 0x3f00000002027820 */ /* 0x000fc60000410000 */
[----:B------:R-:W-:-:S04]  /*0e90*/  FFMA R19, -R0, R0, R19 ;  /* 0x0000000000137223 */ /* 0x000fc80000000113 */
[----:B------:R-:W-:-:S07]  /*0ea0*/  FFMA R0, R19, R2, R0 ;  /* 0x0000000213007223 */ /* 0x000fce0000000000 */
.L_x_379:
[----:B------:R-:W-:Y:S05]  /*0eb0*/  BSYNC.RECONVERGENT B2 ;  /* 0x0000000000027941 */ /* 0x000fea0003800200 */
.L_x_377:
        /* <DEDUP_REMOVED lines=29> */
[----:B------:R-:W-:Y:S05]  /*1090*/  CALL.REL.NOINC `($__internal_3_$__cuda_sm20_sqrt_rn_f32_slowpath) ;  /* 0x0000001000847944 */ /* 0x000fea0003c00000 */
[----:B------:R-:W-:Y:S01]  /*10a0*/  MOV R23, R26 ;  /* 0x0000001a00177202 */ /* 0x000fe20000000f00 */
[----:B------:R-:W-:Y:S06]  /*10b0*/  BRA `(.L_x_382) ;  /* 0x0000000000107947 */ /* 0x000fec0003800000 */
.L_x_381:
[----:B------:R-:W-:Y:S01]  /*10c0*/  FMUL.FTZ R23, R2, R25 ;  /* 0x0000001902177220 */ /* 0x000fe20000410000 */
[----:B------:R-:W-:-:S03]  /*10d0*/  FMUL.FTZ R0, R25, 0.5 ;  /* 0x3f00000019007820 */ /* 0x000fc60000410000 */
[----:B------:R-:W-:-:S04]  /*10e0*/  FFMA R2, -R23, R23, R2 ;  /* 0x0000001717027223 */ /* 0x000fc80000000102 */
[----:B------:R-:W-:-:S07]  /*10f0*/  FFMA R23, R2, R0, R23 ;  /* 0x0000000002177223 */ /* 0x000fce0000000017 */
.L_x_382:
[----:B------:R-:W-:Y:S05]  /*1100*/  BSYNC.RECONVERGENT B2 ;  /* 0x0000000000027941 */ /* 0x000fea0003800200 */
.L_x_380:
        /* <DEDUP_REMOVED lines=13> */
.L_x_384:
[----:B------:R-:W-:Y:S01]  /*11e0*/  FMUL.FTZ R26, R19, R2 ;  /* 0x00000002131a7220 */ /* 0x000fe20000410000 */
[----:B------:R-:W-:-:S03]  /*11f0*/  FMUL.FTZ R0, R2, 0.5 ;  /* 0x3f00000002007820 */ /* 0x000fc60000410000 */
[----:B------:R-:W-:-:S04]  /*1200*/  FFMA R15, -R26, R26, R19 ;  /* 0x0000001a1a0f7223 */ /* 0x000fc80000000113 */
[----:B------:R-:W-:-:S07]  /*1210*/  FFMA R26, R15, R0, R26 ;  /* 0x000000000f1a7223 */ /* 0x000fce000000001a */
.L_x_385:
[----:B------:R-:W-:Y:S05]  /*1220*/  BSYNC.RECONVERGENT B2 ;  /* 0x0000000000027941 */ /* 0x000fea0003800200 */
.L_x_383:
        /* <DEDUP_REMOVED lines=15> */
.L_x_361:
[----:B------:R-:W-:Y:S05]  /*1320*/  BSYNC.RECONVERGENT B1 ;  /* 0x0000000000017941 */ /* 0x000fea0003800200 */
.L_x_360:
        /* <DEDUP_REMOVED lines=26> */
.L_x_388:
[----:B------:R-:W-:Y:S01]  /*14d0*/  FMUL.FTZ R14, R11, R2 ;  /* 0x000000020b0e7220 */ /* 0x000fe20000410000 */
[----:B------:R-:W-:-:S03]  /*14e0*/  FMUL.FTZ R0, R2, 0.5 ;  /* 0x3f00000002007820 */ /* 0x000fc60000410000 */
[----:B------:R-:W-:-:S04]  /*14f0*/  FFMA R11, -R14, R14, R11 ;  /* 0x0000000e0e0b7223 */ /* 0x000fc8000000010b */
[----:B------:R-:W-:-:S07]  /*1500*/  FFMA R14, R11, R0, R14 ;  /* 0x000000000b0e7223 */ /* 0x000fce000000000e */
.L_x_389:
[----:B------:R-:W-:Y:S05]  /*1510*/  BSYNC.RECONVERGENT B1 ;  /* 0x0000000000017941 */ /* 0x000fea0003800200 */
.L_x_387:
        /* <DEDUP_REMOVED lines=20> */
.L_x_391:
[----:B------:R-:W-:Y:S01]  /*1660*/  FMUL.FTZ R26, R15, R2 ;  /* 0x000000020f1a7220 */ /* 0x000fe20000410000 */
[----:B------:R-:W-:-:S03]  /*1670*/  FMUL.FTZ R0, R2, 0.5 ;  /* 0x3f00000002007820 */ /* 0x000fc60000410000 */
[----:B------:R-:W-:-:S04]  /*1680*/  FFMA R15, -R26, R26, R15 ;  /* 0x0000001a1a0f7223 */ /* 0x000fc8000000010f */
[----:B------:R-:W-:-:S07]  /*1690*/  FFMA R26, R15, R0, R26 ;  /* 0x000000000f1a7223 */ /* 0x000fce000000001a */
.L_x_392:
[----:B------:R-:W-:Y:S05]  /*16a0*/  BSYNC.RECONVERGENT B1 ;  /* 0x0000000000017941 */ /* 0x000fea0003800200 */
.L_x_390:
        /* <DEDUP_REMOVED lines=40> */
.L_x_394:
[----:B------:R-:W-:Y:S01]  /*1930*/  FMUL.FTZ R18, R29, R2 ;  /* 0x000000021d127220 */ /* 0x000fe20000410000 */
[----:B------:R-:W-:-:S03]  /*1940*/  FMUL.FTZ R0, R2, 0.5 ;  /* 0x3f00000002007820 */ /* 0x000fc60000410000 */
[----:B------:R-:W-:-:S04]  /*1950*/  FFMA R27, -R18, R18, R29 ;  /* 0x00000012121b7223 */ /* 0x000fc8000000011d */
[----:B------:R-:W-:-:S07]  /*1960*/  FFMA R18, R27, R0, R18 ;  /* 0x000000001b127223 */ /* 0x000fce0000000012 */
.L_x_395:
[----:B------:R-:W-:Y:S05]  /*1970*/  BSYNC.RECONVERGENT B1 ;  /* 0x0000000000017941 */ /* 0x000fea0003800200 */
.L_x_393:
        /* <DEDUP_REMOVED lines=13> */
.L_x_397:
[----:B------:R-:W-:Y:S01]  /*1a50*/  FMUL.FTZ R26, R11, R2 ;  /* 0x000000020b1a7220 */ /* 0x000fe20000410000 */
[----:B------:R-:W-:-:S03]  /*1a60*/  FMUL.FTZ R0, R2, 0.5 ;  /* 0x3f00000002007820 */ /* 0x000fc60000410000 */
[----:B------:R-:W-:-:S04]  /*1a70*/  FFMA R11, -R26, R26, R11 ;  /* 0x0000001a1a0b7223 */ /* 0x000fc8000000010b */
[----:B------:R-:W-:-:S07]  /*1a80*/  FFMA R26, R11, R0, R26 ;  /* 0x000000000b1a7223 */ /* 0x000fce000000001a */
.L_x_398:
[----:B------:R-:W-:Y:S05]  /*1a90*/  BSYNC.RECONVERGENT B1 ;  /* 0x0000000000017941 */ /* 0x000fea0003800200 */
.L_x_396:
        /* <DEDUP_REMOVED lines=37> */
.L_x_400:
[----:B------:R-:W-:Y:S01]  /*1cf0*/  FMUL.FTZ R11, R16, R13 ;  /* 0x0000000d100b7220 */ /* 0x000fe20000410000 */
[----:B------:R-:W-:-:S03]  /*1d00*/  FMUL.FTZ R2, R13, 0.5 ;  /* 0x3f0000000d027820 */ /* 0x000fc60000410000 */
[----:B------:R-:W-:-:S04]  /*1d10*/  FFMA R0, -R11, R11, R16 ;  /* 0x0000000b0b007223 */ /* 0x000fc80000000110 */
[----:B------:R-:W-:-:S07]  /*1d20*/  FFMA R11, R0, R2, R11 ;  /* 0x00000002000b7223 */ /* 0x000fce000000000b */
.L_x_401:
[----:B------:R-:W-:Y:S05]  /*1d30*/  BSYNC.RECONVERGENT B1 ;  /* 0x0000000000017941 */ /* 0x000fea0003800200 */
.L_x_399:
        /* <DEDUP_REMOVED lines=13> */
.L_x_403:
[----:B------:R-:W-:Y:S01]  /*1e10*/  FMUL.FTZ R26, R9, R2 ;  /* 0x00000002091a7220 */ /* 0x000fe20000410000 */
[----:B------:R-:W-:-:S03]  /*1e20*/  FMUL.FTZ R0, R2, 0.5 ;  /* 0x3f00000002007820 */ /* 0x000fc60000410000 */
[----:B------:R-:W-:-:S04]  /*1e30*/  FFMA R9, -R26, R26, R9 ;  /* 0x0000001a1a097223 */ /* 0x000fc80000000109 */
[----:B------:R-:W-:-:S07]  /*1e40*/  FFMA R26, R9, R0, R26 ;  /* 0x00000000091a7223 */ /* 0x000fce000000001a */
.L_x_404:
[----:B------:R-:W-:Y:S05]  /*1e50*/  BSYNC.RECONVERGENT B1 ;  /* 0x0000000000017941 */ /* 0x000fea0003800200 */
.L_x_402:
        /* <DEDUP_REMOVED lines=10> */
.L_x_359:
[----:B------:R-:W-:Y:S05]  /*1f00*/  BSYNC.RECONVERGENT B0 ;  /* 0x0000000000007941 */ /* 0x000fea0003800200 */
.L_x_358:
        /* <DEDUP_REMOVED lines=22> */
.L_x_406:
[----:B------:R-:W-:Y:S05]  /*2070*/  BSYNC.RECONVERGENT B0 ;  /* 0x0000000000007941 */ /* 0x000fea0003800200 */
.L_x_405:
[----:B------:R-:W-:Y:S01]  /*2080*/  BAR.SYNC.DEFER_BLOCKING 0x0 ;  /* 0x0000000000007b1d */ /* 0x000fe20000010000 */
[----:B------:R-:W-:-:S05]  /*2090*/  ISETP.GT.U32.AND P0, PT, R3, 0x1, PT ;  /* 0x000000010300780c */ /* 0x000fca0003f04070 */
[----:B------:R-:W-:Y:S08]  /*20a0*/  BSSY.RECONVERGENT B0, `(.L_x_407) ;  /* 0x000000b000007945 */ /* 0x000ff00003800200 */
[----:B------:R-:W-:Y:S05]  /*20b0*/  @P0 BRA `(.L_x_408) ;  /* 0x0000000000240947 */ /* 0x000fea0003800000 */
[----:B-----5:R-:W-:Y:S04]  /*20c0*/  LDS R8, [R0] ;  /* 0x0000000000087984 */ /* 0x020fe80000000800 */
        /* <DEDUP_REMOVED lines=8> */
.L_x_408:
[----:B------:R-:W-:Y:S05]  /*2150*/  BSYNC.RECONVERGENT B0 ;  /* 0x0000000000007941 */ /* 0x000fea0003800200 */
.L_x_407:
[----:B------:R-:W-:Y:S01]  /*2160*/  BAR.SYNC.DEFER_BLOCKING 0x0 ;  /* 0x0000000000007b1d */ /* 0x000fe20000010000 */
[----:B------:R-:W-:-:S05]  /*2170*/  ISETP.NE.AND P1, PT, R3, RZ, PT ;  /* 0x000000ff0300720c */ /* 0x000fca0003f25270 */
[----:B------:R-:W2:Y:S08]  /*2180*/  LDCU UR8, c[0x0][0x388] ;  /* 0x00007100ff0877ac */ /* 0x000eb00008000800 */
[----:B------:R-:W-:Y:S01]  /*2190*/  VOTEU.ALL UP0, P1 ;  /* 0x0000000000ff7886 */ /* 0x000fe20000800000 */
[----:B-1-3-5:R-:W1:Y:S04]  /*21a0*/  @!P1 LDS.64 R8, [UR6] ;  /* 0x00000006ff089984 */ /* 0x02ae680008000a00 */
        /* <DEDUP_REMOVED lines=16> */
        .weak           $__internal_3_$__cuda_sm20_sqrt_rn_f32_slowpath
        .type           $__internal_3_$__cuda_sm20_sqrt_rn_f32_slowpath,@function
        .size           $__internal_3_$__cuda_sm20_sqrt_rn_f32_slowpath,(.L_x_867 - $__internal_3_$__cuda_sm20_sqrt_rn_f32_slowpath)
$__internal_3_$__cuda_sm20_sqrt_rn_f32_slowpath:
        /* <DEDUP_REMOVED lines=19> */
.L_x_410:
[----:B------:R-:W-:Y:S01]  /*23e0*/  HFMA2 R29, -RZ, RZ, 0, 0 ;  /* 0x00000000ff1d7431 */ /* 0x000fe200000001ff */
[----:B------:R-:W-:-:S04]  /*23f0*/  MOV R28, R2 ;  /* 0x00000002001c7202 */ /* 0x000fc80000000f00 */
[----:B------:R-:W-:Y:S05]  /*2400*/  RET.REL.NODEC R28 `(_Z70density_and_manhattan_weights_meanwhile_furthest_point_sampling_kernelILj8EEviiifPKfS1_S1_PfPi) ;  /* 0xffffffd81cfc7950 */ /* 0x000fea0003c3ffff */
.L_x_411:
        /* <DEDUP_REMOVED lines=15> */
.L_x_867:


//--------------------- .text._Z70density_and_manhattan_weights_meanwhile_furthest_point_sampling_kernelILj16EEviiifPKfS1_S1_PfPi --------------------------
	.section	.text._Z70density_and_manhattan_weights_meanwhile_furthest_point_sampling_kernelILj16EEviiifPKfS1_S1_PfPi,"ax",@progbits
	.align	128
        .global         _Z70density_and_manhattan_weights_meanwhile_furthest_point_sampling_kernelILj16EEviiifPKfS1_S1_PfPi
        .type           _Z70density_and_manhattan_weights_meanwhile_furthest_point_sampling_kernelILj16EEviiifPKfS1_S1_PfPi,@function
        .size           _Z70density_and_manhattan_weights_meanwhile_furthest_point_sampling_kernelILj16EEviiifPKfS1_S1_PfPi,(.L_x_868 - _Z70density_and_manhattan_weights_meanwhile_furthest_point_sampling_kernelILj16EEviiifPKfS1_S1_PfPi)
        .other          _Z70density_and_manhattan_weights_meanwhile_furthest_point_sampling_kernelILj16EEviiifPKfS1_S1_PfPi,@"STO_CUDA_ENTRY STV_DEFAULT"
_Z70density_and_manhattan_weights_meanwhile_furthest_point_sampling_kernelILj16EEviiifPKfS1_S1_PfPi:
.text._Z70density_and_manhattan_weights_meanwhile_furthest_point_sampling_kernelILj16EEviiifPKfS1_S1_PfPi:
        /* <DEDUP_REMOVED lines=23> */
[----:B------:R-:W0:Y:S01]  /*0170*/  S2UR UR7, SR_CgaCtaId ;  /* 0x00000000000779c3 */ /* 0x000e220000008800 */
[----:B------:R-:W4:Y:S04]  /*0180*/  LDG.E.CONSTANT R8, desc[UR14][R6.64] ;  /* 0x0000000e06087981 */ /* 0x000f28000c1e9900 */
[----:B------:R5:W5:Y:S03]  /*0190*/  LDG.E.CONSTANT R5, desc[UR14][R6.64+0x8] ;  /* 0x0000080e06057981 */ /* 0x000b66000c1e9900 */
[----:B------:R-:W5:Y:S01]  /*01a0*/  LDC.64 R30, c[0x0][0x390] ;  /* 0x0000e400ff1e7b82 */ /* 0x000f620000000a00 */
[----:B-1----:R-:W-:Y:S01]  /*01b0*/  FADD R2, -R2, 1 ;  /* 0x3f80000002027421 */ /* 0x002fe20000000100 */
[----:B------:R-:W-:-:S02]  /*01c0*/  UMOV UR6, 0x400 ;  /* 0x0000040000067882 */ /* 0x000fc40000000000 */
[----:B------:R-:W-:Y:S01]  /*01d0*/  UIADD3 UR6, UPT, UPT, UR6, 0x40, URZ ;  /* 0x0000004006067890 */ /* 0x000fe2000fffe0ff */
[----:B------:R-:W-:Y:S01]  /*01e0*/  HFMA2 R11, -RZ, RZ, 0, 0 ;  /* 0x00000000ff0b7431 */ /* 0x000fe200000001ff */
[----:B------:R-:W-:Y:S02]  /*01f0*/  UMOV UR12, 0x1 ;  /* 0x00000001000c7882 */ /* 0x000fe40000000000 */
[----:B0-----:R-:W-:Y:S01]  /*0200*/  ULEA UR6, UR7, UR6, 0x18 ;  /* 0x0000000607067291 */ /* 0x001fe2000f8ec0ff */
[----:B---3--:R-:W-:Y:S01]  /*0210*/  R2UR UR9, R4 ;  /* 0x00000000040972ca */ /* 0x008fe200000e0000 */
[----:B--2---:R-:W-:Y:S01]  /*0220*/  IMAD R4, R0, UR11, RZ ;  /* 0x0000000b00047c24 */ /* 0x004fe2000f8e02ff */
[----:B------:R-:W-:Y:S02]  /*0230*/  R2UR UR11, R2 ;  /* 0x00000000020b72ca */ /* 0x000fe400000e0000 */
[----:B----4-:R-:W-:Y:S01]  /*0240*/  R2UR UR8, R8 ;  /* 0x00000000080872ca */ /* 0x010fe200000e0000 */
[----:B-----5:R-:W-:Y:S01]  /*0250*/  IMAD R7, R4, 0x3, RZ ;  /* 0x0000000304077824 */ /* 0x020fe200078e02ff */
[----:B------:R-:W-:-:S02]  /*0260*/  R2UR UR10, R5 ;  /* 0x00000000050a72ca */ /* 0x000fc400000e0000 */
[----:B------:R-:W-:Y:S01]  /*0270*/  LOP3.LUT R5, RZ, R3, RZ, 0x33, !PT ;  /* 0x00000003ff057212 */ /* 0x000fe200078e33ff */
[----:B------:R-:W-:Y:S01]  /*0280*/  IMAD.WIDE R30, R7, 0x4, R30 ;  /* 0x00000004071e7825 */ /* 0x000fe200078e021e */
[----:B------:R-:W-:Y:S02]  /*0290*/  SHF.R.S32.HI R6, RZ, 0x1f, R4 ;  /* 0x0000001fff067819 */ /* 0x000fe40000011404 */
[----:B------:R-:W-:Y:S02]  /*02a0*/  IADD3 R5, PT, PT, R5, R0, RZ ;  /* 0x0000000005057210 */ /* 0x000fe40007ffe0ff */
[----:B------:R-:W-:-:S07]  /*02b0*/  LEA R7, R3, UR6, 0x2 ;  /* 0x0000000603077c11 */ /* 0x000fce000f8e10ff */
.L_x_465:
        /* <DEDUP_REMOVED lines=9> */
[----:B------:R-:W-:-:S04]  /*0350*/  IMAD R13, R11, 0x3, RZ ;  /* 0x000000030b0d7824 */ /* 0x000fc800078e02ff */
        /* <DEDUP_REMOVED lines=18> */
.L_x_440:
        /* <DEDUP_REMOVED lines=21> */
[----:B------:R-:W-:Y:S05]  /*05d0*/  CALL.REL.NOINC `($__internal_4_$__cuda_sm20_sqrt_rn_f32_slowpath) ;  /* 0x0000001c00787944 */ /* 0x000fea0003c00000 */
[----:B------:R-:W-:Y:S01]  /*05e0*/  MOV R18, R26 ;  /* 0x0000001a00127202 */ /* 0x000fe20000000f00 */
[----:B------:R-:W-:Y:S06]  /*05f0*/  BRA `(.L_x_418) ;  /* 0x0000000000107947 */ /* 0x000fec0003800000 */
.L_x_417:
[----:B------:R-:W-:Y:S01]  /*0600*/  FMUL.FTZ R18, R17, R2 ;  /* 0x0000000211127220 */ /* 0x000fe20000410000 */
[----:B------:R-:W-:-:S03]  /*0610*/  FMUL.FTZ R0, R2, 0.5 ;  /* 0x3f00000002007820 */ /* 0x000fc60000410000 */
[----:B------:R-:W-:-:S04]  /*0620*/  FFMA R15, -R18, R18, R17 ;  /* 0x00000012120f7223 */ /* 0x000fc80000000111 */
[----:B------:R-:W-:-:S07]  /*0630*/  FFMA R18, R15, R0, R18 ;  /* 0x000000000f127223 */ /* 0x000fce0000000012 */
.L_x_418:
[----:B------:R-:W-:Y:S05]  /*0640*/  BSYNC.RECONVERGENT B2 ;  /* 0x0000000000027941 */ /* 0x000fea0003800200 */
.L_x_416:
        /* <DEDUP_REMOVED lines=17> */
[----:B-----5:R-:W-:Y:S05]  /*0760*/  CALL.REL.NOINC `($__internal_4_$__cuda_sm20_sqrt_rn_f32_slowpath) ;  /* 0x0000001c00147944 */ /* 0x020fea0003c00000 */
[----:B------:R-:W-:Y:S01]  /*0770*/  MOV R2, R26 ;  /* 0x0000001a00027202 */ /* 0x000fe20000000f00 */
[----:B------:R-:W-:Y:S06]  /*0780*/  BRA `(.L_x_421) ;  /* 0x0000000000107947 */ /* 0x000fec0003800000 */
.L_x_420:
[----:B------:R-:W-:Y:S01]  /*0790*/  FMUL.FTZ R2, R23, R20 ;  /* 0x0000001417027220 */ /* 0x000fe20000410000 */
[----:B------:R-:W-:-:S03]  /*07a0*/  FMUL.FTZ R0, R20, 0.5 ;  /* 0x3f00000014007820 */ /* 0x000fc60000410000 */
[----:B------:R-:W-:-:S04]  /*07b0*/  FFMA R23, -R2, R2, R23 ;  /* 0x0000000202177223 */ /* 0x000fc80000000117 */
[----:B------:R-:W-:-:S07]  /*07c0*/  FFMA R2, R23, R0, R2 ;  /* 0x0000000017027223 */ /* 0x000fce0000000002 */
.L_x_421:
[----:B------:R-:W-:Y:S05]  /*07d0*/  BSYNC.RECONVERGENT B2 ;  /* 0x0000000000027941 */ /* 0x000fea0003800200 */
.L_x_419:
        /* <DEDUP_REMOVED lines=31> */
[----:B------:R-:W-:Y:S05]  /*09d0*/  CALL.REL.NOINC `($__internal_4_$__cuda_sm20_sqrt_rn_f32_slowpath) ;  /* 0x0000001800787944 */ /* 0x000fea0003c00000 */
[----:B------:R-:W-:Y:S01]  /*09e0*/  MOV R19, R26 ;  /* 0x0000001a00137202 */ /* 0x000fe20000000f00 */
[----:B------:R-:W-:Y:S06]  /*09f0*/  BRA `(.L_x_424) ;  /* 0x0000000000107947 */ /* 0x000fec0003800000 */
.L_x_423:
[----:B------:R-:W-:Y:S01]  /*0a00*/  FMUL.FTZ R19, R0, R25 ;  /* 0x0000001900137220 */ /* 0x000fe20000410000 */
[----:B------:R-:W-:-:S03]  /*0a10*/  FMUL.FTZ R2, R25, 0.5 ;  /* 0x3f00000019027820 */ /* 0x000fc60000410000 */
[----:B------:R-:W-:-:S04]  /*0a20*/  FFMA R0, -R19, R19, R0 ;  /* 0x0000001313007223 */ /* 0x000fc80000000100 */
[----:B------:R-:W-:-:S07]  /*0a30*/  FFMA R19, R0, R2, R19 ;  /* 0x0000000200137223 */ /* 0x000fce0000000013 */
.L_x_424:
[----:B------:R-:W-:Y:S05]  /*0a40*/  BSYNC.RECONVERGENT B2 ;  /* 0x0000000000027941 */ /* 0x000fea0003800200 */
.L_x_422:
        /* <DEDUP_REMOVED lines=12> */
[----:B------:R-:W-:Y:S05]  /*0b10*/  BRA `(.L_x_427) ;  /* 0x0000000000107947 */ /* 0x000fea0003800000 */
.L_x_426:
[----:B------:R-:W-:Y:S01]  /*0b20*/  FMUL.FTZ R26, R23, R2 ;  /* 0x00000002171a7220 */ /* 0x000fe20000410000 */
[----:B------:R-:W-:-:S03]  /*0b30*/  FMUL.FTZ R0, R2, 0.5 ;  /* 0x3f00000002007820 */ /* 0x000fc60000410000 */
[----:B------:R-:W-:-:S04]  /*0b40*/  FFMA R23, -R26, R26, R23 ;  /* 0x0000001a1a177223 */ /* 0x000fc80000000117 */
[----:B------:R-:W-:-:S07]  /*0b50*/  FFMA R26, R23, R0, R26 ;  /* 0x00000000171a7223 */ /* 0x000fce000000001a */
.L_x_427:
[----:B------:R-:W-:Y:S05]  /*0b60*/  BSYNC.RECONVERGENT B2 ;  /* 0x0000000000027941 */ /* 0x000fea0003800200 */
.L_x_425:
        /* <DEDUP_REMOVED lines=29> */
[----:B-1----:R-:W-:Y:S05]  /*0d40*/  CALL.REL.NOINC `($__internal_4_$__cuda_sm20_sqrt_rn_f32_slowpath) ;  /* 0x00000014009c7944 */ /* 0x002fea0003c00000 */
[----:B------:R-:W-:Y:S01]  /*0d50*/  MOV R24, R26 ;  /* 0x0000001a00187202 */ /* 0x000fe20000000f00 */
[----:B------:R-:W-:Y:S06]  /*0d60*/  BRA `(.L_x_430) ;  /* 0x0000000000107947 */ /* 0x000fec0003800000 */
.L_x_429:
[----:B-1----:R-:W-:Y:S01]  /*0d70*/  FMUL.FTZ R27, R0, R25 ;  /* 0x00000019001b7220 */ /* 0x002fe20000410000 */
[----:B------:R-:W-:-:S03]  /*0d80*/  FMUL.FTZ R24, R25, 0.5 ;  /* 0x3f00000019187820 */ /* 0x000fc60000410000 */
[----:B------:R-:W-:-:S04]  /*0d90*/  FFMA R0, -R27, R27, R0 ;  /* 0x0000001b1b007223 */ /* 0x000fc80000000100 */
[----:B------:R-:W-:-:S07]  /*0da0*/  FFMA R24, R0, R24, R27 ;  /* 0x0000001800187223 */ /* 0x000fce000000001b */
.L_x_430:
[----:B------:R-:W-:Y:S05]  /*0db0*/  BSYNC.RECONVERGENT B2 ;  /* 0x0000000000027941 */ /* 0x000fea0003800200 */
.L_x_428:
        /* <DEDUP_REMOVED lines=14> */
.L_x_432:
[----:B------:R-:W-:Y:S01]  /*0ea0*/  FMUL.FTZ R0, R19, R2 ;  /* 0x0000000213007220 */ /* 0x000fe20000410000 */
[----:B------:R-:W-:-:S03]  /*0eb0*/  FMUL.FTZ R2, R2, 0.5 ;  /* 0x3f00000002027820 */ /* 0x000fc60000410000 */
[----:B------:R-:W-:-:S04]  /*0ec0*/  FFMA R19, -R0, R0, R19 ;  /* 0x0000000000137223 */ /* 0x000fc80000000113 */
[----:B------:R-:W-:-:S07]  /*0ed0*/  FFMA R0, R19, R2, R0 ;  /* 0x0000000213007223 */ /* 0x000fce0000000000 */
.L_x_433:
[----:B------:R-:W-:Y:S05]  /*0ee0*/  BSYNC.RECONVERGENT B2 ;  /* 0x0000000000027941 */ /* 0x000fea0003800200 */
.L_x_431:
        /* <DEDUP_REMOVED lines=29> */
[----:B------:R-:W-:Y:S05]  /*10c0*/  CALL.REL.NOINC `($__internal_4_$__cuda_sm20_sqrt_rn_f32_slowpath) ;  /* 0x0000001000bc7944 */ /* 0x000fea0003c00000 */
[----:B------:R-:W-:Y:S01]  /*10d0*/  MOV R23, R26 ;  /* 0x0000001a00177202 */ /* 0x000fe20000000f00 */
[----:B------:R-:W-:Y:S06]  /*10e0*/  BRA `(.L_x_436) ;  /* 0x0000000000107947 */ /* 0x000fec0003800000 */
.L_x_435:
[----:B------:R-:W-:Y:S01]  /*10f0*/  FMUL.FTZ R23, R2, R25 ;  /* 0x0000001902177220 */ /* 0x000fe20000410000 */
[----:B------:R-:W-:-:S03]  /*1100*/  FMUL.FTZ R0, R25, 0.5 ;  /* 0x3f00000019007820 */ /* 0x000fc60000410000 */
[----:B------:R-:W-:-:S04]  /*1110*/  FFMA R2, -R23, R23, R2 ;  /* 0x0000001717027223 */ /* 0x000fc80000000102 */
[----:B------:R-:W-:-:S07]  /*1120*/  FFMA R23, R2, R0, R23 ;  /* 0x0000000002177223 */ /* 0x000fce0000000017 */
.L_x_436:
[----:B------:R-:W-:Y:S05]  /*1130*/  BSYNC.RECONVERGENT B2 ;  /* 0x0000000000027941 */ /* 0x000fea0003800200 */
.L_x_434:
        /* <DEDUP_REMOVED lines=13> */
.L_x_438:
[----:B------:R-:W-:Y:S01]  /*1210*/  FMUL.FTZ R26, R19, R2 ;  /* 0x00000002131a7220 */ /* 0x000fe20000410000 */
[----:B------:R-:W-:-:S03]  /*1220*/  FMUL.FTZ R0, R2, 0.5 ;  /* 0x3f00000002007820 */ /* 0x000fc60000410000 */
[----:B------:R-:W-:-:S04]  /*1230*/  FFMA R15, -R26, R26, R19 ;  /* 0x0000001a1a0f7223 */ /* 0x000fc80000000113 */
[----:B------:R-:W-:-:S07]  /*1240*/  FFMA R26, R15, R0, R26 ;  /* 0x000000000f1a7223 */ /* 0x000fce000000001a */
.L_x_439:
[----:B------:R-:W-:Y:S05]  /*1250*/  BSYNC.RECONVERGENT B2 ;  /* 0x0000000000027941 */ /* 0x000fea0003800200 */
.L_x_437:
        /* <DEDUP_REMOVED lines=14> */
.L_x_415:
[----:B------:R-:W-:Y:S05]  /*1340*/  BSYNC.RECONVERGENT B1 ;  /* 0x0000000000017941 */ /* 0x000fea0003800200 */
.L_x_414:
[----:B------:R-:W-:-:S04]  /*1350*/  LEA.HI R18, R5, 0x1, RZ, 0x1c ;  /* 0x0000000105127811 */ /* 0x000fc800078fe0ff */
[----:B------:R-:W-:-:S13]  /*1360*/  LOP3.LUT P0, RZ, R18, 0x3, RZ, 0xc0, !PT ;  /* 0x0000000312ff7812 */ /* 0x000fda000780c0ff */
[----:B------:R-:W-:Y:S05]  /*1370*/  @!P0 BRA `(.L_x_413) ;  /* 0x0000000800f88947 */ /* 0x000fea0003800000 */
[----:B------:R-:W-:-:S04]  /*1380*/  IMAD R19, R11, 0x3, RZ ;  /* 0x000000030b137824 */ /* 0x000fc800078e02ff */
        /* <DEDUP_REMOVED lines=13> */
[----:B------:R-:W-:Y:S01]  /*1460*/  FFMA R23, R15, R14, R0 ;  /* 0x0000000e0f177223 */ /* 0x000fe20000000000 */
[----:B------:R-:W-:-:S03]  /*1470*/  LOP3.LUT R0, R18, 0x3, RZ, 0xc0, !PT ;  /* 0x0000000312007812 */ /* 0x000fc600078ec0ff */
[----:B------:R0:W1:Y:S01]  /*1480*/  MUFU.RSQ R2, R23 ;  /* 0x0000001700027308 */ /* 0x0000620000001400 */
[----:B------:R-:W-:Y:S02]  /*1490*/  IADD3 R12, PT, PT, R23, -0xd000000, RZ ;  /* 0xf3000000170c7810 */ /* 0x000fe40007ffe0ff */
[----:B------:R-:W-:Y:S02]  /*14a0*/  ISETP.NE.AND P0, PT, R0, 0x1, PT ;  /* 0x000000010000780c */ /* 0x000fe40003f05270 */
[----:B------:R-:W-:-:S13]  /*14b0*/  ISETP.GT.U32.AND P1, PT, R12, 0x727fffff, PT ;  /* 0x727fffff0c00780c */ /* 0x000fda0003f24070 */
[----:B01----:R-:W-:Y:S05]  /*14c0*/  @!P1 BRA `(.L_x_442) ;  /* 0x0000000000149947 */ /* 0x003fea0003800000 */
[----:B------:R-:W-:Y:S02]  /*14d0*/  MOV R0, R23 ;  /* 0x0000001700007202 */ /* 0x000fe40000000f00 */
[----:B------:R-:W-:-:S07]  /*14e0*/  MOV R2, 0x1500 ;  /* 0x0000150000027802 */ /* 0x000fce0000000f00 */
[----:B------:R-:W-:Y:S05]  /*14f0*/  CALL.REL.NOINC `($__internal_4_$__cuda_sm20_sqrt_rn_f32_slowpath) ;  /* 0x0000000c00b07944 */ /* 0x000fea0003c00000 */
[----:B------:R-:W-:Y:S01]  /*1500*/  MOV R14, R26 ;  /* 0x0000001a000e7202 */ /* 0x000fe20000000f00 */
[----:B------:R-:W-:Y:S06]  /*1510*/  BRA `(.L_x_443) ;  /* 0x0000000000107947 */ /* 0x000fec0003800000 */
.L_x_442:
[----:B------:R-:W-:Y:S01]  /*1520*/  FMUL.FTZ R14, R23, R2 ;  /* 0x00000002170e7220 */ /* 0x000fe20000410000 */
[----:B------:R-:W-:-:S03]  /*1530*/  FMUL.FTZ R0, R2, 0.5 ;  /* 0x3f00000002007820 */ /* 0x000fc60000410000 */
[----:B------:R-:W-:-:S04]  /*1540*/  FFMA R13, -R14, R14, R23 ;  /* 0x0000000e0e0d7223 */ /* 0x000fc80000000117 */
[----:B------:R-:W-:-:S07]  /*1550*/  FFMA R14, R13, R0, R14 ;  /* 0x000000000d0e7223 */ /* 0x000fce000000000e */
.L_x_443:
[----:B------:R-:W-:Y:S05]  /*1560*/  BSYNC.RECONVERGENT B1 ;  /* 0x0000000000017941 */ /* 0x000fea0003800200 */
.L_x_441:
        /* <DEDUP_REMOVED lines=20> */
.L_x_445:
[----:B------:R-:W-:Y:S01]  /*16b0*/  FMUL.FTZ R26, R15, R2 ;  /* 0x000000020f1a7220 */ /* 0x000fe20000410000 */
[----:B------:R-:W-:-:S03]  /*16c0*/  FMUL.FTZ R0, R2, 0.5 ;  /* 0x3f00000002007820 */ /* 0x000fc60000410000 */
[----:B------:R-:W-:-:S04]  /*16d0*/  FFMA R15, -R26, R26, R15 ;  /* 0x0000001a1a0f7223 */ /* 0x000fc8000000010f */
[----:B------:R-:W-:-:S07]  /*16e0*/  FFMA R26, R15, R0, R26 ;  /* 0x000000000f1a7223 */ /* 0x000fce000000001a */
.L_x_446:
[----:B------:R-:W-:Y:S05]  /*16f0*/  BSYNC.RECONVERGENT B1 ;  /* 0x0000000000017941 */ /* 0x000fea0003800200 */
.L_x_444:
[----:B------:R-:W0:Y:S01]  /*1700*/  LDCU.64 UR20, c[0x0][0x3a8] ;  /* 0x00007500ff1477ac */ /* 0x000e220008000a00 */
[----:B------:R-:W1:Y:S01]  /*1710*/  LDCU UR13, c[0x0][0x38c] ;  /* 0x00007180ff0d77ac */ /* 0x000e620008000800 */
[----:B0-----:R-:W-:-:S04]  /*1720*/  IADD3 R24, P1, PT, R24, UR20, RZ ;  /* 0x0000001418187c10 */ /* 0x001fc8000ff3e0ff */
[----:B------:R-:W-:-:S05]  /*1730*/  IADD3.X R25, PT, PT, R13, UR21, RZ, P1, !PT ;  /* 0x000000150d197c10 */ /* 0x000fca0008ffe4ff */
[----:B------:R-:W2:Y:S01]  /*1740*/  LDG.E R0, desc[UR14][R24.64] ;  /* 0x0000000e18007981 */ /* 0x000ea2000c1e1900 */
[----:B-----5:R-:W-:-:S04]  /*1750*/  FMUL R12, R12, R26 ;  /* 0x0000001a0c0c7220 */ /* 0x020fc80000400000 */
        /* <DEDUP_REMOVED lines=11> */
[----:B------:R-:W3:Y:S04]  /*1810*/  LDG.E.CONSTANT R15, desc[UR14][R16.64] ;  /* 0x0000000e100f7981 */ /* 0x000ee8000c1e9900 */
[----:B------:R1:W4:Y:S01]  /*1820*/  LDG.E.CONSTANT R13, desc[UR14][R16.64+0x8] ;  /* 0x0000080e100d7981 */ /* 0x000322000c1e9900 */
[----:B------:R-:W-:Y:S01]  /*1830*/  BSSY.RECONVERGENT B1, `(.L_x_447) ;  /* 0x000001b000017945 */ /* 0x000fe20003800200 */
[----:B-1----:R-:W-:Y:S01]  /*1840*/  IADD3 R17, PT, PT, R11, 0x10, RZ ;  /* 0x000000100b117810 */ /* 0x002fe20007ffe0ff */
[----:B--2---:R-:W-:Y:S01]  /*1850*/  FADD R12, -R9, R12 ;  /* 0x0000000c090c7221 */ /* 0x004fe20000000100 */
[----:B---3--:R-:W-:-:S03]  /*1860*/  FADD R15, -R8, R15 ;  /* 0x0000000f080f7221 */ /* 0x008fc60000000100 */
[----:B------:R-:W-:Y:S01]  /*1870*/  FMUL R23, R12, UR9 ;  /* 0x000000090c177c20 */ /* 0x000fe20008400000 */
[----:B----4-:R-:W-:Y:S01]  /*1880*/  FADD R13, -R10, R13 ;  /* 0x0000000d0a0d7221 */ /* 0x010fe20000000100 */
[----:B0-----:R-:W-:Y:S02]  /*1890*/  FMUL R0, R15, UR8 ;  /* 0x000000080f007c20 */ /* 0x001fe40008400000 */
[----:B------:R-:W-:Y:S01]  /*18a0*/  FMUL R2, R12, R23 ;  /* 0x000000170c027220 */ /* 0x000fe20000400000 */
[----:B------:R-:W-:-:S03]  /*18b0*/  FMUL R14, R13, UR10 ;  /* 0x0000000a0d0e7c20 */ /* 0x000fc60008400000 */
[----:B------:R-:W-:Y:S01]  /*18c0*/  FFMA R0, R15, R0, R2 ;  /* 0x000000000f007223 */ /* 0x000fe20000000002 */
[----:B------:R-:W-:-:S03]  /*18d0*/  LEA.HI R2, R5, 0x1, RZ, 0x1c ;  /* 0x0000000105027811 */ /* 0x000fc600078fe0ff */
        /* <DEDUP_REMOVED lines=12> */
.L_x_448:
[----:B------:R-:W-:Y:S01]  /*19a0*/  FMUL.FTZ R16, R23, R0 ;  /* 0x0000000017107220 */ /* 0x000fe20000410000 */
[----:B------:R-:W-:-:S03]  /*19b0*/  FMUL.FTZ R0, R0, 0.5 ;  /* 0x3f00000000007820 */ /* 0x000fc60000410000 */
[----:B------:R-:W-:-:S04]  /*19c0*/  FFMA R23, -R16, R16, R23 ;  /* 0x0000001010177223 */ /* 0x000fc80000000117 */
[----:B------:R-:W-:-:S07]  /*19d0*/  FFMA R16, R23, R0, R16 ;  /* 0x0000000017107223 */ /* 0x000fce0000000010 */
.L_x_449:
[----:B------:R-:W-:Y:S05]  /*19e0*/  BSYNC.RECONVERGENT B1 ;  /* 0x0000000000017941 */ /* 0x000fea0003800200 */
.L_x_447:
        /* <DEDUP_REMOVED lines=13> */
.L_x_451:
[----:B------:R-:W-:Y:S01]  /*1ac0*/  FMUL.FTZ R26, R13, R2 ;  /* 0x000000020d1a7220 */ /* 0x000fe20000410000 */
[----:B------:R-:W-:-:S03]  /*1ad0*/  FMUL.FTZ R0, R2, 0.5 ;  /* 0x3f00000002007820 */ /* 0x000fc60000410000 */
[----:B------:R-:W-:-:S04]  /*1ae0*/  FFMA R13, -R26, R26, R13 ;  /* 0x0000001a1a0d7223 */ /* 0x000fc8000000010d */
[----:B------:R-:W-:-:S07]  /*1af0*/  FFMA R26, R13, R0, R26 ;  /* 0x000000000d1a7223 */ /* 0x000fce000000001a */
.L_x_452:
[----:B------:R-:W-:Y:S05]  /*1b00*/  BSYNC.RECONVERGENT B1 ;  /* 0x0000000000017941 */ /* 0x000fea0003800200 */
.L_x_450:
        /* <DEDUP_REMOVED lines=36> */
.L_x_454:
[----:B------:R-:W-:Y:S01]  /*1d50*/  FMUL.FTZ R12, R15, R2 ;  /* 0x000000020f0c7220 */ /* 0x000fe20000410000 */
[----:B------:R-:W-:-:S03]  /*1d60*/  FMUL.FTZ R0, R2, 0.5 ;  /* 0x3f00000002007820 */ /* 0x000fc60000410000 */
[----:B------:R-:W-:-:S04]  /*1d70*/  FFMA R13, -R12, R12, R15 ;  /* 0x0000000c0c0d7223 */ /* 0x000fc8000000010f */
[----:B------:R-:W-:-:S07]  /*1d80*/  FFMA R12, R13, R0, R12 ;  /* 0x000000000d0c7223 */ /* 0x000fce000000000c */
.L_x_455:
[----:B------:R-:W-:Y:S05]  /*1d90*/  BSYNC.RECONVERGENT B1 ;  /* 0x0000000000017941 */ /* 0x000fea0003800200 */
.L_x_453:
        /* <DEDUP_REMOVED lines=13> */
.L_x_457:
[----:B------:R-:W-:Y:S01]  /*1e70*/  FMUL.FTZ R26, R9, R2 ;  /* 0x00000002091a7220 */ /* 0x000fe20000410000 */
[----:B------:R-:W-:-:S03]  /*1e80*/  FMUL.FTZ R0, R2, 0.5 ;  /* 0x3f00000002007820 */ /* 0x000fc60000410000 */
[----:B------:R-:W-:-:S04]  /*1e90*/  FFMA R9, -R26, R26, R9 ;  /* 0x0000001a1a097223 */ /* 0x000fc80000000109 */
[----:B------:R-:W-:-:S07]  /*1ea0*/  FFMA R26, R9, R0, R26 ;  /* 0x00000000091a7223 */ /* 0x000fce000000001a */
.L_x_458:
[----:B------:R-:W-:Y:S05]  /*1eb0*/  BSYNC.RECONVERGENT B1 ;  /* 0x0000000000017941 */ /* 0x000fea0003800200 */
.L_x_456:
        /* <DEDUP_REMOVED lines=10> */
.L_x_413:
[----:B------:R-:W-:Y:S05]  /*1f60*/  BSYNC.RECONVERGENT B0 ;  /* 0x0000000000007941 */ /* 0x000fea0003800200 */
.L_x_412:
[----:B------:R-:W3:Y:S01]  /*1f70*/  S2UR UR7, SR_CgaCtaId ;  /* 0x00000000000779c3 */ /* 0x000ee20000008800 */
[----:B------:R-:W-:Y:S01]  /*1f80*/  UMOV UR6, 0x400 ;  /* 0x0000040000067882 */ /* 0x000fe20000000000 */
[C---:B------:R-:W-:Y:S01]  /*1f90*/  ISETP.GT.U32.AND P0, PT, R3.reuse, 0x7, PT ;  /* 0x000000070300780c */ /* 0x040fe20003f04070 */
[----:B------:R-:W-:Y:S01]  /*1fa0*/  BSSY.RECONVERGENT B0, `(.L_x_459) ;  /* 0x0000011000007945 */ /* 0x000fe20003800200 */
[----:B------:R-:W-:Y:S01]  /*1fb0*/  ISETP.GT.U32.AND P1, PT, R3, 0x3, PT ;  /* 0x000000030300780c */ /* 0x000fe20003f24070 */
[----:B---3--:R-:W-:-:S06]  /*1fc0*/  ULEA UR6, UR7, UR6, 0x18 ;  /* 0x0000000607067291 */ /* 0x008fcc000f8ec0ff */
[----:B012---:R-:W-:-:S05]  /*1fd0*/  LEA R0, R3, UR6, 0x2 ;  /* 0x0000000603007c11 */ /* 0x007fca000f8e10ff */
[----:B------:R0:W-:Y:S04]  /*1fe0*/  STS [R0], R21 ;  /* 0x0000001500007388 */ /* 0x0001e80000000800 */
[----:B------:R0:W-:Y:S01]  /*1ff0*/  STS [R7], R22 ;  /* 0x0000001607007388 */ /* 0x0001e20000000800 */
[----:B------:R-:W-:Y:S06]  /*2000*/  BAR.SYNC.DEFER_BLOCKING 0x0 ;  /* 0x0000000000007b1d */ /* 0x000fec0000010000 */
[----:B------:R-:W-:Y:S05]  /*2010*/  @P0 BRA `(.L_x_460) ;  /* 0x0000000000240947 */ /* 0x000fea0003800000 */
[----:B------:R-:W-:Y:S04]  /*2020*/  LDS R2, [R0] ;  /* 0x0000000000027984 */ /* 0x000fe80000000800 */
[----:B-----5:R-:W1:Y:S04]  /*2030*/  LDS R9, [R0+0x20] ;  /* 0x0000200000097984 */ /* 0x020e680000000800 */
[----:B------:R-:W-:Y:S04]  /*2040*/  LDS R8, [R7] ;  /* 0x0000000007087984 */ /* 0x000fe80000000800 */
[----:B------:R-:W2:Y:S01]  /*2050*/  LDS R11, [R7+0x20] ;  /* 0x00002000070b7984 */ /* 0x000ea20000000800 */
[----:B-1----:R-:W-:-:S02]  /*2060*/  FSETP.GT.AND P0, PT, R9, R2, PT ;  /* 0x000000020900720b */ /* 0x002fc40003f04000 */
[----:B------:R-:W-:-:S05]  /*2070*/  FMNMX R9, R2, R9, !PT ;  /* 0x0000000902097209 */ /* 0x000fca0007800000 */
[----:B------:R1:W-:Y:S01]  /*2080*/  STS [R0], R9 ;  /* 0x0000000900007388 */ /* 0x0003e20000000800 */
[----:B--2---:R-:W-:-:S05]  /*2090*/  SEL R8, R11, R8, P0 ;  /* 0x000000080b087207 */ /* 0x004fca0000000000 */
[----:B------:R1:W-:Y:S02]  /*20a0*/  STS [R7], R8 ;  /* 0x0000000807007388 */ /* 0x0003e40000000800 */
.L_x_460:
[----:B------:R-:W-:Y:S05]  /*20b0*/  BSYNC.RECONVERGENT B0 ;  /* 0x0000000000007941 */ /* 0x000fea0003800200 */
.L_x_459:
[----:B------:R-:W-:Y:S06]  /*20c0*/  BAR.SYNC.DEFER_BLOCKING 0x0 ;  /* 0x0000000000007b1d */ /* 0x000fec0000010000 */
[----:B------:R-:W-:Y:S04]  /*20d0*/  BSSY.RECONVERGENT B0, `(.L_x_461) ;  /* 0x000000b000007945 */ /* 0x000fe80003800200 */
[----:B------:R-:W-:Y:S05]  /*20e0*/  @P1 BRA `(.L_x_462) ;  /* 0x0000000000241947 */ /* 0x000fea0003800000 */
[----:B------:R-:W-:Y:S04]  /*20f0*/  LDS R2, [R0] ;  /* 0x0000000000027984 */ /* 0x000fe80000000800 */
[----:B-1---5:R-:W1:Y:S04]  /*2100*/  LDS R9, [R0+0x10] ;  /* 0x0000100000097984 */ /* 0x022e680000000800 */
[----:B------:R-:W-:Y:S04]  /*2110*/  LDS R8, [R7] ;  /* 0x0000000007087984 */ /* 0x000fe80000000800 */
[----:B------:R-:W2:Y:S01]  /*2120*/  LDS R11, [R7+0x10] ;  /* 0x00001000070b7984 */ /* 0x000ea20000000800 */
[----:B-1----:R-:W-:-:S02]  /*2130*/  FSETP.GT.AND P0, PT, R9, R2, PT ;  /* 0x000000020900720b */ /* 0x002fc40003f04000 */
[----:B------:R-:W-:-:S05]  /*2140*/  FMNMX R9, R2, R9, !PT ;  /* 0x0000000902097209 */ /* 0x000fca0007800000 */
[----:B------:R3:W-:Y:S01]  /*2150*/  STS [R0], R9 ;  /* 0x0000000900007388 */ /* 0x0007e20000000800 */
[----:B--2---:R-:W-:-:S05]  /*2160*/  SEL R8, R11, R8, P0 ;  /* 0x000000080b087207 */ /* 0x004fca0000000000 */
[----:B------:R3:W-:Y:S02]  /*2170*/  STS [R7], R8 ;  /* 0x0000000807007388 */ /* 0x0007e40000000800 */
.L_x_462:
[----:B------:R-:W-:Y:S05]  /*2180*/  BSYNC.RECONVERGENT B0 ;  /* 0x0000000000007941 */ /* 0x000fea0003800200 */
.L_x_461:
[----:B------:R-:W-:Y:S01]  /*2190*/  BAR.SYNC.DEFER_BLOCKING 0x0 ;  /* 0x0000000000007b1d */ /* 0x000fe20000010000 */
[----:B------:R-:W-:-:S05]  /*21a0*/  ISETP.GT.U32.AND P0, PT, R3, 0x1, PT ;  /* 0x000000010300780c */ /* 0x000fca0003f04070 */
[----:B------:R-:W-:Y:S08]  /*21b0*/  BSSY.RECONVERGENT B0, `(.L_x_463) ;  /* 0x000000b000007945 */ /* 0x000ff00003800200 */
[----:B------:R-:W-:Y:S05]  /*21c0*/  @P0 BRA `(.L_x_464) ;  /* 0x0000000000240947 */ /* 0x000fea0003800000 */
[----:B------:R-:W-:Y:S04]  /*21d0*/  LDS R2, [R0] ;  /* 0x0000000000027984 */ /* 0x000fe80000000800 */
[----:B-1-3-5:R-:W1:Y:S04]  /*21e0*/  LDS R9, [R0+0x8] ;  /* 0x0000080000097984 */ /* 0x02ae680000000800 */
[----:B------:R-:W-:Y:S04]  /*21f0*/  LDS R8, [R7] ;  /* 0x0000000007087984 */ /* 0x000fe80000000800 */
[----:B------:R-:W2:Y:S01]  /*2200*/  LDS R11, [R7+0x8] ;  /* 0x00000800070b7984 */ /* 0x000ea20000000800 */
[----:B-1----:R-:W-:-:S02]  /*2210*/  FSETP.GT.AND P0, PT, R9, R2, PT ;  /* 0x000000020900720b */ /* 0x002fc40003f04000 */
[----:B------:R-:W-:-:S05]  /*2220*/  FMNMX R9, R2, R9, !PT ;  /* 0x0000000902097209 */ /* 0x000fca0007800000 */
[----:B------:R4:W-:Y:S01]  /*2230*/  STS [R0], R9 ;  /* 0x0000000900007388 */ /* 0x0009e20000000800 */
[----:B--2---:R-:W-:-:S05]  /*2240*/  SEL R8, R11, R8, P0 ;  /* 0x000000080b087207 */ /* 0x004fca0000000000 */
[----:B------:R4:W-:Y:S02]  /*2250*/  STS [R7], R8 ;  /* 0x0000000807007388 */ /* 0x0009e40000000800 */
.L_x_464:
[----:B------:R-:W-:Y:S05]  /*2260*/  BSYNC.RECONVERGENT B0 ;  /* 0x0000000000007941 */ /* 0x000fea0003800200 */
.L_x_463:
[----:B------:R-:W-:Y:S01]  /*2270*/  BAR.SYNC.DEFER_BLOCKING 0x0 ;  /* 0x0000000000007b1d */ /* 0x000fe20000010000 */
[----:B------:R-:W-:-:S05]  /*2280*/  ISETP.NE.AND P1, PT, R3, RZ, PT ;  /* 0x000000ff0300720c */ /* 0x000fca0003f25270 */
[----:B------:R-:W2:Y:S08]  /*2290*/  LDCU UR13, c[0x0][0x388] ;  /* 0x00007100ff0d77ac */ /* 0x000eb00008000800 */
[----:B------:R-:W-:Y:S01]  /*22a0*/  VOTEU.ALL UP0, P1 ;  /* 0x0000000000ff7886 */ /* 0x000fe20000800000 */
[----:B-1-345:R-:W1:Y:S04]  /*22b0*/  @!P1 LDS.64 R8, [UR6] ;  /* 0x00000006ff089984 */ /* 0x03ae680008000a00 */
        /* <DEDUP_REMOVED lines=16> */
        .weak           $__internal_4_$__cuda_sm20_sqrt_rn_f32_slowpath
        .type           $__internal_4_$__cuda_sm20_sqrt_rn_f32_slowpath,@function
        .size           $__internal_4_$__cuda_sm20_sqrt_rn_f32_slowpath,(.L_x_868 - $__internal_4_$__cuda_sm20_sqrt_rn_f32_slowpath)
$__internal_4_$__cuda_sm20_sqrt_rn_f32_slowpath:
        /* <DEDUP_REMOVED lines=19> */
.L_x_466:
[----:B------:R-:W-:Y:S01]  /*24f0*/  HFMA2 R29, -RZ, RZ, 0, 0 ;  /* 0x00000000ff1d7431 */ /* 0x000fe200000001ff */
[----:B------:R-:W-:-:S04]  /*2500*/  MOV R28, R2 ;  /* 0x00000002001c7202 */ /* 0x000fc80000000f00 */
[----:B------:R-:W-:Y:S05]  /*2510*/  RET.REL.NODEC R28 `(_Z70density_and_manhattan_weights_meanwhile_furthest_point_sampling_kernelILj16EEviiifPKfS1_S1_PfPi) ;  /* 0xffffffd81cb87950 */ /* 0x000fea0003c3ffff */
.L_x_467:
        /* <DEDUP_REMOVED lines=14> */
.L_x_868:


//--------------------- .text._Z70density_and_manhattan_weights_meanwhile_furthest_point_sampling_kernelILj32EEviiifPKfS1_S1_PfPi --------------------------
	.section	.text._Z70density_and_manhattan_weights_meanwhile_furthest_point_sampling_kernelILj32EEviiifPKfS1_S1_PfPi,"ax",@progbits
	.align	128
        .global         _Z70density_and_manhattan_weights_meanwhile_furthest_point_sampling_kernelILj32EEviiifPKfS1_S1_PfPi
        .type           _Z70density_and_manhattan_weights_meanwhile_furthest_point_sampling_kernelILj32EEviiifPKfS1_S1_PfPi,@function
        .size           _Z70density_and_manhattan_weights_meanwhile_furthest_point_sampling_kernelILj32EEviiifPKfS1_S1_PfPi,(.L_x_869 - _Z70density_and_manhattan_weights_meanwhile_furthest_point_sampling_kernelILj32EEviiifPKfS1_S1_PfPi)
        .other          _Z70density_and_manhattan_weights_meanwhile_furthest_point_sampling_kernelILj32EEviiifPKfS1_S1_PfPi,@"STO_CUDA_ENTRY STV_DEFAULT"
_Z70density_and_manhattan_weights_meanwhile_furthest_point_sampling_kernelILj32EEviiifPKfS1_S1_PfPi:
.text._Z70density_and_manhattan_weights_meanwhile_furthest_point_sampling_kernelILj32EEviiifPKfS1_S1_PfPi:
        /* <DEDUP_REMOVED lines=19> */
[----:B0-----:R-:W0:Y:S01]  /*0130*/  LDC.64 R2, c[0x0][0x398] ;  /* 0x0000e600ff027b82 */ /* 0x001e220000000a00 */
[----:B------:R-:W1:Y:S01]  /*0140*/  LDCU UR18, c[0x0][0x384] ;  /* 0x00007080ff1277ac */ /* 0x000e620008000800 */
[----:B------:R-:W2:Y:S06]  /*0150*/  LDCU.64 UR8, c[0x0][0x390] ;  /* 0x00007200ff0877ac */ /* 0x000eac0008000a00 */
[----:B------:R-:W3:Y:S01]  /*0160*/  LDC R0, c[0x0][0x38c] ;  /* 0x0000e300ff007b82 */ /* 0x000ee20000000800 */
[----:B0-----:R-:W4:Y:S04]  /*0170*/  LDG.E.CONSTANT R6, desc[UR12][R2.64] ;  /* 0x0000000c02067981 */ /* 0x001f28000c1e9900 */
[----:B------:R-:W5:Y:S04]  /*0180*/  LDG.E.CONSTANT R4, desc[UR12][R2.64+0x4] ;  /* 0x0000040c02047981 */ /* 0x000f68000c1e9900 */
[----:B------:R-:W5:Y:S01]  /*0190*/  LDG.E.CONSTANT R5, desc[UR12][R2.64+0x8] ;  /* 0x0000080c02057981 */ /* 0x000f62000c1e9900 */
[----:B------:R-:W0:Y:S01]  /*01a0*/  S2UR UR11, SR_CgaCtaId ;  /* 0x00000000000b79c3 */ /* 0x000e220000008800 */
[----:B-1----:R-:W-:Y:S01]  /*01b0*/  UIMAD UR5, UR5, UR18, URZ ;  /* 0x00000012050572a4 */ /* 0x002fe2000f8e02ff */
[----:B---3--:R-:W-:Y:S01]  /*01c0*/  FADD R0, -R0, 1 ;  /* 0x3f80000000007421 */ /* 0x008fe20000000100 */
[----:B------:R-:W-:-:S02]  /*01d0*/  LOP3.LUT R10, RZ, R11, RZ, 0x33, !PT ;  /* 0x0000000bff0a7212 */ /* 0x000fc400078e33ff */
[----:B------:R-:W-:Y:S02]  /*01e0*/  UIMAD UR4, UR5, 0x3, URZ ;  /* 0x00000003050478a4 */ /* 0x000fe4000f8e02ff */
[----:B------:R-:W-:Y:S01]  /*01f0*/  R2UR UR17, R0 ;  /* 0x00000000001172ca */ /* 0x000fe200000e0000 */
[----:B------:R-:W-:Y:S01]  /*0200*/  USHF.R.S32.HI UR19, URZ, 0x1f, UR5 ;  /* 0x0000001fff137899 */ /* 0x000fe20008011405 */
[----:B------:R-:W-:Y:S01]  /*0210*/  IADD3 R10, PT, PT, R10, UR18, RZ ;  /* 0x000000120a0a7c10 */ /* 0x000fe2000fffe0ff */
[----:B--2---:R-:W-:Y:S01]  /*0220*/  UIMAD.WIDE UR8, UR4, 0x4, UR8 ;  /* 0x00000004040878a5 */ /* 0x004fe2000f8e0208 */
[----:B------:R-:W-:Y:S02]  /*0230*/  UMOV UR18, 0x1 ;  /* 0x0000000100127882 */ /* 0x000fe40000000000 */
[----:B------:R-:W-:Y:S02]  /*0240*/  UMOV UR4, 0x400 ;  /* 0x0000040000047882 */ /* 0x000fe40000000000 */
[----:B------:R-:W-:-:S04]  /*0250*/  UIADD3 UR10, UPT, UPT, UR4, 0x80, URZ ;  /* 0x00000080040a7890 */ /* 0x000fc8000fffe0ff */
[----:B0-----:R-:W-:Y:S02]  /*0260*/  ULEA UR10, UR11, UR10, 0x18 ;  /* 0x0000000a0b0a7291 */ /* 0x001fe4000f8ec0ff */
[----:B------:R-:W-:-:S04]  /*0270*/  ULEA UR4, UR11, UR4, 0x18 ;  /* 0x000000040b047291 */ /* 0x000fc8000f8ec0ff */
[C---:B------:R-:W-:Y:S02]  /*0280*/  LEA R8, R11.reuse, UR10, 0x2 ;  /* 0x0000000a0b087c11 */ /* 0x040fe4000f8e10ff */
[----:B------:R-:W-:Y:S01]  /*0290*/  LEA R9, R11, UR4, 0x2 ;  /* 0x000000040b097c11 */ /* 0x000fe2000f8e10ff */
[----:B------:R-:W-:Y:S01]  /*02a0*/  UMOV UR4, URZ ;  /* 0x000000ff00047c82 */ /* 0x000fe20008000000 */
[----:B----4-:R-:W-:Y:S02]  /*02b0*/  R2UR UR14, R6 ;  /* 0x00000000060e72ca */ /* 0x010fe400000e0000 */
[----:B-----5:R-:W-:Y:S02]  /*02c0*/  R2UR UR15, R4 ;  /* 0x00000000040f72ca */ /* 0x020fe400000e0000 */
[----:B------:R-:W-:-:S15]  /*02d0*/  R2UR UR16, R5 ;  /* 0x00000000051072ca */ /* 0x000fde00000e0000 */
.L_x_525:
[----:B0-----:R-:W0:Y:S01]  /*02e0*/  LDCU UR10, c[0x0][0x384] ;  /* 0x00007080ff0a77ac */ /* 0x001e220008000800 */
[----:B------:R-:W-:Y:S01]  /*02f0*/  BSSY.RECONVERGENT B0, `(.L_x_468) ;  /* 0x00001d3000007945 */ /* 0x000fe20003800200 */
[----:B---3--:R-:W-:Y:S01]  /*0300*/  HFMA2 R20, -RZ, RZ, -1.875, 0 ;  /* 0xbf800000ff147431 */ /* 0x008fe200000001ff */
[----:B------:R-:W-:Y:S01]  /*0310*/  MOV R26, RZ ;  /* 0x000000ff001a7202 */ /* 0x000fe20000000f00 */
[----:B------:R-:W1:Y:S01]  /*0320*/  LDCU UR24, c[0x0][0x38c] ;  /* 0x00007180ff1877ac */ /* 0x000e620008000800 */
[----:B------:R-:W2:Y:S01]  /*0330*/  LDCU.64 UR20, c[0x0][0x3a0] ;  /* 0x00007400ff1477ac */ /* 0x000ea20008000a00 */
[----:B------:R-:W3:Y:S01]  /*0340*/  LDCU.64 UR22, c[0x0][0x3a8] ;  /* 0x00007500ff1677ac */ /* 0x000ee20008000a00 */
[----:B0-----:R-:W-:-:S13]  /*0350*/  ISETP.GE.AND P0, PT, R11, UR10, PT ;  /* 0x0000000a0b007c0c */ /* 0x001fda000bf06270 */
[----:B-123--:R-:W-:Y:S05]  /*0360*/  @P0 BRA `(.L_x_469) ;  /* 0x0000001c002c0947 */ /* 0x00efea0003800000 */
[----:B------:R-:W-:-:S04]  /*0370*/  UIMAD UR10, UR4, 0x3, URZ ;  /* 0x00000003040a78a4 */ /* 0x000fc8000f8e02ff */
[----:B------:R-:W-:-:S06]  /*0380*/  UIMAD.WIDE UR10, UR10, 0x4, UR8 ;  /* 0x000000040a0a78a5 */ /* 0x000fcc000f8e0208 */
[----:B------:R-:W-:Y:S02]  /*0390*/  MOV R2, UR10 ;  /* 0x0000000a00027c02 */ /* 0x000fe40008000f00 */
[----:B------:R-:W-:-:S05]  /*03a0*/  MOV R3, UR11 ;  /* 0x0000000b00037c02 */ /* 0x000fca0008000f00 */
[----:B------:R0:W5:Y:S04]  /*03b0*/  LDG.E.CONSTANT R7, desc[UR12][R2.64] ;  /* 0x0000000c02077981 */ /* 0x000168000c1e9900 */
[----:B------:R0:W5:Y:S04]  /*03c0*/  LDG.E.CONSTANT R6, desc[UR12][R2.64+0x4] ;  /* 0x0000040c02067981 */ /* 0x000168000c1e9900 */
[----:B------:R0:W5:Y:S01]  /*03d0*/  LDG.E.CONSTANT R5, desc[UR12][R2.64+0x8] ;  /* 0x0000080c02057981 */ /* 0x000162000c1e9900 */
[----:B------:R-:W-:Y:S01]  /*03e0*/  ISETP.GE.U32.AND P0, PT, R10, 0x60, PT ;  /* 0x000000600a00780c */ /* 0x000fe20003f06070 */
[----:B------:R-:W-:Y:S01]  /*03f0*/  BSSY.RECONVERGENT B1, `(.L_x_470) ;  /* 0x00000ff000017945 */ /* 0x000fe20003800200 */
[----:B------:R-:W-:Y:S01]  /*0400*/  MOV R26, RZ ;  /* 0x000000ff001a7202 */ /* 0x000fe20000000f00 */
[----:B------:R-:W-:Y:S01]  /*0410*/  IMAD.MOV.U32 R4, RZ, RZ, R11 ;  /* 0x000000ffff047224 */ /* 0x000fe200078e000b */
[----:B------:R-:W-:-:S09]  /*0420*/  MOV R20, 0xbf800000 ;  /* 0xbf80000000147802 */ /* 0x000fd20000000f00 */
[----:B0-----:R-:W-:Y:S05]  /*0430*/  @!P0 BRA `(.L_x_471) ;  /* 0x0000000c00e88947 */ /* 0x001fea0003800000 */
[----:B------:R-:W-:Y:S01]  /*0440*/  HFMA2 R2, -RZ, RZ, 0, 1.78813934326171875e-07 ;  /* 0x00000003ff027431 */ /* 0x000fe200000001ff */
[----:B------:R-:W-:Y:S01]  /*0450*/  LEA.HI R0, R10, 0x1, RZ, 0x1b ;  /* 0x000000010a007811 */ /* 0x000fe200078fd8ff */
[----:B------:R-:W-:Y:S01]  /*0460*/  HFMA2 R20, -RZ, RZ, -1.875, 0 ;  /* 0xbf800000ff147431 */ /* 0x000fe200000001ff */
[----:B------:R-:W-:Y:S02]  /*0470*/  MOV R26, RZ ;  /* 0x000000ff001a7202 */ /* 0x000fe40000000f00 */
[----:B------:R-:W-:Y:S02]  /*0480*/  LOP3.LUT R0, R0, 0xffffffc, RZ, 0xc0, !PT ;  /* 0x0ffffffc00007812 */ /* 0x000fe400078ec0ff */
[----:B------:R-:W-:Y:S01]  /*0490*/  MOV R4, R11 ;  /* 0x0000000b00047202 */ /* 0x000fe20000000f00 */
[----:B------:R-:W-:Y:S01]  /*04a0*/  IMAD R3, R11, R2, 0xc0 ;  /* 0x000000c00b037424 */ /* 0x000fe200078e0202 */
[----:B------:R-:W-:-:S07]  /*04b0*/  IADD3 R2, PT, PT, -R0, RZ, RZ ;  /* 0x000000ff00027210 */ /* 0x000fce0007ffe1ff */
.L_x_496:
[----:B------:R-:W-:Y:S02]  /*04c0*/  IADD3 R12, PT, PT, R3, -0xc0, RZ ;  /* 0xffffff40030c7810 */ /* 0x000fe40007ffe0ff */
[----:B------:R-:W-:-:S05]  /*04d0*/  MOV R13, 0x4 ;  /* 0x00000004000d7802 */ /* 0x000fca0000000f00 */
[----:B------:R-:W-:-:S05]  /*04e0*/  IMAD.WIDE.U32 R12, R12, R13, UR8 ;  /* 0x000000080c0c7e25 */ /* 0x000fca000f8e000d */
        /* <DEDUP_REMOVED lines=17> */
[----:B------:R-:W-:Y:S01]  /*0600*/  IMAD.MOV.U32 R0, RZ, RZ, R14 ;  /* 0x000000ffff007224 */ /* 0x000fe200078e000e */
[----:B------:R-:W-:-:S07]  /*0610*/  MOV R12, 0x630 ;  /* 0x00000630000c7802 */ /* 0x000fce0000000f00 */
[----:B------:R-:W-:Y:S05]  /*0620*/  CALL.REL.NOINC `($__internal_5_$__cuda_sm20_sqrt_rn_f32_slowpath) ;  /* 0x0000001c00e87944 */ /* 0x000fea0003c00000 */
[----:B------:R-:W-:Y:S01]  /*0630*/  MOV R13, R22 ;  /* 0x00000016000d7202 */ /* 0x000fe20000000f00 */
[----:B------:R-:W-:Y:S06]  /*0640*/  BRA `(.L_x_474) ;  /* 0x0000000000107947 */ /* 0x000fec0003800000 */
.L_x_473:
[----:B------:R-:W-:Y:S01]  /*0650*/  FMUL.FTZ R13, R14, R15 ;  /* 0x0000000f0e0d7220 */ /* 0x000fe20000410000 */
[----:B------:R-:W-:-:S03]  /*0660*/  FMUL.FTZ R12, R15, 0.5 ;  /* 0x3f0000000f0c7820 */ /* 0x000fc60000410000 */
[----:B------:R-:W-:-:S04]  /*0670*/  FFMA R0, -R13, R13, R14 ;  /* 0x0000000d0d007223 */ /* 0x000fc8000000010e */
[----:B------:R-:W-:-:S07]  /*0680*/  FFMA R13, R0, R12, R13 ;  /* 0x0000000c000d7223 */ /* 0x000fce000000000d */
.L_x_474:
[----:B------:R-:W-:Y:S05]  /*0690*/  BSYNC.RECONVERGENT B2 ;  /* 0x0000000000027941 */ /* 0x000fea0003800200 */
.L_x_472:
[----:B------:R-:W-:-:S04]  /*06a0*/  IADD3 R15, P0, PT, R4, UR5, RZ ;  /* 0x00000005040f7c10 */ /* 0x000fc8000ff1e0ff */
[----:B------:R-:W-:Y:S02]  /*06b0*/  IADD3.X R0, PT, PT, RZ, UR19, RZ, P0, !PT ;  /* 0x00000013ff007c10 */ /* 0x000fe400087fe4ff */
        /* <DEDUP_REMOVED lines=15> */
[----:B-----5:R-:W-:Y:S05]  /*07b0*/  CALL.REL.NOINC `($__internal_5_$__cuda_sm20_sqrt_rn_f32_slowpath) ;  /* 0x0000001c00847944 */ /* 0x020fea0003c00000 */
[----:B------:R-:W-:Y:S01]  /*07c0*/  MOV R19, R22 ;  /* 0x0000001600137202 */ /* 0x000fe20000000f00 */
[----:B------:R-:W-:Y:S06]  /*07d0*/  BRA `(.L_x_477) ;  /* 0x0000000000107947 */ /* 0x000fec0003800000 */
.L_x_476:
[----:B------:R-:W-:Y:S01]  /*07e0*/  FMUL.FTZ R19, R24, R21 ;  /* 0x0000001518137220 */ /* 0x000fe20000410000 */
[----:B------:R-:W-:-:S03]  /*07f0*/  FMUL.FTZ R12, R21, 0.5 ;  /* 0x3f000000150c7820 */ /* 0x000fc60000410000 */
[----:B------:R-:W-:-:S04]  /*0800*/  FFMA R0, -R19, R19, R24 ;  /* 0x0000001313007223 */ /* 0x000fc80000000118 */
[----:B------:R-:W-:-:S07]  /*0810*/  FFMA R19, R0, R12, R19 ;  /* 0x0000000c00137223 */ /* 0x000fce0000000013 */
.L_x_477:
[----:B------:R-:W-:Y:S05]  /*0820*/  BSYNC.RECONVERGENT B2 ;  /* 0x0000000000027941 */ /* 0x000fea0003800200 */
.L_x_475:
[----:B------:R-:W-:Y:S01]  /*0830*/  HFMA2 R23, -RZ, RZ, 0, 2.384185791015625e-07 ;  /* 0x00000004ff177431 */ /* 0x000fe200000001ff */
[----:B------:R-:W-:Y:S02]  /*0840*/  IADD3 R22, PT, PT, R3, -0x60, RZ ;  /* 0xffffffa003167810 */ /* 0x000fe40007ffe0ff */
[----:B------:R-:W-:-:S03]  /*0850*/  IADD3 R14, P0, PT, R14, UR22, RZ ;  /* 0x000000160e0e7c10 */ /* 0x000fc6000ff1e0ff */
[----:B------:R-:W-:-:S05]  /*0860*/  IMAD.WIDE.U32 R22, R22, R23, UR8 ;  /* 0x0000000816167e25 */ /* 0x000fca000f8e0017 */
[----:B------:R-:W2:Y:S01]  /*0870*/  LDG.E.CONSTANT R21, desc[UR12][R22.64+0x4] ;  /* 0x0000040c16157981 */ /* 0x000ea2000c1e9900 */
[----:B------:R-:W-:-:S03]  /*0880*/  IADD3.X R15, PT, PT, R15, UR23, RZ, P0, !PT ;  /* 0x000000170f0f7c10 */ /* 0x000fc600087fe4ff */
[----:B------:R-:W3:Y:S04]  /*0890*/  LDG.E.CONSTANT R24, desc[UR12][R22.64] ;  /* 0x0000000c16187981 */ /* 0x000ee8000c1e9900 */
[----:B------:R-:W4:Y:S04]  /*08a0*/  LDG.E.CONSTANT R12, desc[UR12][R22.64+0x8] ;  /* 0x0000080c160c7981 */ /* 0x000f28000c1e9900 */
[----:B------:R-:W4:Y:S01]  /*08b0*/  LDG.E R0, desc[UR12][R14.64] ;  /* 0x0000000c0e007981 */ /* 0x000f22000c1e1900 */
[----:B-----5:R-:W-:Y:S01]  /*08c0*/  FMUL R18, R18, R19 ;  /* 0x0000001312127220 */ /* 0x020fe20000400000 */
[----:B------:R-:W-:Y:S03]  /*08d0*/  BSSY.RECONVERGENT B2, `(.L_x_478) ;  /* 0x000001e000027945 */ /* 0x000fe60003800200 */
[----:B------:R-:W-:-:S04]  /*08e0*/  FMUL R18, R18, UR17 ;  /* 0x0000001112127c20 */ /* 0x000fc80008400000 */
[----:B------:R-:W-:Y:S01]  /*08f0*/  FFMA R19, R13, UR24, R18 ;  /* 0x000000180d137c23 */ /* 0x000fe20008000012 */
[----:B--2---:R-:W-:Y:S01]  /*0900*/  FADD R21, -R6, R21 ;  /* 0x0000001506157221 */ /* 0x004fe20000000100 */
[----:B---3--:R-:W-:-:S03]  /*0910*/  FADD R24, -R7, R24 ;  /* 0x0000001807187221 */ /* 0x008fc60000000100 */
[----:B------:R-:W-:Y:S01]  /*0920*/  FMUL R28, R21, UR15 ;  /* 0x0000000f151c7c20 */ /* 0x000fe20008400000 */
[----:B----4-:R-:W-:Y:S01]  /*0930*/  FADD R13, -R5, R12 ;  /* 0x0000000c050d7221 */ /* 0x010fe20000000100 */
[C---:B------:R-:W-:Y:S02]  /*0940*/  FMUL R25, R24.reuse, UR14 ;  /* 0x0000000e18197c20 */ /* 0x040fe40008400000 */
[----:B------:R-:W-:Y:S01]  /*0950*/  FMUL R27, R21, R28 ;  /* 0x0000001c151b7220 */ /* 0x000fe20000400000 */
[----:B------:R-:W-:Y:S01]  /*0960*/  FMNMX R19, R19, R0, PT ;  /* 0x0000000013137209 */ /* 0x000fe20003800000 */
[----:B------:R-:W-:Y:S02]  /*0970*/  FMUL R12, R13, UR16 ;  /* 0x000000100d0c7c20 */ /* 0x000fe40008400000 */
[----:B------:R-:W-:Y:S01]  /*0980*/  FFMA R0, R24, R25, R27 ;  /* 0x0000001918007223 */ /* 0x000fe2000000001b */
[----:B------:R-:W-:Y:S01]  /*0990*/  FSETP.GT.AND P0, PT, R19, R20, PT ;  /* 0x000000141300720b */ /* 0x000fe20003f04000 */
[----:B------:R0:W-:Y:S02]  /*09a0*/  STG.E desc[UR12][R14.64], R19 ;  /* 0x000000130e007986 */ /* 0x0001e4000c10190c */
[----:B------:R-:W-:Y:S01]  /*09b0*/  FFMA R23, R13, R12, R0 ;  /* 0x0000000c0d177223 */ /* 0x000fe20000000000 */
[----:B------:R-:W-:-:S03]  /*09c0*/  FSEL R20, R19, R20, P0 ;  /* 0x0000001413147208 */ /* 0x000fc60000000000 */
[----:B------:R-:W-:Y:S01]  /*09d0*/  VIADD R0, R23, 0xf3000000 ;  /* 0xf300000017007836 */ /* 0x000fe20000000000 */
[----:B------:R0:W1:Y:S01]  /*09e0*/  MUFU.RSQ R12, R23 ;  /* 0x00000017000c7308 */ /* 0x0000620000001400 */
[----:B------:R-:W-:-:S03]  /*09f0*/  SEL R26, R4, R26, P0 ;  /* 0x0000001a041a7207 */ /* 0x000fc60000000000 */
[----:B------:R-:W-:-:S13]  /*0a00*/  ISETP.GT.U32.AND P1, PT, R0, 0x727fffff, PT ;  /* 0x727fffff0000780c */ /* 0x000fda0003f24070 */
[----:B01----:R-:W-:Y:S05]  /*0a10*/  @!P1 BRA `(.L_x_479) ;  /* 0x0000000000149947 */ /* 0x003fea0003800000 */
[----:B------:R-:W-:Y:S02]  /*0a20*/  MOV R0, R23 ;  /* 0x0000001700007202 */ /* 0x000fe40000000f00 */
[----:B------:R-:W-:-:S07]  /*0a30*/  MOV R12, 0xa50 ;  /* 0x00000a50000c7802 */ /* 0x000fce0000000f00 */
[----:B------:R-:W-:Y:S05]  /*0a40*/  CALL.REL.NOINC `($__internal_5_$__cuda_sm20_sqrt_rn_f32_slowpath) ;  /* 0x0000001800e07944 */ /* 0x000fea0003c00000 */
[----:B------:R-:W-:Y:S01]  /*0a50*/  MOV R18, R22 ;  /* 0x0000001600127202 */ /* 0x000fe20000000f00 */
[----:B------:R-:W-:Y:S06]  /*0a60*/  BRA `(.L_x_480) ;  /* 0x0000000000107947 */ /* 0x000fec0003800000 */
.L_x_479:
[----:B------:R-:W-:Y:S01]  /*0a70*/  FMUL.FTZ R18, R23, R12 ;  /* 0x0000000c17127220 */ /* 0x000fe20000410000 */
[----:B------:R-:W-:-:S03]  /*0a80*/  FMUL.FTZ R0, R12, 0.5 ;  /* 0x3f0000000c007820 */ /* 0x000fc60000410000 */
[----:B------:R-:W-:-:S04]  /*0a90*/  FFMA R19, -R18, R18, R23 ;  /* 0x0000001212137223 */ /* 0x000fc80000000117 */
[----:B------:R-:W-:-:S07]  /*0aa0*/  FFMA R18, R19, R0, R18 ;  /* 0x0000000013127223 */ /* 0x000fce0000000012 */
.L_x_480:
[----:B------:R-:W-:Y:S05]  /*0ab0*/  BSYNC.RECONVERGENT B2 ;  /* 0x0000000000027941 */ /* 0x000fea0003800200 */
.L_x_478:
        /* <DEDUP_REMOVED lines=14> */
.L_x_482:
[----:B------:R-:W-:Y:S01]  /*0ba0*/  FMUL.FTZ R12, R13, R22 ;  /* 0x000000160d0c7220 */ /* 0x000fe20000410000 */
[----:B------:R-:W-:-:S03]  /*0bb0*/  FMUL.FTZ R0, R22, 0.5 ;  /* 0x3f00000016007820 */ /* 0x000fc60000410000 */
[----:B------:R-:W-:-:S04]  /*0bc0*/  FFMA R13, -R12, R12, R13 ;  /* 0x0000000c0c0d7223 */ /* 0x000fc8000000010d */
[----:B------:R-:W-:-:S07]  /*0bd0*/  FFMA R12, R13, R0, R12 ;  /* 0x000000000d0c7223 */ /* 0x000fce000000000c */
.L_x_483:
[----:B------:R-:W-:Y:S05]  /*0be0*/  BSYNC.RECONVERGENT B2 ;  /* 0x0000000000027941 */ /* 0x000fea0003800200 */
.L_x_481:
[----:B------:R-:W-:Y:S01]  /*0bf0*/  HFMA2 R22, -RZ, RZ, 0, 2.384185791015625e-07 ;  /* 0x00000004ff167431 */ /* 0x000fe200000001ff */
[----:B------:R-:W2:Y:S04]  /*0c00*/  LDG.E R0, desc[UR12][R14.64+0x80] ;  /* 0x0000800c0e007981 */ /* 0x000ea8000c1e1900 */
[----:B------:R-:W-:-:S05]  /*0c10*/  IMAD.WIDE.U32 R22, R3, R22, UR8 ;  /* 0x0000000803167e25 */ /* 0x000fca000f8e0016 */
[----:B------:R-:W3:Y:S04]  /*0c20*/  LDG.E.CONSTANT R13, desc[UR12][R22.64+0x4] ;  /* 0x0000040c160d7981 */ /* 0x000ee8000c1e9900 */
[----:B------:R-:W4:Y:S04]  /*0c30*/  LDG.E.CONSTANT R24, desc[UR12][R22.64] ;  /* 0x0000000c16187981 */ /* 0x000f28000c1e9900 */
[----:B------:R2:W4:Y:S01]  /*0c40*/  LDG.E.CONSTANT R28, desc[UR12][R22.64+0x8] ;  /* 0x0000080c161c7981 */ /* 0x000522000c1e9900 */
[----:B-----5:R-:W-:-:S04]  /*0c50*/  FMUL R12, R19, R12 ;  /* 0x0000000c130c7220 */ /* 0x020fc80000400000 */
[----:B------:R-:W-:-:S04]  /*0c60*/  FMUL R19, R12, UR17 ;  /* 0x000000110c137c20 */ /* 0x000fc80008400000 */
[----:B------:R-:W-:Y:S01]  /*0c70*/  FFMA R21, R18, UR24, R19 ;  /* 0x0000001812157c23 */ /* 0x000fe20008000013 */
[----:B------:R-:W-:Y:S04]  /*0c80*/  BSSY.RECONVERGENT B2, `(.L_x_484) ;  /* 0x000001d000027945 */ /* 0x000fe80003800200 */
[----:B--2---:R-:W-:Y:S01]  /*0c90*/  FMNMX R23, R21, R0, PT ;  /* 0x0000000015177209 */ /* 0x004fe20003800000 */
[----:B---3--:R-:W-:Y:S01]  /*0ca0*/  FADD R13, -R6, R13 ;  /* 0x0000000d060d7221 */ /* 0x008fe20000000100 */
[----:B----4-:R-:W-:-:S03]  /*0cb0*/  FADD R18, -R7, R24 ;  /* 0x0000001807127221 */ /* 0x010fc60000000100 */
[----:B------:R-:W-:Y:S01]  /*0cc0*/  FMUL R12, R13, UR15 ;  /* 0x0000000f0d0c7c20 */ /* 0x000fe20008400000 */
[----:B------:R-:W-:Y:S01]  /*0cd0*/  FADD R19, -R5, R28 ;  /* 0x0000001c05137221 */ /* 0x000fe20000000100 */
[----:B------:R-:W-:Y:S02]  /*0ce0*/  FMUL R25, R18, UR14 ;  /* 0x0000000e12197c20 */ /* 0x000fe40008400000 */
[----:B------:R-:W-:Y:S01]  /*0cf0*/  FMUL R27, R13, R12 ;  /* 0x0000000c0d1b7220 */ /* 0x000fe20000400000 */
[----:B------:R-:W-:-:S03]  /*0d00*/  FMUL R12, R19, UR16 ;  /* 0x00000010130c7c20 */ /* 0x000fc60008400000 */
[----:B------:R-:W-:-:S04]  /*0d10*/  FFMA R0, R18, R25, R27 ;  /* 0x0000001912007223 */ /* 0x000fc8000000001b */
[----:B------:R-:W-:Y:S01]  /*0d20*/  FFMA R22, R19, R12, R0 ;  /* 0x0000000c13167223 */ /* 0x000fe20000000000 */
[----:B------:R0:W-:Y:S04]  /*0d30*/  STG.E desc[UR12][R14.64+0x80], R23 ;  /* 0x000080170e007986 */ /* 0x0001e8000c10190c */
[----:B------:R-:W-:Y:S01]  /*0d40*/  IADD3 R0, PT, PT, R22, -0xd000000, RZ ;  /* 0xf300000016007810 */ /* 0x000fe20007ffe0ff */
[----:B------:R0:W1:Y:S01]  /*0d50*/  MUFU.RSQ R27, R22 ;  /* 0x00000016001b7308 */ /* 0x0000620000001400 */
[-C--:B------:R-:W-:Y:S02]  /*0d60*/  FSETP.GT.AND P0, PT, R23, R20.reuse, PT ;  /* 0x000000141700720b */ /* 0x080fe40003f04000 */
[----:B------:R-:W-:Y:S01]  /*0d70*/  ISETP.GT.U32.AND P1, PT, R0, 0x727fffff, PT ;  /* 0x727fffff0000780c */ /* 0x000fe20003f24070 */
[----:B------:R-:W-:Y:S01]  /*0d80*/  VIADD R21, R3, 0x60 ;  /* 0x0000006003157836 */ /* 0x000fe20000000000 */
[----:B------:R-:W-:-:S09]  /*0d90*/  FSEL R20, R23, R20, P0 ;  /* 0x0000001417147208 */ /* 0x000fd20000000000 */
[----:B------:R-:W-:Y:S02]  /*0da0*/  @P0 IADD3 R26, PT, PT, R4, 0x20, RZ ;  /* 0x00000020041a0810 */ /* 0x000fe40007ffe0ff */
[----:B0-----:R-:W-:Y:S05]  /*0db0*/  @!P1 BRA `(.L_x_485) ;  /* 0x0000000000149947 */ /* 0x001fea0003800000 */
[----:B------:R-:W-:Y:S02]  /*0dc0*/  MOV R0, R22 ;  /* 0x0000001600007202 */ /* 0x000fe40000000f00 */
[----:B------:R-:W-:-:S07]  /*0dd0*/  MOV R12, 0xdf0 ;  /* 0x00000df0000c7802 */ /* 0x000fce0000000f00 */
[----:B-1----:R-:W-:Y:S05]  /*0de0*/  CALL.REL.NOINC `($__internal_5_$__cuda_sm20_sqrt_rn_f32_slowpath) ;  /* 0x0000001400f87944 */ /* 0x002fea0003c00000 */
[----:B------:R-:W-:Y:S01]  /*0df0*/  MOV R25, R22 ;  /* 0x0000001600197202 */ /* 0x000fe20000000f00 */
[----:B------:R-:W-:Y:S06]  /*0e00*/  BRA `(.L_x_486) ;  /* 0x0000000000107947 */ /* 0x000fec0003800000 */
.L_x_485:
[----:B-1----:R-:W-:Y:S01]  /*0e10*/  FMUL.FTZ R25, R22, R27 ;  /* 0x0000001b16197220 */ /* 0x002fe20000410000 */
[----:B------:R-:W-:-:S03]  /*0e20*/  FMUL.FTZ R12, R27, 0.5 ;  /* 0x3f0000001b0c7820 */ /* 0x000fc60000410000 */
[----:B------:R-:W-:-:S04]  /*0e30*/  FFMA R0, -R25, R25, R22 ;  /* 0x0000001919007223 */ /* 0x000fc80000000116 */
[----:B------:R-:W-:-:S07]  /*0e40*/  FFMA R25, R0, R12, R25 ;  /* 0x0000000c00197223 */ /* 0x000fce0000000019 */
.L_x_486:
[----:B------:R-:W-:Y:S05]  /*0e50*/  BSYNC.RECONVERGENT B2 ;  /* 0x0000000000027941 */ /* 0x000fea0003800200 */
.L_x_484:
        /* <DEDUP_REMOVED lines=12> */
[----:B------:R-:W-:Y:S05]  /*0f20*/  BRA `(.L_x_489) ;  /* 0x0000000000107947 */ /* 0x000fea0003800000 */
.L_x_488:
[----:B------:R-:W-:Y:S01]  /*0f30*/  FMUL.FTZ R22, R13, R12 ;  /* 0x0000000c0d167220 */ /* 0x000fe20000410000 */
[----:B------:R-:W-:-:S03]  /*0f40*/  FMUL.FTZ R0, R12, 0.5 ;  /* 0x3f0000000c007820 */ /* 0x000fc60000410000 */
[----:B------:R-:W-:-:S04]  /*0f50*/  FFMA R13, -R22, R22, R13 ;  /* 0x00000016160d7223 */ /* 0x000fc8000000010d */
[----:B------:R-:W-:-:S07]  /*0f60*/  FFMA R22, R13, R0, R22 ;  /* 0x000000000d167223 */ /* 0x000fce0000000016 */
.L_x_489:
[----:B------:R-:W-:Y:S05]  /*0f70*/  BSYNC.RECONVERGENT B2 ;  /* 0x0000000000027941 */ /* 0x000fea0003800200 */
.L_x_487:
        /* <DEDUP_REMOVED lines=30> */
[----:B-1----:R-:W-:Y:S05]  /*1160*/  CALL.REL.NOINC `($__internal_5_$__cuda_sm20_sqrt_rn_f32_slowpath) ;  /* 0x0000001400187944 */ /* 0x002fea0003c00000 */
[----:B------:R-:W-:Y:S01]  /*1170*/  IMAD.MOV.U32 R21, RZ, RZ, R22 ;  /* 0x000000ffff157224 */ /* 0x000fe200078e0016 */
[----:B------:R-:W-:Y:S06]  /*1180*/  BRA `(.L_x_492) ;  /* 0x0000000000107947 */ /* 0x000fec0003800000 */
.L_x_491:
[----:B-1----:R-:W-:Y:S01]  /*1190*/  FMUL.FTZ R21, R22, R23 ;  /* 0x0000001716157220 */ /* 0x002fe20000410000 */
[----:B------:R-:W-:-:S03]  /*11a0*/  FMUL.FTZ R12, R23, 0.5 ;  /* 0x3f000000170c7820 */ /* 0x000fc60000410000 */
[----:B------:R-:W-:-:S04]  /*11b0*/  FFMA R0, -R21, R21, R22 ;  /* 0x0000001515007223 */ /* 0x000fc80000000116 */
[----:B------:R-:W-:-:S07]  /*11c0*/  FFMA R21, R0, R12, R21 ;  /* 0x0000000c00157223 */ /* 0x000fce0000000015 */
.L_x_492:
[----:B------:R-:W-:Y:S05]  /*11d0*/  BSYNC.RECONVERGENT B2 ;  /* 0x0000000000027941 */ /* 0x000fea0003800200 */
.L_x_490:
        /* <DEDUP_REMOVED lines=13> */
.L_x_494:
[----:B------:R-:W-:Y:S01]  /*12b0*/  FMUL.FTZ R22, R19, R12 ;  /* 0x0000000c13167220 */ /* 0x000fe20000410000 */
[----:B------:R-:W-:-:S03]  /*12c0*/  FMUL.FTZ R0, R12, 0.5 ;  /* 0x3f0000000c007820 */ /* 0x000fc60000410000 */
[----:B------:R-:W-:-:S04]  /*12d0*/  FFMA R13, -R22, R22, R19 ;  /* 0x00000016160d7223 */ /* 0x000fc80000000113 */
[----:B------:R-:W-:-:S07]  /*12e0*/  FFMA R22, R13, R0, R22 ;  /* 0x000000000d167223 */ /* 0x000fce0000000016 */
.L_x_495:
[----:B------:R-:W-:Y:S05]  /*12f0*/  BSYNC.RECONVERGENT B2 ;  /* 0x0000000000027941 */ /* 0x000fea0003800200 */
.L_x_493:
        /* <DEDUP_REMOVED lines=14> */
.L_x_471:
[----:B------:R-:W-:Y:S05]  /*13e0*/  BSYNC.RECONVERGENT B1 ;  /* 0x0000000000017941 */ /* 0x000fea0003800200 */
.L_x_470:
[----:B------:R-:W-:-:S04]  /*13f0*/  LEA.HI R19, R10, 0x1, RZ, 0x1b ;  /* 0x000000010a137811 */ /* 0x000fc800078fd8ff */
[----:B------:R-:W-:-:S13]  /*1400*/  LOP3.LUT P0, RZ, R19, 0x3, RZ, 0xc0, !PT ;  /* 0x0000000313ff7812 */ /* 0x000fda000780c0ff */
[----:B------:R-:W-:Y:S05]  /*1410*/  @!P0 BRA `(.L_x_469) ;  /* 0x0000000c00008947 */ /* 0x000fea0003800000 */
[----:B------:R-:W-:Y:S02]  /*1420*/  HFMA2 R2, -RZ, RZ, 0, 2.384185791015625e-07 ;  /* 0x00000004ff027431 */ /* 0x000fe400000001ff */
[----:B------:R-:W-:-:S04]  /*1430*/  IMAD R15, R4, 0x3, RZ ;  /* 0x00000003040f7824 */ /* 0x000fc800078e02ff */
[----:B------:R-:W-:-:S05]  /*1440*/  IMAD.WIDE.U32 R2, R15, R2, UR8 ;  /* 0x000000080f027e25 */ /* 0x000fca000f8e0002 */
        /* <DEDUP_REMOVED lines=11> */
[----:B------:R-:W-:Y:S01]  /*1500*/  FFMA R13, R17, R0, R12 ;  /* 0x00000000110d7223 */ /* 0x000fe2000000000c */
[----:B------:R-:W-:-:S03]  /*1510*/  LOP3.LUT R0, R19, 0x3, RZ, 0xc0, !PT ;  /* 0x0000000313007812 */ /* 0x000fc600078ec0ff */
[----:B------:R-:W-:Y:S01]  /*1520*/  FFMA R18, R14, R18, R13 ;  /* 0x000000120e127223 */ /* 0x000fe2000000000d */
[----:B------:R-:W-:-:S03]  /*1530*/  ISETP.NE.AND P0, PT, R0, 0x1, PT ;  /* 0x000000010000780c */ /* 0x000fc60003f05270 */
        /* <DEDUP_REMOVED lines=9> */
.L_x_498:
[----:B------:R-:W-:Y:S01]  /*15d0*/  FMUL.FTZ R13, R18, R3 ;  /* 0x00000003120d7220 */ /* 0x000fe20000410000 */
[----:B------:R-:W-:-:S03]  /*15e0*/  FMUL.FTZ R2, R3, 0.5 ;  /* 0x3f00000003027820 */ /* 0x000fc60000410000 */
[----:B------:R-:W-:-:S04]  /*15f0*/  FFMA R0, -R13, R13, R18 ;  /* 0x0000000d0d007223 */ /* 0x000fc80000000112 */
[----:B------:R-:W-:-:S07]  /*1600*/  FFMA R13, R0, R2, R13 ;  /* 0x00000002000d7223 */ /* 0x000fce000000000d */
.L_x_499:
[----:B------:R-:W-:Y:S05]  /*1610*/  BSYNC.RECONVERGENT B1 ;  /* 0x0000000000017941 */ /* 0x000fea0003800200 */
.L_x_497:
[----:B------:R-:W0:Y:S01]  /*1620*/  LDCU.64 UR10, c[0x0][0x3a0] ;  /* 0x00007400ff0a77ac */ /* 0x000e220008000a00 */
[----:B------:R-:W-:-:S04]  /*1630*/  IADD3 R3, P1, PT, R4, UR5, RZ ;  /* 0x0000000504037c10 */ /* 0x000fc8000ff3e0ff */
[----:B------:R-:W-:Y:S02]  /*1640*/  IADD3.X R0, PT, PT, RZ, UR19, RZ, P1, !PT ;  /* 0x00000013ff007c10 */ /* 0x000fe40008ffe4ff */
        /* <DEDUP_REMOVED lines=17> */
.L_x_501:
[----:B------:R-:W-:Y:S01]  /*1760*/  FMUL.FTZ R22, R17, R12 ;  /* 0x0000000c11167220 */ /* 0x000fe20000410000 */
[----:B------:R-:W-:-:S03]  /*1770*/  FMUL.FTZ R0, R12, 0.5 ;  /* 0x3f0000000c007820 */ /* 0x000fc60000410000 */
[----:B------:R-:W-:-:S04]  /*1780*/  FFMA R17, -R22, R22, R17 ;  /* 0x0000001616117223 */ /* 0x000fc80000000111 */
[----:B------:R-:W-:-:S07]  /*1790*/  FFMA R22, R17, R0, R22 ;  /* 0x0000000011167223 */ /* 0x000fce0000000016 */
.L_x_502:
[----:B------:R-:W-:Y:S05]  /*17a0*/  BSYNC.RECONVERGENT B1 ;  /* 0x0000000000017941 */ /* 0x000fea0003800200 */
.L_x_500:
[----:B------:R-:W0:Y:S02]  /*17b0*/  LDCU.64 UR10, c[0x0][0x3a8] ;  /* 0x00007500ff0a77ac */ /* 0x000e240008000a00 */
[----:B0-----:R-:W-:Y:S01]  /*17c0*/  IADD3 R18, P1, PT, R18, UR10, RZ ;  /* 0x0000000a12127c10 */ /* 0x001fe2000ff3e0ff */
[----:B------:R-:W0:Y:S03]  /*17d0*/  LDCU UR10, c[0x0][0x38c] ;  /* 0x00007180ff0a77ac */ /* 0x000e260008000800 */
[----:B------:R-:W-:-:S05]  /*17e0*/  IADD3.X R19, PT, PT, R3, UR11, RZ, P1, !PT ;  /* 0x0000000b03137c10 */ /* 0x000fca0008ffe4ff */
[----:B------:R-:W2:Y:S01]  /*17f0*/  LDG.E R3, desc[UR12][R18.64] ;  /* 0x0000000c12037981 */ /* 0x000ea2000c1e1900 */
[----:B-----5:R-:W-:-:S04]  /*1800*/  FMUL R2, R2, R22 ;  /* 0x0000001602027220 */ /* 0x020fc80000400000 */
[----:B------:R-:W-:-:S04]  /*1810*/  FMUL R2, R2, UR17 ;  /* 0x0000001102027c20 */ /* 0x000fc80008400000 */
[----:B0-----:R-:W-:-:S05]  /*1820*/  FFMA R2, R13, UR10, R2 ;  /* 0x0000000a0d027c23 */ /* 0x001fca0008000002 */
[----:B--2---:R-:W-:-:S04]  /*1830*/  FMNMX R3, R2, R3, PT ;  /* 0x0000000302037209 */ /* 0x004fc80003800000 */
[CC--:B------:R-:W-:Y:S01]  /*1840*/  FSETP.GT.AND P1, PT, R3.reuse, R20.reuse, PT ;  /* 0x000000140300720b */ /* 0x0c0fe20003f24000 */
[----:B------:R0:W-:Y:S03]  /*1850*/  STG.E desc[UR12][R18.64], R3 ;  /* 0x0000000312007986 */ /* 0x0001e6000c10190c */
[----:B------:R-:W-:Y:S02]  /*1860*/  FSEL R20, R3, R20, P1 ;  /* 0x0000001403147208 */ /* 0x000fe40000800000 */
[----:B------:R-:W-:Y:S01]  /*1870*/  SEL R26, R4, R26, P1 ;  /* 0x0000001a041a7207 */ /* 0x000fe20000800000 */
[----:B------:R-:W-:Y:S06]  /*1880*/  @!P0 BRA `(.L_x_469) ;  /* 0x0000000400e48947 */ /* 0x000fec0003800000 */
[----:B------:R-:W-:Y:S01]  /*1890*/  HFMA2 R17, -RZ, RZ, 0, 2.384185791015625e-07 ;  /* 0x00000004ff117431 */ /* 0x000fe200000001ff */
[----:B------:R-:W-:-:S05]  /*18a0*/  IADD3 R16, PT, PT, R15, 0x60, RZ ;  /* 0x000000600f107810 */ /* 0x000fca0007ffe0ff */
[----:B------:R-:W-:-:S05]  /*18b0*/  IMAD.WIDE.U32 R16, R16, R17, UR8 ;  /* 0x0000000810107e25 */ /* 0x000fca000f8e0011 */
[----:B0-----:R-:W2:Y:S04]  /*18c0*/  LDG.E.CONSTANT R3, desc[UR12][R16.64+0x4] ;  /* 0x0000040c10037981 */ /* 0x001ea8000c1e9900 */
[----:B------:R-:W3:Y:S04]  /*18d0*/  LDG.E.CONSTANT R0, desc[UR12][R16.64] ;  /* 0x0000000c10007981 */ /* 0x000ee8000c1e9900 */
[----:B------:R-:W4:Y:S01]  /*18e0*/  LDG.E.CONSTANT R2, desc[UR12][R16.64+0x8] ;  /* 0x0000080c10027981 */ /* 0x000f22000c1e9900 */
[----:B------:R-:W-:Y:S01]  /*18f0*/  BSSY.RECONVERGENT B1, `(.L_x_503) ;  /* 0x000001a000017945 */ /* 0x000fe20003800200 */
[----:B--2---:R-:W-:Y:S01]  /*1900*/  FADD R14, -R6, R3 ;  /* 0x00000003060e7221 */ /* 0x004fe20000000100 */
[----:B---3--:R-:W-:-:S03]  /*1910*/  FADD R13, -R7, R0 ;  /* 0x00000000070d7221 */ /* 0x008fc60000000100 */
[C---:B------:R-:W-:Y:S01]  /*1920*/  FMUL R21, R14.reuse, UR15 ;  /* 0x0000000f0e157c20 */ /* 0x040fe20008400000 */
[----:B----4-:R-:W-:Y:S01]  /*1930*/  FADD R3, -R5, R2 ;  /* 0x0000000205037221 */ /* 0x010fe20000000100 */
[----:B------:R-:W-:Y:S02]  /*1940*/  FMUL R0, R13, UR14 ;  /* 0x0000000e0d007c20 */ /* 0x000fe40008400000 */
        /* <DEDUP_REMOVED lines=8> */
[----:B------:R-:W-:Y:S01]  /*19d0*/  ISETP.NE.AND P0, PT, R2, 0x2, PT ;  /* 0x000000020200780c */ /* 0x000fe20003f05270 */
[----:B------:R-:W-:Y:S01]  /*19e0*/  VIADD R2, R4, 0x20 ;  /* 0x0000002004027836 */ /* 0x000fe20000000000 */
[----:B------:R-:W-:-:S13]  /*19f0*/  ISETP.GT.U32.AND P1, PT, R12, 0x727fffff, PT ;  /* 0x727fffff0c00780c */ /* 0x000fda0003f24070 */
[----:B01----:R-:W-:Y:S05]  /*1a00*/  @!P1 BRA `(.L_x_504) ;  /* 0x0000000000109947 */ /* 0x003fea0003800000 */
[----:B------:R-:W-:-:S07]  /*1a10*/  MOV R12, 0x1a30 ;  /* 0x00001a30000c7802 */ /* 0x000fce0000000f00 */
[----:B------:R-:W-:Y:S05]  /*1a20*/  CALL.REL.NOINC `($__internal_5_$__cuda_sm20_sqrt_rn_f32_slowpath) ;  /* 0x0000000800e87944 */ /* 0x000fea0003c00000 */
[----:B------:R-:W-:Y:S01]  /*1a30*/  MOV R17, R22 ;  /* 0x0000001600117202 */ /* 0x000fe20000000f00 */
[----:B------:R-:W-:Y:S06]  /*1a40*/  BRA `(.L_x_505) ;  /* 0x0000000000107947 */ /* 0x000fec0003800000 */
.L_x_504:
[----:B------:R-:W-:Y:S01]  /*1a50*/  FMUL.FTZ R17, R0, R21 ;  /* 0x0000001500117220 */ /* 0x000fe20000410000 */
[----:B------:R-:W-:-:S03]  /*1a60*/  FMUL.FTZ R12, R21, 0.5 ;  /* 0x3f000000150c7820 */ /* 0x000fc60000410000 */
[----:B------:R-:W-:-:S04]  /*1a70*/  FFMA R0, -R17, R17, R0 ;  /* 0x0000001111007223 */ /* 0x000fc80000000100 */
[----:B------:R-:W-:-:S07]  /*1a80*/  FFMA R17, R0, R12, R17 ;  /* 0x0000000c00117223 */ /* 0x000fce0000000011 */
.L_x_505:
[----:B------:R-:W-:Y:S05]  /*1a90*/  BSYNC.RECONVERGENT B1 ;  /* 0x0000000000017941 */ /* 0x000fea0003800200 */
.L_x_503:
        /* <DEDUP_REMOVED lines=13> */
.L_x_507:
[----:B------:R-:W-:Y:S01]  /*1b70*/  FMUL.FTZ R22, R3, R12 ;  /* 0x0000000c03167220 */ /* 0x000fe20000410000 */
[----:B------:R-:W-:-:S03]  /*1b80*/  FMUL.FTZ R0, R12, 0.5 ;  /* 0x3f0000000c007820 */ /* 0x000fc60000410000 */
[----:B------:R-:W-:-:S04]  /*1b90*/  FFMA R3, -R22, R22, R3 ;  /* 0x0000001616037223 */ /* 0x000fc80000000103 */
[----:B------:R-:W-:-:S07]  /*1ba0*/  FFMA R22, R3, R0, R22 ;  /* 0x0000000003167223 */ /* 0x000fce0000000016 */
.L_x_508:
[----:B------:R-:W-:Y:S05]  /*1bb0*/  BSYNC.RECONVERGENT B1 ;  /* 0x0000000000017941 */ /* 0x000fea0003800200 */
.L_x_506:
[----:B------:R-:W2:Y:S01]  /*1bc0*/  LDG.E R3, desc[UR12][R18.64+0x80] ;  /* 0x0000800c12037981 */ /* 0x000ea2000c1e1900 */
[----:B------:R-:W0:Y:S01]  /*1bd0*/  LDCU UR10, c[0x0][0x38c] ;  /* 0x00007180ff0a77ac */ /* 0x000e220008000800 */
[----:B-----5:R-:W-:-:S04]  /*1be0*/  FMUL R16, R16, R22 ;  /* 0x0000001610107220 */ /* 0x020fc80000400000 */
[----:B------:R-:W-:-:S04]  /*1bf0*/  FMUL R16, R16, UR17 ;  /* 0x0000001110107c20 */ /* 0x000fc80008400000 */
[----:B0-----:R-:W-:-:S05]  /*1c00*/  FFMA R16, R17, UR10, R16 ;  /* 0x0000000a11107c23 */ /* 0x001fca0008000010 */
[----:B--2---:R-:W-:-:S04]  /*1c10*/  FMNMX R3, R16, R3, PT ;  /* 0x0000000310037209 */ /* 0x004fc80003800000 */
[C---:B------:R-:W-:Y:S01]  /*1c20*/  FSETP.GT.AND P1, PT, R3.reuse, R20, PT ;  /* 0x000000140300720b */ /* 0x040fe20003f24000 */
[----:B------:R1:W-:Y:S03]  /*1c30*/  STG.E desc[UR12][R18.64+0x80], R3 ;  /* 0x0000800312007986 */ /* 0x0003e6000c10190c */
[----:B------:R-:W-:Y:S02]  /*1c40*/  SEL R26, R2, R26, P1 ;  /* 0x0000001a021a7207 */ /* 0x000fe40000800000 */
[----:B------:R-:W-:Y:S01]  /*1c50*/  FSEL R20, R3, R20, P1 ;  /* 0x0000001403147208 */ /* 0x000fe20000800000 */
[----:B------:R-:W-:Y:S06]  /*1c60*/  @!P0 BRA `(.L_x_469) ;  /* 0x0000000000ec8947 */ /* 0x000fec0003800000 */
[----:B-1----:R-:W-:Y:S01]  /*1c70*/  HFMA2 R3, -RZ, RZ, 0, 2.384185791015625e-07 ;  /* 0x00000004ff037431 */ /* 0x002fe200000001ff */
[----:B------:R-:W-:-:S05]  /*1c80*/  IADD3 R2, PT, PT, R15, 0xc0, RZ ;  /* 0x000000c00f027810 */ /* 0x000fca0007ffe0ff */
[----:B------:R-:W-:-:S05]  /*1c90*/  IMAD.WIDE.U32 R2, R2, R3, UR8 ;  /* 0x0000000802027e25 */ /* 0x000fca000f8e0003 */
[----:B------:R-:W2:Y:S04]  /*1ca0*/  LDG.E.CONSTANT R13, desc[UR12][R2.64+0x4] ;  /* 0x0000040c020d7981 */ /* 0x000ea8000c1e9900 */
[----:B------:R-:W3:Y:S04]  /*1cb0*/  LDG.E.CONSTANT R0, desc[UR12][R2.64] ;  /* 0x0000000c02007981 */ /* 0x000ee8000c1e9900 */
[----:B------:R0:W4:Y:S01]  /*1cc0*/  LDG.E.CONSTANT R12, desc[UR12][R2.64+0x8] ;  /* 0x0000080c020c7981 */ /* 0x000122000c1e9900 */
[----:B------:R-:W-:Y:S01]  /*1cd0*/  BSSY.RECONVERGENT B1, `(.L_x_509) ;  /* 0x0000018000017945 */ /* 0x000fe20003800200 */
[----:B0-----:R-:W-:Y:S01]  /*1ce0*/  IADD3 R3, PT, PT, R4, 0x40, RZ ;  /* 0x0000004004037810 */ /* 0x001fe20007ffe0ff */
        /* <DEDUP_REMOVED lines=15> */
[----:B------:R-:W-:Y:S05]  /*1de0*/  CALL.REL.NOINC `($__internal_5_$__cuda_sm20_sqrt_rn_f32_slowpath) ;  /* 0x0000000400f87944 */ /* 0x000fea0003c00000 */
[----:B------:R-:W-:Y:S01]  /*1df0*/  MOV R2, R22 ;  /* 0x0000001600027202 */ /* 0x000fe20000000f00 */
[----:B------:R-:W-:Y:S06]  /*1e00*/  BRA `(.L_x_511) ;  /* 0x0000000000107947 */ /* 0x000fec0003800000 */
.L_x_510:
[----:B------:R-:W-:Y:S01]  /*1e10*/  FMUL.FTZ R2, R13, R12 ;  /* 0x0000000c0d027220 */ /* 0x000fe20000410000 */
[----:B------:R-:W-:-:S03]  /*1e20*/  FMUL.FTZ R0, R12, 0.5 ;  /* 0x3f0000000c007820 */ /* 0x000fc60000410000 */
[----:B------:R-:W-:-:S04]  /*1e30*/  FFMA R13, -R2, R2, R13 ;  /* 0x00000002020d7223 */ /* 0x000fc8000000010d */
[----:B------:R-:W-:-:S07]  /*1e40*/  FFMA R2, R13, R0, R2 ;  /* 0x000000000d027223 */ /* 0x000fce0000000002 */
.L_x_511:
[----:B------:R-:W-:Y:S05]  /*1e50*/  BSYNC.RECONVERGENT B1 ;  /* 0x0000000000017941 */ /* 0x000fea0003800200 */
.L_x_509:
[----:B------:R0:W5:Y:S01]  /*1e60*/  LDG.E.CONSTANT R24, desc[UR12][R24.64+0x100] ;  /* 0x0001000c18187981 */ /* 0x000162000c1e9900 */
[----:B------:R-:W-:Y:S01]  /*1e70*/  FMUL R6, R6, R6 ;  /* 0x0000000606067220 */ /* 0x000fe20000400000 */
[----:B------:R-:W-:Y:S03]  /*1e80*/  BSSY.RECONVERGENT B1, `(.L_x_512) ;  /* 0x000000f000017945 */ /* 0x000fe60003800200 */
[----:B------:R-:W-:-:S04]  /*1e90*/  FFMA R6, R7, R7, R6 ;  /* 0x0000000707067223 */ /* 0x000fc80000000006 */
[----:B------:R-:W-:-:S04]  /*1ea0*/  FFMA R5, R5, R5, R6 ;  /* 0x0000000505057223 */ /* 0x000fc80000000006 */
[----:B------:R-:W-:Y:S01]  /*1eb0*/  VIADD R0, R5, 0xf3000000 ;  /* 0xf300000005007836 */ /* 0x000fe20000000000 */
[----:B------:R0:W1:Y:S04]  /*1ec0*/  MUFU.RSQ R4, R5 ;  /* 0x0000000500047308 */ /* 0x0000680000001400 */
[----:B------:R-:W-:-:S13]  /*1ed0*/  ISETP.GT.U32.AND P0, PT, R0, 0x727fffff, PT ;  /* 0x727fffff0000780c */ /* 0x000fda0003f04070 */
[----:B01----:R-:W-:Y:S05]  /*1ee0*/  @!P0 BRA `(.L_x_513) ;  /* 0x0000000000108947 */ /* 0x003fea0003800000 */
[----:B------:R-:W-:Y:S02]  /*1ef0*/  MOV R0, R5 ;  /* 0x0000000500007202 */ /* 0x000fe40000000f00 */
[----:B------:R-:W-:-:S07]  /*1f00*/  MOV R12, 0x1f20 ;  /* 0x00001f20000c7802 */ /* 0x000fce0000000f00 */
[----:B-----5:R-:W-:Y:S05]  /*1f10*/  CALL.REL.NOINC `($__internal_5_$__cuda_sm20_sqrt_rn_f32_slowpath) ;  /* 0x0000000400ac7944 */ /* 0x020fea0003c00000 */
[----:B------:R-:W-:Y:S05]  /*1f20*/  BRA `(.L_x_514) ;  /* 0x0000000000107947 */ /* 0x000fea0003800000 */
.L_x_513:
[----:B------:R-:W-:Y:S01]  /*1f30*/  FMUL.FTZ R22, R5, R4 ;  /* 0x0000000405167220 */ /* 0x000fe20000410000 */
[----:B------:R-:W-:-:S03]  /*1f40*/  FMUL.FTZ R0, R4, 0.5 ;  /* 0x3f00000004007820 */ /* 0x000fc60000410000 */
[----:B------:R-:W-:-:S04]  /*1f50*/  FFMA R5, -R22, R22, R5 ;  /* 0x0000001616057223 */ /* 0x000fc80000000105 */
[----:B------:R-:W-:-:S07]  /*1f60*/  FFMA R22, R5, R0, R22 ;  /* 0x0000000005167223 */ /* 0x000fce0000000016 */
.L_x_514:
[----:B------:R-:W-:Y:S05]  /*1f70*/  BSYNC.RECONVERGENT B1 ;  /* 0x0000000000017941 */ /* 0x000fea0003800200 */
.L_x_512:
        /* <DEDUP_REMOVED lines=10> */
.L_x_469:
[----:B------:R-:W-:Y:S05]  /*2020*/  BSYNC.RECONVERGENT B0 ;  /* 0x0000000000007941 */ /* 0x000fea0003800200 */
.L_x_468:
        /* <DEDUP_REMOVED lines=10> */
[----:B01----:R-:W0:Y:S04]  /*20d0*/  LDS R3, [R9+0x40] ;  /* 0x0000400009037984 */ /* 0x003e280000000800 */
[----:B------:R-:W-:Y:S04]  /*20e0*/  LDS R2, [R8] ;  /* 0x0000000008027984 */ /* 0x000fe80000000800 */
[----:B-----5:R-:W1:Y:S01]  /*20f0*/  LDS R5, [R8+0x40] ;  /* 0x0000400008057984 */ /* 0x020e620000000800 */
[----:B0-----:R-:W-:-:S02]  /*2100*/  FSETP.GT.AND P3, PT, R3, R0, PT ;  /* 0x000000000300720b */ /* 0x001fc40003f64000 */
[----:B------:R-:W-:-:S05]  /*2110*/  FMNMX R0, R0, R3, !PT ;  /* 0x0000000300007209 */ /* 0x000fca0007800000 */
[----:B------:R4:W-:Y:S01]  /*2120*/  STS [R9], R0 ;  /* 0x0000000009007388 */ /* 0x0009e20000000800 */
[----:B-1----:R-:W-:-:S05]  /*2130*/  SEL R5, R5, R2, P3 ;  /* 0x0000000205057207 */ /* 0x002fca0001800000 */
[----:B------:R4:W-:Y:S02]  /*2140*/  STS [R8], R5 ;  /* 0x0000000508007388 */ /* 0x0009e40000000800 */
.L_x_516:
[----:B------:R-:W-:Y:S05]  /*2150*/  BSYNC.RECONVERGENT B0 ;  /* 0x0000000000007941 */ /* 0x000fea0003800200 */
.L_x_515:
[----:B------:R-:W-:Y:S06]  /*2160*/  BAR.SYNC.DEFER_BLOCKING 0x0 ;  /* 0x0000000000007b1d */ /* 0x000fec0000010000 */
[----:B------:R-:W-:Y:S04]  /*2170*/  BSSY.RECONVERGENT B0, `(.L_x_517) ;  /* 0x000000b000007945 */ /* 0x000fe80003800200 */
[----:B------:R-:W-:Y:S05]  /*2180*/  @P2 BRA `(.L_x_518) ;  /* 0x0000000000242947 */ /* 0x000fea0003800000 */
[----:B----4-:R-:W-:Y:S04]  /*2190*/  LDS R0, [R9] ;  /* 0x0000000009007984 */ /* 0x010fe80000000800 */
        /* <DEDUP_REMOVED lines=8> */
.L_x_518:
[----:B------:R-:W-:Y:S05]  /*2220*/  BSYNC.RECONVERGENT B0 ;  /* 0x0000000000007941 */ /* 0x000fea0003800200 */
.L_x_517:
[----:B------:R-:W-:Y:S06]  /*2230*/  BAR.SYNC.DEFER_BLOCKING 0x0 ;  /* 0x0000000000007b1d */ /* 0x000fec0000010000 */
[----:B------:R-:W-:Y:S04]  /*2240*/  BSSY.RECONVERGENT B0, `(.L_x_519) ;  /* 0x000000b000007945 */ /* 0x000fe80003800200 */
[----:B------:R-:W-:Y:S05]  /*2250*/  @P0 BRA `(.L_x_520) ;  /* 0x0000000000240947 */ /* 0x000fea0003800000 */
[----:B0---4-:R-:W-:Y:S04]  /*2260*/  LDS R0, [R9] ;  /* 0x0000000009007984 */ /* 0x011fe80000000800 */
[----:B-1----:R-:W0:Y:S04]  /*2270*/  LDS R3, [R9+0x10] ;  /* 0x0000100009037984 */ /* 0x002e280000000800 */
[----:B------:R-:W-:Y:S04]  /*2280*/  LDS R2, [R8] ;  /* 0x0000000008027984 */ /* 0x000fe80000000800 */
[----:B-----5:R-:W1:Y:S01]  /*2290*/  LDS R5, [R8+0x10] ;  /* 0x0000100008057984 */ /* 0x020e620000000800 */
[----:B0-----:R-:W-:-:S02]  /*22a0*/  FSETP.GT.AND P0, PT, R3, R0, PT ;  /* 0x000000000300720b */ /* 0x001fc40003f04000 */
[----:B------:R-:W-:-:S05]  /*22b0*/  FMNMX R0, R0, R3, !PT ;  /* 0x0000000300007209 */ /* 0x000fca0007800000 */
[----:B------:R0:W-:Y:S01]  /*22c0*/  STS [R9], R0 ;  /* 0x0000000009007388 */ /* 0x0001e20000000800 */
[----:B-1----:R-:W-:-:S05]  /*22d0*/  SEL R5, R5, R2, P0 ;  /* 0x0000000205057207 */ /* 0x002fca0000000000 */
[----:B------:R0:W-:Y:S02]  /*22e0*/  STS [R8], R5 ;  /* 0x0000000508007388 */ /* 0x0001e40000000800 */
.L_x_520:
[----:B------:R-:W-:Y:S05]  /*22f0*/  BSYNC.RECONVERGENT B0 ;  /* 0x0000000000007941 */ /* 0x000fea0003800200 */
.L_x_519:
        /* <DEDUP_REMOVED lines=12> */
.L_x_522:
[----:B------:R-:W-:Y:S05]  /*23c0*/  BSYNC.RECONVERGENT B0 ;  /* 0x0000000000007941 */ /* 0x000fea0003800200 */
.L_x_521:
[----:B------:R-:W-:Y:S01]  /*23d0*/  BAR.SYNC.DEFER_BLOCKING 0x0 ;  /* 0x0000000000007b1d */ /* 0x000fe20000010000 */
[----:B------:R-:W-:-:S05]  /*23e0*/  ISETP.NE.AND P1, PT, R11, RZ, PT ;  /* 0x000000ff0b00720c */ /* 0x000fca0003f25270 */
[----:B------:R-:W-:Y:S08]  /*23f0*/  BSSY.RECONVERGENT B0, `(.L_x_523) ;  /* 0x000000c000007945 */ /* 0x000ff00003800200 */
[----:B------:R-:W-:Y:S05]  /*2400*/  @P1 BRA `(.L_x_524) ;  /* 0x0000000000281947 */ /* 0x000fea0003800000 */
[----:B------:R-:W0:Y:S01]  /*2410*/  S2UR UR10, SR_CgaCtaId ;  /* 0x00000000000a79c3 */ /* 0x000e220000008800 */
[----:B------:R-:W-:Y:S02]  /*2420*/  UMOV UR4, 0x400 ;  /* 0x0000040000047882 */ /* 0x000fe40000000000 */
[----:B0-----:R-:W-:-:S09]  /*2430*/  ULEA UR4, UR10, UR4, 0x18 ;  /* 0x000000040a047291 */ /* 0x001fd2000f8ec0ff */
[----:B-1----:R-:W0:Y:S04]  /*2440*/  LDS.64 R2, [UR4] ;  /* 0x00000004ff027984 */ /* 0x002e280008000a00 */
[----:B----45:R-:W1:Y:S01]  /*2450*/  LDS.64 R4, [UR4+0x80] ;  /* 0x00008004ff047984 */ /* 0x030e620008000a00 */
[----:B0-----:R-:W-:Y:S02]  /*2460*/  FSETP.GT.AND P0, PT, R3, R2, PT ;  /* 0x000000020300720b */ /* 0x001fe40003f04000 */
[----:B------:R-:W-:Y:S02]  /*2470*/  FMNMX R2, R2, R3, !PT ;  /* 0x0000000302027209 */ /* 0x000fe40007800000 */
[----:B-1----:R-:W-:-:S03]  /*2480*/  SEL R4, R5, R4, P0 ;  /* 0x0000000405047207 */ /* 0x002fc60000000000 */
[----:B------:R0:W-:Y:S04]  /*2490*/  STS [UR4], R2 ;  /* 0x00000002ff007988 */ /* 0x0001e80008000804 */
[----:B------:R0:W-:Y:S02]  /*24a0*/  STS [UR4+0x80], R4 ;  /* 0x00008004ff007988 */ /* 0x0001e40008000804 */
.L_x_524:
[----:B------:R-:W-:Y:S05]  /*24b0*/  BSYNC.RECONVERGENT B0 ;  /* 0x0000000000007941 */ /* 0x000fea0003800200 */
.L_x_523:
[----:B------:R-:W1:Y:S08]  /*24c0*/  S2UR UR10, SR_CgaCtaId ;  /* 0x00000000000a79c3 */ /* 0x000e700000008800 */
[----:B------:R-:W-:Y:S06]  /*24d0*/  BAR.SYNC.DEFER_BLOCKING 0x0 ;  /* 0x0000000000007b1d */ /* 0x000fec0000010000 */
[----:B------:R-:W-:Y:S01]  /*24e0*/  UMOV UR4, 0x400 ;  /* 0x0000040000047882 */ /* 0x000fe20000000000 */
[----:B------:R-:W-:Y:S01]  /*24f0*/  VOTEU.ALL UP0, P1 ;  /* 0x0000000000ff7886 */ /* 0x000fe20000800000 */
[----:B------:R-:W2:Y:S01]  /*2500*/  LDCU UR20, c[0x0][0x388] ;  /* 0x00007100ff1477ac */ /* 0x000ea20008000800 */
[----:B-1----:R-:W-:-:S03]  /*2510*/  ULEA UR4, UR10, UR4, 0x18 ;  /* 0x000000040a047291 */ /* 0x002fc6000f8ec0ff */
[----:B------:R-:W-:Y:S02]  /*2520*/  @!UP0 UIMAD.WIDE.U32 UR10, UR18, 0x4, UR6 ;  /* 0x00000004120a88a5 */ /* 0x000fe4000f8e0006 */
[----:B------:R-:W-:-:S04]  /*2530*/  UIADD3 UR18, UPT, UPT, UR18, 0x1, URZ ;  /* 0x0000000112127890 */ /* 0x000fc8000fffe0ff */
[----:B0-----:R-:W-:Y:S01]  /*2540*/  MOV R2, UR10 ;  /* 0x0000000a00027c02 */ /* 0x001fe20008000f00 */
[----:B----4-:R-:W0:Y:S01]  /*2550*/  LDS R0, [UR4+0x80] ;  /* 0x00008004ff007984 */ /* 0x010e220008000800 */
[----:B------:R-:W-:Y:S01]  /*2560*/  MOV R3, UR11 ;  /* 0x0000000b00037c02 */ /* 0x000fe20008000f00 */
[----:B--2---:R-:W-:Y:S01]  /*2570*/  UISETP.NE.AND UP0, UPT, UR18, UR20, UPT ;  /* 0x000000141200728c */ /* 0x004fe2000bf05270 */
[----:B0-----:R-:W-:-:S13]  /*2580*/  R2UR UR4, R0 ;  /* 0x00000000000472ca */ /* 0x001fda00000e0000 */
[----:B-----5:R-:W-:-:S05]  /*2590*/  MOV R5, UR4 ;  /* 0x0000000400057c02 */ /* 0x020fca0008000f00 */
[----:B------:R0:W-:Y:S01]  /*25a0*/  @!P1 STG.E desc[UR12][R2.64], R5 ;  /* 0x0000000502009986 */ /* 0x0001e2000c10190c */
[----:B------:R-:W-:Y:S05]  /*25b0*/  BRA.U UP0, `(.L_x_525) ;  /* 0xffffffdd00487547 */ /* 0x000fea000b83ffff */
[----:B------:R-:W-:Y:S05]  /*25c0*/  EXIT ;  /* 0x000000000000794d */ /* 0x000fea0003800000 */
        .weak           $__internal_5_$__cuda_sm20_sqrt_rn_f32_slowpath
        .type           $__internal_5_$__cuda_sm20_sqrt_rn_f32_slowpath,@function
        .size           $__internal_5_$__cuda_sm20_sqrt_rn_f32_slowpath,(.L_x_869 - $__internal_5_$__cuda_sm20_sqrt_rn_f32_slowpath)
$__internal_5_$__cuda_sm20_sqrt_rn_f32_slowpath:
        /* <DEDUP_REMOVED lines=12> */
[----:B0-----:R-:W-:-:S04]  /*2690*/  @P1 FMUL.FTZ R23, R27, R22 ;  /* 0x000000161b171220 */ /* 0x001fc80000410000 */
[----:B------:R-:W-:-:S04]  /*26a0*/  @P1 FADD.FTZ R28, -R23, -RZ ;  /* 0x800000ff171c1221 */ /* 0x000fc80000010100 */
[----:B------:R-:W-:Y:S01]  /*26b0*/  @P1 FFMA R28, R23, R28, R27 ;  /* 0x0000001c171c1223 */ /* 0x000fe2000000001b */
[----:B------:R-:W-:Y:S01]  /*26c0*/  @P1 FMUL.FTZ R27, R22, 0.5 ;  /* 0x3f000000161b1820 */ /* 0x000fe20000410000 */
[----:B------:R-:W-:-:S03]  /*26d0*/  @!P1 MOV R22, R0 ;  /* 0x0000000000169202 */ /* 0x000fc60000000f00 */
[----:B------:R-:W-:-:S04]  /*26e0*/  @P1 FFMA R27, R28, R27, R23 ;  /* 0x0000001b1c1b1223 */ /* 0x000fc80000000017 */
[----:B------:R-:W-:-:S07]  /*26f0*/  @P1 FMUL.FTZ R22, R27, 2.3283064365386962891e-10 ;  /* 0x2f8000001b161820 */ /* 0x000fce0000410000 */
.L_x_526:
[----:B------:R-:W-:Y:S01]  /*2700*/  HFMA2 R29, -RZ, RZ, 0, 0 ;  /* 0x00000000ff1d7431 */ /* 0x000fe200000001ff */
[----:B------:R-:W-:-:S04]  /*2710*/  MOV R28, R12 ;  /* 0x0000000c001c7202 */ /* 0x000fc80000000f00 */
[----:B------:R-:W-:Y:S05]  /*2720*/  RET.REL.NODEC R28 `(_Z70density_and_manhattan_weights_meanwhile_furthest_point_sampling_kernelILj32EEviiifPKfS1_S1_PfPi) ;  /* 0xffffffd81c347950 */ /* 0x000fea0003c3ffff */
.L_x_527:
        /* <DEDUP_REMOVED lines=13> */
.L_x_869:


//--------------------- .text._Z70density_and_manhattan_weights_meanwhile_furthest_point_sampling_kernelILj64EEviiifPKfS1_S1_PfPi --------------------------
	.section	.text._Z70density_and_manhattan_weights_meanwhile_furthest_point_sampling_kernelILj64EEviiifPKfS1_S1_PfPi,"ax",@progbits
	.align	128
        .global         _Z70density_and_manhattan_weights_meanwhile_furthest_point_sampling_kernelILj64EEviiifPKfS1_S1_PfPi
        .type           _Z70density_and_manhattan_weights_meanwhile_furthest_point_sampling_kernelILj64EEviiifPKfS1_S1_PfPi,@function
        .size           _Z70density_and_manhattan_weights_meanwhile_furthest_point_sampling_kernelILj64EEviiifPKfS1_S1_PfPi,(.L_x_870 - _Z70density_and_manhattan_weights_meanwhile_furthest_point_sampling_kernelILj64EEviiifPKfS1_S1_PfPi)
        .other          _Z70density_and_manhattan_weights_meanwhile_furthest_point_sampling_kernelILj64EEviiifPKfS1_S1_PfPi,@"STO_CUDA_ENTRY STV_DEFAULT"
_Z70density_and_manhattan_weights_meanwhile_furthest_point_sampling_kernelILj64EEviiifPKfS1_S1_PfPi:
.text._Z70density_and_manhattan_weights_meanwhile_furthest_point_sampling_kernelILj64EEviiifPKfS1_S1_PfPi:
        /* <DEDUP_REMOVED lines=46> */
.L_x_587:
        /* <DEDUP_REMOVED lines=18> */
[----:B------:R-:W-:Y:S01]  /*0400*/  IMAD.MOV.U32 R26, RZ, RZ, RZ ;  /* 0x000000ffff1a7224 */ /* 0x000fe200078e00ff */
[----:B------:R-:W-:-:S02]  /*0410*/  MOV R20, 0xbf800000 ;  /* 0xbf80000000147802 */ /* 0x000fc40000000f00 */
[----:B------:R-:W-:-:S08]  /*0420*/  MOV R4, R11 ;  /* 0x0000000b00047202 */ /* 0x000fd00000000f00 */
[----:B0-----:R-:W-:Y:S05]  /*0430*/  @!P0 BRA `(.L_x_531) ;  /* 0x0000000c00e88947 */ /* 0x001fea0003800000 */
[----:B------:R-:W-:Y:S01]  /*0440*/  HFMA2 R2, -RZ, RZ, 0, 1.78813934326171875e-07 ;  /* 0x00000003ff027431 */ /* 0x000fe200000001ff */
[----:B------:R-:W-:Y:S01]  /*0450*/  LEA.HI R0, R10, 0x1, RZ, 0x1a ;  /* 0x000000010a007811 */ /* 0x000fe200078fd0ff */
[----:B------:R-:W-:Y:S01]  /*0460*/  HFMA2 R20, -RZ, RZ, -1.875, 0 ;  /* 0xbf800000ff147431 */ /* 0x000fe200000001ff */
[----:B------:R-:W-:Y:S02]  /*0470*/  MOV R26, RZ ;  /* 0x000000ff001a7202 */ /* 0x000fe40000000f00 */
[----:B------:R-:W-:Y:S02]  /*0480*/  LOP3.LUT R0, R0, 0x7fffffc, RZ, 0xc0, !PT ;  /* 0x07fffffc00007812 */ /* 0x000fe400078ec0ff */
[----:B------:R-:W-:Y:S01]  /*0490*/  MOV R4, R11 ;  /* 0x0000000b00047202 */ /* 0x000fe20000000f00 */
[----:B------:R-:W-:Y:S02]  /*04a0*/  IMAD R3, R11, R2, 0x180 ;  /* 0x000001800b037424 */ /* 0x000fe400078e0202 */
[----:B------:R-:W-:-:S07]  /*04b0*/  IMAD.MOV R2, RZ, RZ, -R0 ;  /* 0x000000ffff027224 */ /* 0x000fce00078e0a00 */
.L_x_556:
        /* <DEDUP_REMOVED lines=22> */
[----:B------:R-:W-:Y:S05]  /*0620*/  CALL.REL.NOINC `($__internal_6_$__cuda_sm20_sqrt_rn_f32_slowpath) ;  /* 0x0000002000207944 */ /* 0x000fea0003c00000 */
[----:B------:R-:W-:Y:S01]  /*0630*/  MOV R13, R22 ;  /* 0x00000016000d7202 */ /* 0x000fe20000000f00 */
[----:B------:R-:W-:Y:S06]  /*0640*/  BRA `(.L_x_534) ;  /* 0x0000000000107947 */ /* 0x000fec0003800000 */
.L_x_533:
[----:B------:R-:W-:Y:S01]  /*0650*/  FMUL.FTZ R13, R14, R15 ;  /* 0x0000000f0e0d7220 */ /* 0x000fe20000410000 */
[----:B------:R-:W-:-:S03]  /*0660*/  FMUL.FTZ R12, R15, 0.5 ;  /* 0x3f0000000f0c7820 */ /* 0x000fc60000410000 */
[----:B------:R-:W-:-:S04]  /*0670*/  FFMA R0, -R13, R13, R14 ;  /* 0x0000000d0d007223 */ /* 0x000fc8000000010e */
[----:B------:R-:W-:-:S07]  /*0680*/  FFMA R13, R0, R12, R13 ;  /* 0x0000000c000d7223 */ /* 0x000fce000000000d */
.L_x_534:
[----:B------:R-:W-:Y:S05]  /*0690*/  BSYNC.RECONVERGENT B2 ;  /* 0x0000000000027941 */ /* 0x000fea0003800200 */
.L_x_532:
[----:B------:R-:W-:-:S04]  /*06a0*/  IADD3 R15, P0, PT, R4, UR5, RZ ;  /* 0x00000005040f7c10 */ /* 0x000fc8000ff1e0ff */
[----:B------:R-:W-:Y:S01]  /*06b0*/  IADD3.X R0, PT, PT, RZ, UR19, RZ, P0, !PT ;  /* 0x00000013ff007c10 */ /* 0x000fe200087fe4ff */
[----:B------:R-:W-:-:S03]  /*06c0*/  IMAD.SHL.U32 R14, R15, 0x4, RZ ;  /* 0x000000040f0e7824 */ /* 0x000fc600078e00ff */
        /* <DEDUP_REMOVED lines=14> */
[----:B-----5:R-:W-:Y:S05]  /*07b0*/  CALL.REL.NOINC `($__internal_6_$__cuda_sm20_sqrt_rn_f32_slowpath) ;  /* 0x0000001c00bc7944 */ /* 0x020fea0003c00000 */
[----:B------:R-:W-:Y:S01]  /*07c0*/  MOV R19, R22 ;  /* 0x0000001600137202 */ /* 0x000fe20000000f00 */
[----:B------:R-:W-:Y:S06]  /*07d0*/  BRA `(.L_x_537) ;  /* 0x0000000000107947 */ /* 0x000fec0003800000 */
.L_x_536:
[----:B------:R-:W-:Y:S01]  /*07e0*/  FMUL.FTZ R19, R24, R21 ;  /* 0x0000001518137220 */ /* 0x000fe20000410000 */
[----:B------:R-:W-:-:S03]  /*07f0*/  FMUL.FTZ R12, R21, 0.5 ;  /* 0x3f000000150c7820 */ /* 0x000fc60000410000 */
[----:B------:R-:W-:-:S04]  /*0800*/  FFMA R0, -R19, R19, R24 ;  /* 0x0000001313007223 */ /* 0x000fc80000000118 */
[----:B------:R-:W-:-:S07]  /*0810*/  FFMA R19, R0, R12, R19 ;  /* 0x0000000c00137223 */ /* 0x000fce0000000013 */
.L_x_537:
[----:B------:R-:W-:Y:S05]  /*0820*/  BSYNC.RECONVERGENT B2 ;  /* 0x0000000000027941 */ /* 0x000fea0003800200 */
.L_x_535:
        /* <DEDUP_REMOVED lines=26> */
[----:B------:R0:W1:Y:S01]  /*09d0*/  MUFU.RSQ R12, R23 ;  /* 0x00000017000c7308 */ /* 0x0000620000001400 */
[----:B------:R-:W-:Y:S02]  /*09e0*/  IADD3 R0, PT, PT, R23, -0xd000000, RZ ;  /* 0xf300000017007810 */ /* 0x000fe40007ffe0ff */
[----:B------:R-:W-:Y:S02]  /*09f0*/  SEL R26, R4, R26, P0 ;  /* 0x0000001a041a7207 */ /* 0x000fe40000000000 */
[----:B------:R-:W-:-:S13]  /*0a00*/  ISETP.GT.U32.AND P1, PT, R0, 0x727fffff, PT ;  /* 0x727fffff0000780c */ /* 0x000fda0003f24070 */
[----:B01----:R-:W-:Y:S05]  /*0a10*/  @!P1 BRA `(.L_x_539) ;  /* 0x0000000000149947 */ /* 0x003fea0003800000 */
[----:B------:R-:W-:Y:S01]  /*0a20*/  IMAD.MOV.U32 R0, RZ, RZ, R23 ;  /* 0x000000ffff007224 */ /* 0x000fe200078e0017 */
[----:B------:R-:W-:-:S07]  /*0a30*/  MOV R12, 0xa50 ;  /* 0x00000a50000c7802 */ /* 0x000fce0000000f00 */
[----:B------:R-:W-:Y:S05]  /*0a40*/  CALL.REL.NOINC `($__internal_6_$__cuda_sm20_sqrt_rn_f32_slowpath) ;  /* 0x0000001c00187944 */ /* 0x000fea0003c00000 */
[----:B------:R-:W-:Y:S01]  /*0a50*/  MOV R18, R22 ;  /* 0x0000001600127202 */ /* 0x000fe20000000f00 */
[----:B------:R-:W-:Y:S06]  /*0a60*/  BRA `(.L_x_540) ;  /* 0x0000000000107947 */ /* 0x000fec0003800000 */
.L_x_539:
[----:B------:R-:W-:Y:S01]  /*0a70*/  FMUL.FTZ R18, R23, R12 ;  /* 0x0000000c17127220 */ /* 0x000fe20000410000 */
[----:B------:R-:W-:-:S03]  /*0a80*/  FMUL.FTZ R0, R12, 0.5 ;  /* 0x3f0000000c007820 */ /* 0x000fc60000410000 */
[----:B------:R-:W-:-:S04]  /*0a90*/  FFMA R19, -R18, R18, R23 ;  /* 0x0000001212137223 */ /* 0x000fc80000000117 */
[----:B------:R-:W-:-:S07]  /*0aa0*/  FFMA R18, R19, R0, R18 ;  /* 0x0000000013127223 */ /* 0x000fce0000000012 */
.L_x_540:
[----:B------:R-:W-:Y:S05]  /*0ab0*/  BSYNC.RECONVERGENT B2 ;  /* 0x0000000000027941 */ /* 0x000fea0003800200 */
.L_x_538:
        /* <DEDUP_REMOVED lines=14> */
.L_x_542:
[----:B------:R-:W-:Y:S01]  /*0ba0*/  FMUL.FTZ R12, R13, R22 ;  /* 0x000000160d0c7220 */ /* 0x000fe20000410000 */
[----:B------:R-:W-:-:S03]  /*0bb0*/  FMUL.FTZ R0, R22, 0.5 ;  /* 0x3f00000016007820 */ /* 0x000fc60000410000 */
[----:B------:R-:W-:-:S04]  /*0bc0*/  FFMA R13, -R12, R12, R13 ;  /* 0x0000000c0c0d7223 */ /* 0x000fc8000000010d */
[----:B------:R-:W-:-:S07]  /*0bd0*/  FFMA R12, R13, R0, R12 ;  /* 0x000000000d0c7223 */ /* 0x000fce000000000c */
.L_x_543:
[----:B------:R-:W-:Y:S05]  /*0be0*/  BSYNC.RECONVERGENT B2 ;  /* 0x0000000000027941 */ /* 0x000fea0003800200 */
.L_x_541:
        /* <DEDUP_REMOVED lines=25> */
[----:B------:R-:W-:-:S02]  /*0d80*/  FSEL R20, R23, R20, P0 ;  /* 0x0000001417147208 */ /* 0x000fc40000000000 */
[----:B------:R-:W-:-:S07]  /*0d90*/  IADD3 R21, PT, PT, R3, 0xc0, RZ ;  /* 0x000000c003157810 */ /* 0x000fce0007ffe0ff */
[----:B------:R-:W-:Y:S02]  /*0da0*/  @P0 VIADD R26, R4, 0x40 ;  /* 0x00000040041a0836 */ /* 0x000fe40000000000 */
[----:B0-----:R-:W-:Y:S05]  /*0db0*/  @!P1 BRA `(.L_x_545) ;  /* 0x0000000000149947 */ /* 0x001fea0003800000 */
[----:B------:R-:W-:Y:S02]  /*0dc0*/  MOV R0, R22 ;  /* 0x0000001600007202 */ /* 0x000fe40000000f00 */
[----:B------:R-:W-:-:S07]  /*0dd0*/  MOV R12, 0xdf0 ;  /* 0x00000df0000c7802 */ /* 0x000fce0000000f00 */
[----:B-1----:R-:W-:Y:S05]  /*0de0*/  CALL.REL.NOINC `($__internal_6_$__cuda_sm20_sqrt_rn_f32_slowpath) ;  /* 0x0000001800307944 */ /* 0x002fea0003c00000 */
[----:B------:R-:W-:Y:S01]  /*0df0*/  MOV R25, R22 ;  /* 0x0000001600197202 */ /* 0x000fe20000000f00 */
[----:B------:R-:W-:Y:S06]  /*0e00*/  BRA `(.L_x_546) ;  /* 0x0000000000107947 */ /* 0x000fec0003800000 */
.L_x_545:
[----:B-1----:R-:W-:Y:S01]  /*0e10*/  FMUL.FTZ R25, R22, R27 ;  /* 0x0000001b16197220 */ /* 0x002fe20000410000 */
[----:B------:R-:W-:-:S03]  /*0e20*/  FMUL.FTZ R12, R27, 0.5 ;  /* 0x3f0000001b0c7820 */ /* 0x000fc60000410000 */
[----:B------:R-:W-:-:S04]  /*0e30*/  FFMA R0, -R25, R25, R22 ;  /* 0x0000001919007223 */ /* 0x000fc80000000116 */
[----:B------:R-:W-:-:S07]  /*0e40*/  FFMA R25, R0, R12, R25 ;  /* 0x0000000c00197223 */ /* 0x000fce0000000019 */
.L_x_546:
[----:B------:R-:W-:Y:S05]  /*0e50*/  BSYNC.RECONVERGENT B2 ;  /* 0x0000000000027941 */ /* 0x000fea0003800200 */
.L_x_544:
        /* <DEDUP_REMOVED lines=12> */
[----:B------:R-:W-:Y:S05]  /*0f20*/  BRA `(.L_x_549) ;  /* 0x0000000000107947 */ /* 0x000fea0003800000 */
.L_x_548:
[----:B------:R-:W-:Y:S01]  /*0f30*/  FMUL.FTZ R22, R13, R12 ;  /* 0x0000000c0d167220 */ /* 0x000fe20000410000 */
[----:B------:R-:W-:-:S03]  /*0f40*/  FMUL.FTZ R0, R12, 0.5 ;  /* 0x3f0000000c007820 */ /* 0x000fc60000410000 */
[----:B------:R-:W-:-:S04]  /*0f50*/  FFMA R13, -R22, R22, R13 ;  /* 0x00000016160d7223 */ /* 0x000fc8000000010d */
[----:B------:R-:W-:-:S07]  /*0f60*/  FFMA R22, R13, R0, R22 ;  /* 0x000000000d167223 */ /* 0x000fce0000000016 */
.L_x_549:
[----:B------:R-:W-:Y:S05]  /*0f70*/  BSYNC.RECONVERGENT B2 ;  /* 0x0000000000027941 */ /* 0x000fea0003800200 */
.L_x_547:
        /* <DEDUP_REMOVED lines=26> */
[----:B------:R-:W-:Y:S02]  /*1120*/  @P0 VIADD R26, R4, 0x80 ;  /* 0x00000080041a0836 */ /* 0x000fe40000000000 */
[----:B0-----:R-:W-:Y:S05]  /*1130*/  @!P1 BRA `(.L_x_551) ;  /* 0x0000000000149947 */ /* 0x001fea0003800000 */
[----:B------:R-:W-:Y:S02]  /*1140*/  MOV R0, R22 ;  /* 0x0000001600007202 */ /* 0x000fe40000000f00 */
[----:B------:R-:W-:-:S07]  /*1150*/  MOV R12, 0x1170 ;  /* 0x00001170000c7802 */ /* 0x000fce0000000f00 */
[----:B-1----:R-:W-:Y:S05]  /*1160*/  CALL.REL.NOINC `($__internal_6_$__cuda_sm20_sqrt_rn_f32_slowpath) ;  /* 0x0000001400507944 */ /* 0x002fea0003c00000 */
[----:B------:R-:W-:Y:S01]  /*1170*/  MOV R21, R22 ;  /* 0x0000001600157202 */ /* 0x000fe20000000f00 */
[----:B------:R-:W-:Y:S06]  /*1180*/  BRA `(.L_x_552) ;  /* 0x0000000000107947 */ /* 0x000fec0003800000 */
.L_x_551:
[----:B-1----:R-:W-:Y:S01]  /*1190*/  FMUL.FTZ R21, R22, R23 ;  /* 0x0000001716157220 */ /* 0x002fe20000410000 */
[----:B------:R-:W-:-:S03]  /*11a0*/  FMUL.FTZ R12, R23, 0.5 ;  /* 0x3f000000170c7820 */ /* 0x000fc60000410000 */
[----:B------:R-:W-:-:S04]  /*11b0*/  FFMA R0, -R21, R21, R22 ;  /* 0x0000001515007223 */ /* 0x000fc80000000116 */
[----:B------:R-:W-:-:S07]  /*11c0*/  FFMA R21, R0, R12, R21 ;  /* 0x0000000c00157223 */ /* 0x000fce0000000015 */
.L_x_552:
[----:B------:R-:W-:Y:S05]  /*11d0*/  BSYNC.RECONVERGENT B2 ;  /* 0x0000000000027941 */ /* 0x000fea0003800200 */
.L_x_550:
        /* <DEDUP_REMOVED lines=13> */
.L_x_554:
[----:B------:R-:W-:Y:S01]  /*12b0*/  FMUL.FTZ R22, R19, R12 ;  /* 0x0000000c13167220 */ /* 0x000fe20000410000 */
[----:B------:R-:W-:-:S03]  /*12c0*/  FMUL.FTZ R0, R12, 0.5 ;  /* 0x3f0000000c007820 */ /* 0x000fc60000410000 */
[----:B------:R-:W-:-:S04]  /*12d0*/  FFMA R13, -R22, R22, R19 ;  /* 0x00000016160d7223 */ /* 0x000fc80000000113 */
[----:B------:R-:W-:-:S07]  /*12e0*/  FFMA R22, R13, R0, R22 ;  /* 0x000000000d167223 */ /* 0x000fce0000000016 */
.L_x_555:
[----:B------:R-:W-:Y:S05]  /*12f0*/  BSYNC.RECONVERGENT B2 ;  /* 0x0000000000027941 */ /* 0x000fea0003800200 */
.L_x_553:
        /* <DEDUP_REMOVED lines=11> */
[C---:B------:R-:W-:Y:S01]  /*13b0*/  @P0 IADD3 R26, PT, PT, R4.reuse, 0xc0, RZ ;  /* 0x000000c0041a0810 */ /* 0x040fe20007ffe0ff */
[----:B------:R-:W-:Y:S01]  /*13c0*/  VIADD R4, R4, 0x100 ;  /* 0x0000010004047836 */ /* 0x000fe20000000000 */
[----:B0-----:R-:W-:Y:S06]  /*13d0*/  @P1 BRA `(.L_x_556) ;  /* 0xfffffff000381947 */ /* 0x001fec000383ffff */
.L_x_531:
[----:B------:R-:W-:Y:S05]  /*13e0*/  BSYNC.RECONVERGENT B1 ;  /* 0x0000000000017941 */ /* 0x000fea0003800200 */
.L_x_530:
        /* <DEDUP_REMOVED lines=30> */
.L_x_558:
[----:B------:R-:W-:Y:S01]  /*15d0*/  FMUL.FTZ R13, R18, R3 ;  /* 0x00000003120d7220 */ /* 0x000fe20000410000 */
[----:B------:R-:W-:-:S03]  /*15e0*/  FMUL.FTZ R2, R3, 0.5 ;  /* 0x3f00000003027820 */ /* 0x000fc60000410000 */
[----:B------:R-:W-:-:S04]  /*15f0*/  FFMA R0, -R13, R13, R18 ;  /* 0x0000000d0d007223 */ /* 0x000fc80000000112 */
[----:B------:R-:W-:-:S07]  /*1600*/  FFMA R13, R0, R2, R13 ;  /* 0x00000002000d7223 */ /* 0x000fce000000000d */
.L_x_559:
[----:B------:R-:W-:Y:S05]  /*1610*/  BSYNC.RECONVERGENT B1 ;  /* 0x0000000000017941 */ /* 0x000fea0003800200 */
.L_x_557:
        /* <DEDUP_REMOVED lines=18> */
[----:B-----5:R-:W-:Y:S05]  /*1740*/  CALL.REL.NOINC `($__internal_6_$__cuda_sm20_sqrt_rn_f32_slowpath) ;  /* 0x0000000c00d87944 */ /* 0x020fea0003c00000 */
[----:B------:R-:W-:Y:S05]  /*1750*/  BRA `(.L_x_562) ;  /* 0x0000000000107947 */ /* 0x000fea0003800000 */
.L_x_561:
[----:B------:R-:W-:Y:S01]  /*1760*/  FMUL.FTZ R22, R17, R12 ;  /* 0x0000000c11167220 */ /* 0x000fe20000410000 */
[----:B------:R-:W-:-:S03]  /*1770*/  FMUL.FTZ R0, R12, 0.5 ;  /* 0x3f0000000c007820 */ /* 0x000fc60000410000 */
[----:B------:R-:W-:-:S04]  /*1780*/  FFMA R17, -R22, R22, R17 ;  /* 0x0000001616117223 */ /* 0x000fc80000000111 */
[----:B------:R-:W-:-:S07]  /*1790*/  FFMA R22, R17, R0, R22 ;  /* 0x0000000011167223 */ /* 0x000fce0000000016 */
.L_x_562:
[----:B------:R-:W-:Y:S05]  /*17a0*/  BSYNC.RECONVERGENT B1 ;  /* 0x0000000000017941 */ /* 0x000fea0003800200 */
.L_x_560:
        /* <DEDUP_REMOVED lines=35> */
[----:B------:R-:W-:Y:S02]  /*19e0*/  ISETP.GT.U32.AND P1, PT, R12, 0x727fffff, PT ;  /* 0x727fffff0c00780c */ /* 0x000fe40003f24070 */
[----:B------:R-:W-:-:S11]  /*19f0*/  IADD3 R2, PT, PT, R4, 0x40, RZ ;  /* 0x0000004004027810 */ /* 0x000fd60007ffe0ff */
[----:B01----:R-:W-:Y:S05]  /*1a00*/  @!P1 BRA `(.L_x_564) ;  /* 0x0000000000109947 */ /* 0x003fea0003800000 */
[----:B------:R-:W-:-:S07]  /*1a10*/  MOV R12, 0x1a30 ;  /* 0x00001a30000c7802 */ /* 0x000fce0000000f00 */
[----:B------:R-:W-:Y:S05]  /*1a20*/  CALL.REL.NOINC `($__internal_6_$__cuda_sm20_sqrt_rn_f32_slowpath) ;  /* 0x0000000c00207944 */ /* 0x000fea0003c00000 */
[----:B------:R-:W-:Y:S01]  /*1a30*/  MOV R17, R22 ;  /* 0x0000001600117202 */ /* 0x000fe20000000f00 */
[----:B------:R-:W-:Y:S06]  /*1a40*/  BRA `(.L_x_565) ;  /* 0x0000000000107947 */ /* 0x000fec0003800000 */
.L_x_564:
[----:B------:R-:W-:Y:S01]  /*1a50*/  FMUL.FTZ R17, R0, R21 ;  /* 0x0000001500117220 */ /* 0x000fe20000410000 */
[----:B------:R-:W-:-:S03]  /*1a60*/  FMUL.FTZ R12, R21, 0.5 ;  /* 0x3f000000150c7820 */ /* 0x000fc60000410000 */
[----:B------:R-:W-:-:S04]  /*1a70*/  FFMA R0, -R17, R17, R0 ;  /* 0x0000001111007223 */ /* 0x000fc80000000100 */
[----:B------:R-:W-:-:S07]  /*1a80*/  FFMA R17, R0, R12, R17 ;  /* 0x0000000c00117223 */ /* 0x000fce0000000011 */
.L_x_565:
[----:B------:R-:W-:Y:S05]  /*1a90*/  BSYNC.RECONVERGENT B1 ;  /* 0x0000000000017941 */ /* 0x000fea0003800200 */
.L_x_563:
        /* <DEDUP_REMOVED lines=13> */
.L_x_567:
[----:B------:R-:W-:Y:S01]  /*1b70*/  FMUL.FTZ R22, R3, R12 ;  /* 0x0000000c03167220 */ /* 0x000fe20000410000 */
[----:B------:R-:W-:-:S03]  /*1b80*/  FMUL.FTZ R0, R12, 0.5 ;  /* 0x3f0000000c007820 */ /* 0x000fc60000410000 */
[----:B------:R-:W-:-:S04]  /*1b90*/  FFMA R3, -R22, R22, R3 ;  /* 0x0000001616037223 */ /* 0x000fc80000000103 */
[----:B------:R-:W-:-:S07]  /*1ba0*/  FFMA R22, R3, R0, R22 ;  /* 0x0000000003167223 */ /* 0x000fce0000000016 */
.L_x_568:
[----:B------:R-:W-:Y:S05]  /*1bb0*/  BSYNC.RECONVERGENT B1 ;  /* 0x0000000000017941 */ /* 0x000fea0003800200 */
.L_x_566:
        /* <DEDUP_REMOVED lines=11> */
[----:B-1----:R-:W-:Y:S02]  /*1c70*/  HFMA2 R3, -RZ, RZ, 0, 2.384185791015625e-07 ;  /* 0x00000004ff037431 */ /* 0x002fe400000001ff */
[----:B------:R-:W-:-:S04]  /*1c80*/  VIADD R2, R15, 0x180 ;  /* 0x000001800f027836 */ /* 0x000fc80000000000 */
        /* <DEDUP_REMOVED lines=24> */
.L_x_570:
[----:B------:R-:W-:Y:S01]  /*1e10*/  FMUL.FTZ R2, R13, R12 ;  /* 0x0000000c0d027220 */ /* 0x000fe20000410000 */
[----:B------:R-:W-:-:S03]  /*1e20*/  FMUL.FTZ R0, R12, 0.5 ;  /* 0x3f0000000c007820 */ /* 0x000fc60000410000 */
[----:B------:R-:W-:-:S04]  /*1e30*/  FFMA R13, -R2, R2, R13 ;  /* 0x00000002020d7223 */ /* 0x000fc8000000010d */
[----:B------:R-:W-:-:S07]  /*1e40*/  FFMA R2, R13, R0, R2 ;  /* 0x000000000d027223 */ /* 0x000fce0000000002 */
.L_x_571:
[----:B------:R-:W-:Y:S05]  /*1e50*/  BSYNC.RECONVERGENT B1 ;  /* 0x0000000000017941 */ /* 0x000fea0003800200 */
.L_x_569:
        /* <DEDUP_REMOVED lines=13> */
.L_x_573:
[----:B------:R-:W-:Y:S01]  /*1f30*/  FMUL.FTZ R22, R5, R4 ;  /* 0x0000000405167220 */ /* 0x000fe20000410000 */
[----:B------:R-:W-:-:S03]  /*1f40*/  FMUL.FTZ R0, R4, 0.5 ;  /* 0x3f00000004007820 */ /* 0x000fc60000410000 */
[----:B------:R-:W-:-:S04]  /*1f50*/  FFMA R5, -R22, R22, R5 ;  /* 0x0000001616057223 */ /* 0x000fc80000000105 */
[----:B------:R-:W-:-:S07]  /*1f60*/  FFMA R22, R5, R0, R22 ;  /* 0x0000000005167223 */ /* 0x000fce0000000016 */
.L_x_574:
[----:B------:R-:W-:Y:S05]  /*1f70*/  BSYNC.RECONVERGENT B1 ;  /* 0x0000000000017941 */ /* 0x000fea0003800200 */
.L_x_572:
        /* <DEDUP_REMOVED lines=10> */
.L_x_529:
[----:B------:R-:W-:Y:S05]  /*2020*/  BSYNC.RECONVERGENT B0 ;  /* 0x0000000000007941 */ /* 0x000fea0003800200 */
.L_x_528:
        /* <DEDUP_REMOVED lines=19> */
.L_x_576:
[----:B------:R-:W-:Y:S05]  /*2160*/  BSYNC.RECONVERGENT B0 ;  /* 0x0000000000007941 */ /* 0x000fea0003800200 */
.L_x_575:
        /* <DEDUP_REMOVED lines=12> */
.L_x_578:
[----:B------:R-:W-:Y:S05]  /*2230*/  BSYNC.RECONVERGENT B0 ;  /* 0x0000000000007941 */ /* 0x000fea0003800200 */
.L_x_577:
        /* <DEDUP_REMOVED lines=12> */
.L_x_580:
[----:B------:R-:W-:Y:S05]  /*2300*/  BSYNC.RECONVERGENT B0 ;  /* 0x0000000000007941 */ /* 0x000fea0003800200 */
.L_x_579:
        /* <DEDUP_REMOVED lines=12> */
.L_x_582:
[----:B------:R-:W-:Y:S05]  /*23d0*/  BSYNC.RECONVERGENT B0 ;  /* 0x0000000000007941 */ /* 0x000fea0003800200 */
.L_x_581:
        /* <DEDUP_REMOVED lines=12> */
.L_x_584:
[----:B------:R-:W-:Y:S05]  /*24a0*/  BSYNC.RECONVERGENT B0 ;  /* 0x0000000000007941 */ /* 0x000fea0003800200 */
.L_x_583:
        /* <DEDUP_REMOVED lines=14> */
.L_x_586:
[----:B------:R-:W-:Y:S05]  /*2590*/  BSYNC.RECONVERGENT B0 ;  /* 0x0000000000007941 */ /* 0x000fea0003800200 */
.L_x_585:
        /* <DEDUP_REMOVED lines=8> */
[----:B0-----:R-:W-:Y:S01]  /*2620*/  IMAD.U32 R2, RZ, RZ, UR10 ;  /* 0x0000000aff027e24 */ /* 0x001fe2000f8e00ff */
        /* <DEDUP_REMOVED lines=8> */
        .weak           $__internal_6_$__cuda_sm20_sqrt_rn_f32_slowpath
        .type           $__internal_6_$__cuda_sm20_sqrt_rn_f32_slowpath,@function
        .size           $__internal_6_$__cuda_sm20_sqrt_rn_f32_slowpath,(.L_x_870 - $__internal_6_$__cuda_sm20_sqrt_rn_f32_slowpath)
$__internal_6_$__cuda_sm20_sqrt_rn_f32_slowpath:
        /* <DEDUP_REMOVED lines=19> */
.L_x_588:
[----:B------:R-:W-:Y:S01]  /*27e0*/  HFMA2 R29, -RZ, RZ, 0, 0 ;  /* 0x00000000ff1d7431 */ /* 0x000fe200000001ff */
[----:B------:R-:W-:-:S04]  /*27f0*/  MOV R28, R12 ;  /* 0x0000000c001c7202 */ /* 0x000fc80000000f00 */
[----:B------:R-:W-:Y:S05]  /*2800*/  RET.REL.NODEC R28 `(_Z70density_and_manhattan_weights_meanwhile_furthest_point_sampling_kernelILj64EEviiifPKfS1_S1_PfPi) ;  /* 0xffffffd41cfc7950 */ /* 0x000fea0003c3ffff */
.L_x_589:
        /* <DEDUP_REMOVED lines=15> */
.L_x_870:


//--------------------- .text._Z70density_and_manhattan_weights_meanwhile_furthest_point_sampling_kernelILj128EEviiifPKfS1_S1_PfPi --------------------------
	.section	.text._Z70density_and_manhattan_weights_meanwhile_furthest_point_sampling_kernelILj128EEviiifPKfS1_S1_PfPi,"ax",@progbits
	.align	128
        .global         _Z70density_and_manhattan_weights_meanwhile_furthest_point_sampling_kernelILj128EEviiifPKfS1_S1_PfPi
        .type           _Z70density_and_manhattan_weights_meanwhile_furthest_point_sampling_kernelILj128EEviiifPKfS1_S1_PfPi,@function
        .size           _Z70density_and_manhattan_weights_meanwhile_furthest_point_sampling_kernelILj128EEviiifPKfS1_S1_PfPi,(.L_x_871 - _Z70density_and_manhattan_weights_meanwhile_furthest_point_sampling_kernelILj128EEviiifPKfS1_S1_PfPi)
        .other          _Z70density_and_manhattan_weights_meanwhile_furthest_point_sampling_kernelILj128EEviiifPKfS1_S1_PfPi,@"STO_CUDA_ENTRY STV_DEFAULT"
_Z70density_and_manhattan_weights_meanwhile_furthest_point_sampling_kernelILj128EEviiifPKfS1_S1_PfPi:
.text._Z70density_and_manhattan_weights_meanwhile_furthest_point_sampling_kernelILj128EEviiifPKfS1_S1_PfPi:
        /* <DEDUP_REMOVED lines=46> */
.L_x_651:
        /* <DEDUP_REMOVED lines=11> */
[----:B------:R-:W-:Y:S01]  /*0390*/  IMAD.U32 R2, RZ, RZ, UR10 ;  /* 0x0000000aff027e24 */ /* 0x000fe2000f8e00ff */
[----:B------:R-:W-:-:S05]  /*03a0*/  MOV R3, UR11 ;  /* 0x0000000b00037c02 */ /* 0x000fca0008000f00 */
[----:B------:R0:W5:Y:S04]  /*03b0*/  LDG.E.CONSTANT R7, desc[UR12][R2.64] ;  /* 0x0000000c02077981 */ /* 0x000168000c1e9900 */
[----:B------:R0:W5:Y:S04]  /*03c0*/  LDG.E.CONSTANT R6, desc[UR12][R2.64+0x4] ;  /* 0x0000040c02067981 */ /* 0x000168000c1e9900 */
[----:B------:R0:W5:Y:S01]  /*03d0*/  LDG.E.CONSTANT R5, desc[UR12][R2.64+0x8] ;  /* 0x0000080c02057981 */ /* 0x000162000c1e9900 */
[----:B------:R-:W-:Y:S01]  /*03e0*/  ISETP.GE.U32.AND P0, PT, R10, 0x180, PT ;  /* 0x000001800a00780c */ /* 0x000fe20003f06070 */
[----:B------:R-:W-:Y:S01]  /*03f0*/  BSSY.RECONVERGENT B1, `(.L_x_592) ;  /* 0x00000ff000017945 */ /* 0x000fe20003800200 */
[----:B------:R-:W-:-:S02]  /*0400*/  MOV R26, RZ ;  /* 0x000000ff001a7202 */ /* 0x000fc40000000f00 */
[----:B------:R-:W-:Y:S02]  /*0410*/  MOV R20, 0xbf800000 ;  /* 0xbf80000000147802 */ /* 0x000fe40000000f00 */
[----:B------:R-:W-:-:S07]  /*0420*/  MOV R4, R11 ;  /* 0x0000000b00047202 */ /* 0x000fce0000000f00 */
[----:B0-----:R-:W-:Y:S05]  /*0430*/  @!P0 BRA `(.L_x_593) ;  /* 0x0000000c00e88947 */ /* 0x001fea0003800000 */
[----:B------:R-:W-:Y:S01]  /*0440*/  HFMA2 R2, -RZ, RZ, 0, 1.78813934326171875e-07 ;  /* 0x00000003ff027431 */ /* 0x000fe200000001ff */
[----:B------:R-:W-:Y:S01]  /*0450*/  LEA.HI R0, R10, 0x1, RZ, 0x19 ;  /* 0x000000010a007811 */ /* 0x000fe200078fc8ff */
[----:B------:R-:W-:Y:S01]  /*0460*/  IMAD.MOV.U32 R26, RZ, RZ, RZ ;  /* 0x000000ffff1a7224 */ /* 0x000fe200078e00ff */
[----:B------:R-:W-:Y:S02]  /*0470*/  MOV R20, 0xbf800000 ;  /* 0xbf80000000147802 */ /* 0x000fe40000000f00 */
[----:B------:R-:W-:Y:S02]  /*0480*/  LOP3.LUT R0, R0, 0x3fffffc, RZ, 0xc0, !PT ;  /* 0x03fffffc00007812 */ /* 0x000fe400078ec0ff */
[----:B------:R-:W-:Y:S01]  /*0490*/  MOV R4, R11 ;  /* 0x0000000b00047202 */ /* 0x000fe20000000f00 */
[----:B------:R-:W-:Y:S01]  /*04a0*/  IMAD R3, R11, R2, 0x300 ;  /* 0x000003000b037424 */ /* 0x000fe200078e0202 */
[----:B------:R-:W-:-:S07]  /*04b0*/  IADD3 R2, PT, PT, -R0, RZ, RZ ;  /* 0x000000ff00027210 */ /* 0x000fce0007ffe1ff */
.L_x_618:
        /* <DEDUP_REMOVED lines=22> */
[----:B------:R-:W-:Y:S05]  /*0620*/  CALL.REL.NOINC `($__internal_7_$__cuda_sm20_sqrt_rn_f32_slowpath) ;  /* 0x0000002000587944 */ /* 0x000fea0003c00000 */
[----:B------:R-:W-:Y:S01]  /*0630*/  MOV R13, R22 ;  /* 0x00000016000d7202 */ /* 0x000fe20000000f00 */
[----:B------:R-:W-:Y:S06]  /*0640*/  BRA `(.L_x_596) ;  /* 0x0000000000107947 */ /* 0x000fec0003800000 */
.L_x_595:
[----:B------:R-:W-:Y:S01]  /*0650*/  FMUL.FTZ R13, R14, R15 ;  /* 0x0000000f0e0d7220 */ /* 0x000fe20000410000 */
[----:B------:R-:W-:-:S03]  /*0660*/  FMUL.FTZ R12, R15, 0.5 ;  /* 0x3f0000000f0c7820 */ /* 0x000fc60000410000 */
[----:B------:R-:W-:-:S04]  /*0670*/  FFMA R0, -R13, R13, R14 ;  /* 0x0000000d0d007223 */ /* 0x000fc8000000010e */
[----:B------:R-:W-:-:S07]  /*0680*/  FFMA R13, R0, R12, R13 ;  /* 0x0000000c000d7223 */ /* 0x000fce000000000d */
.L_x_596:
[----:B------:R-:W-:Y:S05]  /*0690*/  BSYNC.RECONVERGENT B2 ;  /* 0x0000000000027941 */ /* 0x000fea0003800200 */
.L_x_594:
        /* <DEDUP_REMOVED lines=17> */
[----:B-----5:R-:W-:Y:S05]  /*07b0*/  CALL.REL.NOINC `($__internal_7_$__cuda_sm20_sqrt_rn_f32_slowpath) ;  /* 0x0000001c00f47944 */ /* 0x020fea0003c00000 */
[----:B------:R-:W-:Y:S01]  /*07c0*/  MOV R19, R22 ;  /* 0x0000001600137202 */ /* 0x000fe20000000f00 */
[----:B------:R-:W-:Y:S06]  /*07d0*/  BRA `(.L_x_599) ;  /* 0x0000000000107947 */ /* 0x000fec0003800000 */
.L_x_598:
[----:B------:R-:W-:Y:S01]  /*07e0*/  FMUL.FTZ R19, R24, R21 ;  /* 0x0000001518137220 */ /* 0x000fe20000410000 */
[----:B------:R-:W-:-:S03]  /*07f0*/  FMUL.FTZ R12, R21, 0.5 ;  /* 0x3f000000150c7820 */ /* 0x000fc60000410000 */
[----:B------:R-:W-:-:S04]  /*0800*/  FFMA R0, -R19, R19, R24 ;  /* 0x0000001313007223 */ /* 0x000fc80000000118 */
[----:B------:R-:W-:-:S07]  /*0810*/  FFMA R19, R0, R12, R19 ;  /* 0x0000000c00137223 */ /* 0x000fce0000000013 */
.L_x_599:
[----:B------:R-:W-:Y:S05]  /*0820*/  BSYNC.RECONVERGENT B2 ;  /* 0x0000000000027941 */ /* 0x000fea0003800200 */
.L_x_597:
        /* <DEDUP_REMOVED lines=31> */
[----:B------:R-:W-:Y:S02]  /*0a20*/  MOV R0, R23 ;  /* 0x0000001700007202 */ /* 0x000fe40000000f00 */
[----:B------:R-:W-:-:S07]  /*0a30*/  MOV R12, 0xa50 ;  /* 0x00000a50000c7802 */ /* 0x000fce0000000f00 */
[----:B------:R-:W-:Y:S05]  /*0a40*/  CALL.REL.NOINC `($__internal_7_$__cuda_sm20_sqrt_rn_f32_slowpath) ;  /* 0x0000001c00507944 */ /* 0x000fea0003c00000 */
[----:B------:R-:W-:Y:S01]  /*0a50*/  IMAD.MOV.U32 R18, RZ, RZ, R22 ;  /* 0x000000ffff127224 */ /* 0x000fe200078e0016 */
[----:B------:R-:W-:Y:S06]  /*0a60*/  BRA `(.L_x_602) ;  /* 0x0000000000107947 */ /* 0x000fec0003800000 */
.L_x_601:
[----:B------:R-:W-:Y:S01]  /*0a70*/  FMUL.FTZ R18, R23, R12 ;  /* 0x0000000c17127220 */ /* 0x000fe20000410000 */
[----:B------:R-:W-:-:S03]  /*0a80*/  FMUL.FTZ R0, R12, 0.5 ;  /* 0x3f0000000c007820 */ /* 0x000fc60000410000 */
[----:B------:R-:W-:-:S04]  /*0a90*/  FFMA R19, -R18, R18, R23 ;  /* 0x0000001212137223 */ /* 0x000fc80000000117 */
[----:B------:R-:W-:-:S07]  /*0aa0*/  FFMA R18, R19, R0, R18 ;  /* 0x0000000013127223 */ /* 0x000fce0000000012 */
.L_x_602:
[----:B------:R-:W-:Y:S05]  /*0ab0*/  BSYNC.RECONVERGENT B2 ;  /* 0x0000000000027941 */ /* 0x000fea0003800200 */
.L_x_600:
        /* <DEDUP_REMOVED lines=11> */
[----:B-----5:R-:W-:Y:S05]  /*0b70*/  CALL.REL.NOINC `($__internal_7_$__cuda_sm20_sqrt_rn_f32_slowpath) ;  /* 0x0000001c00047944 */ /* 0x020fea0003c00000 */
[----:B------:R-:W-:Y:S01]  /*0b80*/  MOV R12, R22 ;  /* 0x00000016000c7202 */ /* 0x000fe20000000f00 */
[----:B------:R-:W-:Y:S06]  /*0b90*/  BRA `(.L_x_605) ;  /* 0x0000000000107947 */ /* 0x000fec0003800000 */
.L_x_604:
[----:B------:R-:W-:Y:S01]  /*0ba0*/  FMUL.FTZ R12, R13, R22 ;  /* 0x000000160d0c7220 */ /* 0x000fe20000410000 */
[----:B------:R-:W-:-:S03]  /*0bb0*/  FMUL.FTZ R0, R22, 0.5 ;  /* 0x3f00000016007820 */ /* 0x000fc60000410000 */
[----:B------:R-:W-:-:S04]  /*0bc0*/  FFMA R13, -R12, R12, R13 ;  /* 0x0000000c0c0d7223 */ /* 0x000fc8000000010d */
[----:B------:R-:W-:-:S07]  /*0bd0*/  FFMA R12, R13, R0, R12 ;  /* 0x000000000d0c7223 */ /* 0x000fce000000000c */
.L_x_605:
[----:B------:R-:W-:Y:S05]  /*0be0*/  BSYNC.RECONVERGENT B2 ;  /* 0x0000000000027941 */ /* 0x000fea0003800200 */
.L_x_603:
        /* <DEDUP_REMOVED lines=31> */
[----:B-1----:R-:W-:Y:S05]  /*0de0*/  CALL.REL.NOINC `($__internal_7_$__cuda_sm20_sqrt_rn_f32_slowpath) ;  /* 0x0000001800687944 */ /* 0x002fea0003c00000 */
[----:B------:R-:W-:Y:S01]  /*0df0*/  MOV R25, R22 ;  /* 0x0000001600197202 */ /* 0x000fe20000000f00 */
[----:B------:R-:W-:Y:S06]  /*0e00*/  BRA `(.L_x_608) ;  /* 0x0000000000107947 */ /* 0x000fec0003800000 */
.L_x_607:
[----:B-1----:R-:W-:Y:S01]  /*0e10*/  FMUL.FTZ R25, R22, R27 ;  /* 0x0000001b16197220 */ /* 0x002fe20000410000 */
[----:B------:R-:W-:-:S03]  /*0e20*/  FMUL.FTZ R12, R27, 0.5 ;  /* 0x3f0000001b0c7820 */ /* 0x000fc60000410000 */
[----:B------:R-:W-:-:S04]  /*0e30*/  FFMA R0, -R25, R25, R22 ;  /* 0x0000001919007223 */ /* 0x000fc80000000116 */
[----:B------:R-:W-:-:S07]  /*0e40*/  FFMA R25, R0, R12, R25 ;  /* 0x0000000c00197223 */ /* 0x000fce0000000019 */
.L_x_608:
[----:B------:R-:W-:Y:S05]  /*0e50*/  BSYNC.RECONVERGENT B2 ;  /* 0x0000000000027941 */ /* 0x000fea0003800200 */
.L_x_606:
        /* <DEDUP_REMOVED lines=12> */
[----:B------:R-:W-:Y:S05]  /*0f20*/  BRA `(.L_x_611) ;  /* 0x0000000000107947 */ /* 0x000fea0003800000 */
.L_x_610:
[----:B------:R-:W-:Y:S01]  /*0f30*/  FMUL.FTZ R22, R13, R12 ;  /* 0x0000000c0d167220 */ /* 0x000fe20000410000 */
[----:B------:R-:W-:-:S03]  /*0f40*/  FMUL.FTZ R0, R12, 0.5 ;  /* 0x3f0000000c007820 */ /* 0x000fc60000410000 */
[----:B------:R-:W-:-:S04]  /*0f50*/  FFMA R13, -R22, R22, R13 ;  /* 0x00000016160d7223 */ /* 0x000fc8000000010d */
[----:B------:R-:W-:-:S07]  /*0f60*/  FFMA R22, R13, R0, R22 ;  /* 0x000000000d167223 */ /* 0x000fce0000000016 */
.L_x_611:
[----:B------:R-:W-:Y:S05]  /*0f70*/  BSYNC.RECONVERGENT B2 ;  /* 0x0000000000027941 */ /* 0x000fea0003800200 */
.L_x_609:
[----:B------:R-:W-:Y:S01]  /*0f80*/  IMAD.MOV.U32 R12, RZ, RZ, 0x4 ;  /* 0x00000004ff0c7424 */ /* 0x000fe200078e00ff */
[----:B------:R-:W2:Y:S03]  /*0f90*/  LDG.E R0, desc[UR12][R14.64+0x400] ;  /* 0x0004000c0e007981 */ /* 0x000ea6000c1e1900 */
[----:B------:R-:W-:-:S05]  /*0fa0*/  IMAD.WIDE.U32 R12, R21, R12, UR8 ;  /* 0x00000008150c7e25 */ /* 0x000fca000f8e000c */
[----:B------:R-:W3:Y:S04]  /*0fb0*/  LDG.E.CONSTANT R19, desc[UR12][R12.64+0x4] ;  /* 0x0000040c0c137981 */ /* 0x000ee8000c1e9900 */
[----:B------:R-:W4:Y:S04]  /*0fc0*/  LDG.E.CONSTANT R18, desc[UR12][R12.64] ;  /* 0x0000000c0c127981 */ /* 0x000f28000c1e9900 */
[----:B------:R3:W2:Y:S01]  /*0fd0*/  LDG.E.CONSTANT R28, desc[UR12][R12.64+0x8] ;  /* 0x0000080c0c1c7981 */ /* 0x0006a2000c1e9900 */
[----:B-----5:R-:W-:-:S04]  /*0fe0*/  FMUL R22, R24, R22 ;  /* 0x0000001618167220 */ /* 0x020fc80000400000 */
[----:B------:R-:W-:-:S04]  /*0ff0*/  FMUL R22, R22, UR17 ;  /* 0x0000001116167c20 */ /* 0x000fc80008400000 */
[----:B------:R-:W-:Y:S01]  /*1000*/  FFMA R25, R25, UR24, R22 ;  /* 0x0000001819197c23 */ /* 0x000fe20008000016 */
[----:B------:R-:W-:Y:S01]  /*1010*/  BSSY.RECONVERGENT B2, `(.L_x_612) ;  /* 0x000001c000027945 */ /* 0x000fe20003800200 */
[----:B---3--:R-:W-:Y:S01]  /*1020*/  FADD R13, -R6, R19 ;  /* 0x00000013060d7221 */ /* 0x008fe20000000100 */
[----:B----4-:R-:W-:-:S03]  /*1030*/  FADD R19, -R7, R18 ;  /* 0x0000001207137221 */ /* 0x010fc60000000100 */
[----:B------:R-:W-:Y:S01]  /*1040*/  FMUL R24, R13, UR15 ;  /* 0x0000000f0d187c20 */ /* 0x000fe20008400000 */
[----:B--2---:R-:W-:Y:S01]  /*1050*/  FADD R18, -R5, R28 ;  /* 0x0000001c05127221 */ /* 0x004fe20000000100 */
[----:B------:R-:W-:Y:S02]  /*1060*/  FMUL R22, R19, UR14 ;  /* 0x0000000e13167c20 */ /* 0x000fe40008400000 */
[----:B------:R-:W-:Y:S01]  /*1070*/  FMUL R24, R13, R24 ;  /* 0x000000180d187220 */ /* 0x000fe20000400000 */
[----:B------:R-:W-:Y:S01]  /*1080*/  FMNMX R25, R25, R0, PT ;  /* 0x0000000019197209 */ /* 0x000fe20003800000 */
[----:B------:R-:W-:Y:S02]  /*1090*/  FMUL R0, R18, UR16 ;  /* 0x0000001012007c20 */ /* 0x000fe40008400000 */
        /* <DEDUP_REMOVED lines=12> */
[----:B-1----:R-:W-:Y:S05]  /*1160*/  CALL.REL.NOINC `($__internal_7_$__cuda_sm20_sqrt_rn_f32_slowpath) ;  /* 0x0000001400887944 */ /* 0x002fea0003c00000 */
[----:B------:R-:W-:Y:S01]  /*1170*/  MOV R21, R22 ;  /* 0x0000001600157202 */ /* 0x000fe20000000f00 */
[----:B------:R-:W-:Y:S06]  /*1180*/  BRA `(.L_x_614) ;  /* 0x0000000000107947 */ /* 0x000fec0003800000 */
.L_x_613:
[----:B-1----:R-:W-:Y:S01]  /*1190*/  FMUL.FTZ R21, R22, R23 ;  /* 0x0000001716157220 */ /* 0x002fe20000410000 */
[----:B------:R-:W-:-:S03]  /*11a0*/  FMUL.FTZ R12, R23, 0.5 ;  /* 0x3f000000170c7820 */ /* 0x000fc60000410000 */
[----:B------:R-:W-:-:S04]  /*11b0*/  FFMA R0, -R21, R21, R22 ;  /* 0x0000001515007223 */ /* 0x000fc80000000116 */
[----:B------:R-:W-:-:S07]  /*11c0*/  FFMA R21, R0, R12, R21 ;  /* 0x0000000c00157223 */ /* 0x000fce0000000015 */
.L_x_614:
[----:B------:R-:W-:Y:S05]  /*11d0*/  BSYNC.RECONVERGENT B2 ;  /* 0x0000000000027941 */ /* 0x000fea0003800200 */
.L_x_612:
        /* <DEDUP_REMOVED lines=13> */
.L_x_616:
[----:B------:R-:W-:Y:S01]  /*12b0*/  FMUL.FTZ R22, R19, R12 ;  /* 0x0000000c13167220 */ /* 0x000fe20000410000 */
[----:B------:R-:W-:-:S03]  /*12c0*/  FMUL.FTZ R0, R12, 0.5 ;  /* 0x3f0000000c007820 */ /* 0x000fc60000410000 */
[----:B------:R-:W-:-:S04]  /*12d0*/  FFMA R13, -R22, R22, R19 ;  /* 0x00000016160d7223 */ /* 0x000fc80000000113 */
[----:B------:R-:W-:-:S07]  /*12e0*/  FFMA R22, R13, R0, R22 ;  /* 0x000000000d167223 */ /* 0x000fce0000000016 */
.L_x_617:
[----:B------:R-:W-:Y:S05]  /*12f0*/  BSYNC.RECONVERGENT B2 ;  /* 0x0000000000027941 */ /* 0x000fea0003800200 */
.L_x_615:
[----:B------:R-:W2:Y:S01]  /*1300*/  LDG.E R13, desc[UR12][R14.64+0x600] ;  /* 0x0006000c0e0d7981 */ /* 0x000ea2000c1e1900 */
[----:B-----5:R-:W-:Y:S01]  /*1310*/  FMUL R16, R16, R22 ;  /* 0x0000001610107220 */ /* 0x020fe20000400000 */
[----:B------:R-:W-:Y:S01]  /*1320*/  VIADD R2, R2, 0x4 ;  /* 0x0000000402027836 */ /* 0x000fe20000000000 */
[----:B------:R-:W-:Y:S02]  /*1330*/  IADD3 R3, PT, PT, R3, 0x600, RZ ;  /* 0x0000060003037810 */ /* 0x000fe40007ffe0ff */
[----:B------:R-:W-:Y:S02]  /*1340*/  FMUL R16, R16, UR17 ;  /* 0x0000001110107c20 */ /* 0x000fe40008400000 */
[----:B------:R-:W-:Y:S02]  /*1350*/  ISETP.NE.AND P1, PT, R2, RZ, PT ;  /* 0x000000ff0200720c */ /* 0x000fe40003f25270 */
        /* <DEDUP_REMOVED lines=8> */
.L_x_593:
[----:B------:R-:W-:Y:S05]  /*13e0*/  BSYNC.RECONVERGENT B1 ;  /* 0x0000000000017941 */ /* 0x000fea0003800200 */
.L_x_592:
        /* <DEDUP_REMOVED lines=27> */
[----:B------:R-:W-:Y:S05]  /*15a0*/  CALL.REL.NOINC `($__internal_7_$__cuda_sm20_sqrt_rn_f32_slowpath) ;  /* 0x0000001000787944 */ /* 0x000fea0003c00000 */
[----:B------:R-:W-:Y:S01]  /*15b0*/  IMAD.MOV.U32 R13, RZ, RZ, R22 ;  /* 0x000000ffff0d7224 */ /* 0x000fe200078e0016 */
[----:B------:R-:W-:Y:S06]  /*15c0*/  BRA `(.L_x_621) ;  /* 0x0000000000107947 */ /* 0x000fec0003800000 */
.L_x_620:
[----:B------:R-:W-:Y:S01]  /*15d0*/  FMUL.FTZ R13, R18, R3 ;  /* 0x00000003120d7220 */ /* 0x000fe20000410000 */
[----:B------:R-:W-:-:S03]  /*15e0*/  FMUL.FTZ R2, R3, 0.5 ;  /* 0x3f00000003027820 */ /* 0x000fc60000410000 */
[----:B------:R-:W-:-:S04]  /*15f0*/  FFMA R0, -R13, R13, R18 ;  /* 0x0000000d0d007223 */ /* 0x000fc80000000112 */
[----:B------:R-:W-:-:S07]  /*1600*/  FFMA R13, R0, R2, R13 ;  /* 0x00000002000d7223 */ /* 0x000fce000000000d */
.L_x_621:
[----:B------:R-:W-:Y:S05]  /*1610*/  BSYNC.RECONVERGENT B1 ;  /* 0x0000000000017941 */ /* 0x000fea0003800200 */
.L_x_619:
        /* <DEDUP_REMOVED lines=20> */
.L_x_623:
[----:B------:R-:W-:Y:S01]  /*1760*/  FMUL.FTZ R22, R17, R12 ;  /* 0x0000000c11167220 */ /* 0x000fe20000410000 */
[----:B------:R-:W-:-:S03]  /*1770*/  FMUL.FTZ R0, R12, 0.5 ;  /* 0x3f0000000c007820 */ /* 0x000fc60000410000 */
[----:B------:R-:W-:-:S04]  /*1780*/  FFMA R17, -R22, R22, R17 ;  /* 0x0000001616117223 */ /* 0x000fc80000000111 */
[----:B------:R-:W-:-:S07]  /*1790*/  FFMA R22, R17, R0, R22 ;  /* 0x0000000011167223 */ /* 0x000fce0000000016 */
.L_x_624:
[----:B------:R-:W-:Y:S05]  /*17a0*/  BSYNC.RECONVERGENT B1 ;  /* 0x0000000000017941 */ /* 0x000fea0003800200 */
.L_x_622:
        /* <DEDUP_REMOVED lines=32> */
[----:B------:R-:W-:Y:S01]  /*19b0*/  VIADD R12, R0, 0xf3000000 ;  /* 0xf3000000000c7836 */ /* 0x000fe20000000000 */
[----:B------:R0:W1:Y:S01]  /*19c0*/  MUFU.RSQ R21, R0 ;  /* 0x0000000000157308 */ /* 0x0000620000001400 */
[----:B------:R-:W-:Y:S02]  /*19d0*/  ISETP.NE.AND P0, PT, R2, 0x2, PT ;  /* 0x000000020200780c */ /* 0x000fe40003f05270 */
[----:B------:R-:W-:Y:S02]  /*19e0*/  IADD3 R2, PT, PT, R4, 0x80, RZ ;  /* 0x0000008004027810 */ /* 0x000fe40007ffe0ff */
[----:B------:R-:W-:-:S13]  /*19f0*/  ISETP.GT.U32.AND P1, PT, R12, 0x727fffff, PT ;  /* 0x727fffff0c00780c */ /* 0x000fda0003f24070 */
[----:B01----:R-:W-:Y:S05]  /*1a00*/  @!P1 BRA `(.L_x_626) ;  /* 0x0000000000109947 */ /* 0x003fea0003800000 */
[----:B------:R-:W-:-:S07]  /*1a10*/  MOV R12, 0x1a30 ;  /* 0x00001a30000c7802 */ /* 0x000fce0000000f00 */
[----:B------:R-:W-:Y:S05]  /*1a20*/  CALL.REL.NOINC `($__internal_7_$__cuda_sm20_sqrt_rn_f32_slowpath) ;  /* 0x0000000c00587944 */ /* 0x000fea0003c00000 */
[----:B------:R-:W-:Y:S01]  /*1a30*/  MOV R17, R22 ;  /* 0x0000001600117202 */ /* 0x000fe20000000f00 */
[----:B------:R-:W-:Y:S06]  /*1a40*/  BRA `(.L_x_627) ;  /* 0x0000000000107947 */ /* 0x000fec0003800000 */
.L_x_626:
[----:B------:R-:W-:Y:S01]  /*1a50*/  FMUL.FTZ R17, R0, R21 ;  /* 0x0000001500117220 */ /* 0x000fe20000410000 */
[----:B------:R-:W-:-:S03]  /*1a60*/  FMUL.FTZ R12, R21, 0.5 ;  /* 0x3f000000150c7820 */ /* 0x000fc60000410000 */
[----:B------:R-:W-:-:S04]  /*1a70*/  FFMA R0, -R17, R17, R0 ;  /* 0x0000001111007223 */ /* 0x000fc80000000100 */
[----:B------:R-:W-:-:S07]  /*1a80*/  FFMA R17, R0, R12, R17 ;  /* 0x0000000c00117223 */ /* 0x000fce0000000011 */
.L_x_627:
[----:B------:R-:W-:Y:S05]  /*1a90*/  BSYNC.RECONVERGENT B1 ;  /* 0x0000000000017941 */ /* 0x000fea0003800200 */
.L_x_625:
        /* <DEDUP_REMOVED lines=13> */
.L_x_629:
[----:B------:R-:W-:Y:S01]  /*1b70*/  FMUL.FTZ R22, R3, R12 ;  /* 0x0000000c03167220 */ /* 0x000fe20000410000 */
[----:B------:R-:W-:-:S03]  /*1b80*/  FMUL.FTZ R0, R12, 0.5 ;  /* 0x3f0000000c007820 */ /* 0x000fc60000410000 */
[----:B------:R-:W-:-:S04]  /*1b90*/  FFMA R3, -R22, R22, R3 ;  /* 0x0000001616037223 */ /* 0x000fc80000000103 */
[----:B------:R-:W-:-:S07]  /*1ba0*/  FFMA R22, R3, R0, R22 ;  /* 0x0000000003167223 */ /* 0x000fce0000000016 */
.L_x_630:
[----:B------:R-:W-:Y:S05]  /*1bb0*/  BSYNC.RECONVERGENT B1 ;  /* 0x0000000000017941 */ /* 0x000fea0003800200 */
.L_x_628:
        /* <DEDUP_REMOVED lines=37> */
.L_x_632:
[----:B------:R-:W-:Y:S01]  /*1e10*/  FMUL.FTZ R2, R13, R12 ;  /* 0x0000000c0d027220 */ /* 0x000fe20000410000 */
[----:B------:R-:W-:-:S03]  /*1e20*/  FMUL.FTZ R0, R12, 0.5 ;  /* 0x3f0000000c007820 */ /* 0x000fc60000410000 */
[----:B------:R-:W-:-:S04]  /*1e30*/  FFMA R13, -R2, R2, R13 ;  /* 0x00000002020d7223 */ /* 0x000fc8000000010d */
[----:B------:R-:W-:-:S07]  /*1e40*/  FFMA R2, R13, R0, R2 ;  /* 0x000000000d027223 */ /* 0x000fce0000000002 */
.L_x_633:
[----:B------:R-:W-:Y:S05]  /*1e50*/  BSYNC.RECONVERGENT B1 ;  /* 0x0000000000017941 */ /* 0x000fea0003800200 */
.L_x_631:
        /* <DEDUP_REMOVED lines=13> */
.L_x_635:
[----:B------:R-:W-:Y:S01]  /*1f30*/  FMUL.FTZ R22, R5, R4 ;  /* 0x0000000405167220 */ /* 0x000fe20000410000 */
[----:B------:R-:W-:-:S03]  /*1f40*/  FMUL.FTZ R0, R4, 0.5 ;  /* 0x3f00000004007820 */ /* 0x000fc60000410000 */
[----:B------:R-:W-:-:S04]  /*1f50*/  FFMA R5, -R22, R22, R5 ;  /* 0x0000001616057223 */ /* 0x000fc80000000105 */
[----:B------:R-:W-:-:S07]  /*1f60*/  FFMA R22, R5, R0, R22 ;  /* 0x0000000005167223 */ /* 0x000fce0000000016 */
.L_x_636:
[----:B------:R-:W-:Y:S05]  /*1f70*/  BSYNC.RECONVERGENT B1 ;  /* 0x0000000000017941 */ /* 0x000fea0003800200 */
.L_x_634:
        /* <DEDUP_REMOVED lines=10> */
.L_x_591:
[----:B------:R-:W-:Y:S05]  /*2020*/  BSYNC.RECONVERGENT B0 ;  /* 0x0000000000007941 */ /* 0x000fea0003800200 */
.L_x_590:
        /* <DEDUP_REMOVED lines=20> */
.L_x_638:
[----:B------:R-:W-:Y:S05]  /*2170*/  BSYNC.RECONVERGENT B0 ;  /* 0x0000000000007941 */ /* 0x000fea0003800200 */
.L_x_637:
        /* <DEDUP_REMOVED lines=12> */
.L_x_640:
[----:B------:R-:W-:Y:S05]  /*2240*/  BSYNC.RECONVERGENT B0 ;  /* 0x0000000000007941 */ /* 0x000fea0003800200 */
.L_x_639:
        /* <DEDUP_REMOVED lines=12> */
.L_x_642:
[----:B------:R-:W-:Y:S05]  /*2310*/  BSYNC.RECONVERGENT B0 ;  /* 0x0000000000007941 */ /* 0x000fea0003800200 */
.L_x_641:
        /* <DEDUP_REMOVED lines=12> */
.L_x_644:
[----:B------:R-:W-:Y:S05]  /*23e0*/  BSYNC.RECONVERGENT B0 ;  /* 0x0000000000007941 */ /* 0x000fea0003800200 */
.L_x_643:
        /* <DEDUP_REMOVED lines=12> */
.L_x_646:
[----:B------:R-:W-:Y:S05]  /*24b0*/  BSYNC.RECONVERGENT B0 ;  /* 0x0000000000007941 */ /* 0x000fea0003800200 */
.L_x_645:
        /* <DEDUP_REMOVED lines=12> */
.L_x_648:
[----:B------:R-:W-:Y:S05]  /*2580*/  BSYNC.RECONVERGENT B0 ;  /* 0x0000000000007941 */ /* 0x000fea0003800200 */
.L_x_647:
        /* <DEDUP_REMOVED lines=14> */
.L_x_650:
[----:B------:R-:W-:Y:S05]  /*2670*/  BSYNC.RECONVERGENT B0 ;  /* 0x0000000000007941 */ /* 0x000fea0003800200 */
.L_x_649:
        /* <DEDUP_REMOVED lines=10> */
[----:B------:R-:W-:Y:S01]  /*2720*/  IMAD.U32 R3, RZ, RZ, UR11 ;  /* 0x0000000bff037e24 */ /* 0x000fe2000f8e00ff */
[----:B--2---:R-:W-:Y:S01]  /*2730*/  UISETP.NE.AND UP0, UPT, UR18, UR20, UPT ;  /* 0x000000141200728c */ /* 0x004fe2000bf05270 */
[----:B0-----:R-:W-:-:S13]  /*2740*/  R2UR UR4, R0 ;  /* 0x00000000000472ca */ /* 0x001fda00000e0000 */
[----:B-----5:R-:W-:-:S05]  /*2750*/  MOV R5, UR4 ;  /* 0x0000000400057c02 */ /* 0x020fca0008000f00 */
[----:B------:R0:W-:Y:S01]  /*2760*/  @!P1 STG.E desc[UR12][R2.64], R5 ;  /* 0x0000000502009986 */ /* 0x0001e2000c10190c */
[----:B------:R-:W-:Y:S05]  /*2770*/  BRA.U UP0, `(.L_x_651) ;  /* 0xffffffd900d87547 */ /* 0x000fea000b83ffff */
[----:B------:R-:W-:Y:S05]  /*2780*/  EXIT ;  /* 0x000000000000794d */ /* 0x000fea0003800000 */
        .weak           $__internal_7_$__cuda_sm20_sqrt_rn_f32_slowpath
        .type           $__internal_7_$__cuda_sm20_sqrt_rn_f32_slowpath,@function
        .size           $__internal_7_$__cuda_sm20_sqrt_rn_f32_slowpath,(.L_x_871 - $__internal_7_$__cuda_sm20_sqrt_rn_f32_slowpath)
$__internal_7_$__cuda_sm20_sqrt_rn_f32_slowpath:
        /* <DEDUP_REMOVED lines=19> */
.L_x_652:
[----:B------:R-:W-:Y:S01]  /*28c0*/  HFMA2 R29, -RZ, RZ, 0, 0 ;  /* 0x00000000ff1d7431 */ /* 0x000fe200000001ff */
[----:B------:R-:W-:-:S04]  /*28d0*/  MOV R28, R12 ;  /* 0x0000000c001c7202 */ /* 0x000fc80000000f00 */
[----:B------:R-:W-:Y:S05]  /*28e0*/  RET.REL.NODEC R28 `(_Z70density_and_manhattan_weights_meanwhile_furthest_point_sampling_kernelILj128EEviiifPKfS1_S1_PfPi) ;  /* 0xffffffd41cc47950 */ /* 0x000fea0003c3ffff */
.L_x_653:
        /* <DEDUP_REMOVED lines=9> */
.L_x_871:


//--------------------- .text._Z70density_and_manhattan_weights_meanwhile_furthest_point_sampling_kernelILj256EEviiifPKfS1_S1_PfPi --------------------------
	.section	.text._Z70density_and_manhattan_weights_meanwhile_furthest_point_sampling_kernelILj256EEviiifPKfS1_S1_PfPi,"ax",@progbits
	.align	128
        .global         _Z70density_and_manhattan_weights_meanwhile_furthest_point_sampling_kernelILj256EEviiifPKfS1_S1_PfPi
        .type           _Z70density_and_manhattan_weights_meanwhile_furthest_point_sampling_kernelILj256EEviiifPKfS1_S1_PfPi,@function
        .size           _Z70density_and_manhattan_weights_meanwhile_furthest_point_sampling_kernelILj256EEviiifPKfS1_S1_PfPi,(.L_x_872 - _Z70density_and_manhattan_weights_meanwhile_furthest_point_sampling_kernelILj256EEviiifPKfS1_S1_PfPi)
        .other          _Z70density_and_manhattan_weights_meanwhile_furthest_point_sampling_kernelILj256EEviiifPKfS1_S1_PfPi,@"STO_CUDA_ENTRY STV_DEFAULT"
_Z70density_and_manhattan_weights_meanwhile_furthest_point_sampling_kernelILj256EEviiifPKfS1_S1_PfPi:
.text._Z70density_and_manhattan_weights_meanwhile_furthest_point_sampling_kernelILj256EEviiifPKfS1_S1_PfPi:
        /* <DEDUP_REMOVED lines=46> */
.L_x_717:
[----:B0-----:R-:W0:Y:S01]  /*02e0*/  LDCU UR10, c[0x0][0x384] ;  /* 0x00007080ff0a77ac */ /* 0x001e220008000800 */
[----:B------:R-:W-:Y:S01]  /*02f0*/  BSSY.RECONVERGENT B0, `(.L_x_654) ;  /* 0x00001d3000007945 */ /* 0x000fe20003800200 */
[----:B------:R-:W-:Y:S02]  /*0300*/  HFMA2 R20, -RZ, RZ, -1.875, 0 ;  /* 0xbf800000ff147431 */ /* 0x000fe400000001ff */
[----:B------:R-:W-:Y:S01]  /*0310*/  IMAD.MOV.U32 R26, RZ, RZ, RZ ;  /* 0x000000ffff1a7224 */ /* 0x000fe200078e00ff */
        /* <DEDUP_REMOVED lines=18> */
[----:B------:R-:W-:Y:S01]  /*0440*/  LEA.HI R0, R10, 0x1, RZ, 0x18 ;  /* 0x000000010a007811 */ /* 0x000fe200078fc0ff */
[----:B------:R-:W-:Y:S01]  /*0450*/  HFMA2 R26, -RZ, RZ, 0, 0 ;  /* 0x00000000ff1a7431 */ /* 0x000fe200000001ff */
[----:B------:R-:W-:Y:S02]  /*0460*/  MOV R2, 0x3 ;  /* 0x0000000300027802 */ /* 0x000fe40000000f00 */
[----:B------:R-:W-:Y:S02]  /*0470*/  LOP3.LUT R0, R0, 0x1fffffc, RZ, 0xc0, !PT ;  /* 0x01fffffc00007812 */ /* 0x000fe400078ec0ff */
[----:B------:R-:W-:Y:S01]  /*0480*/  MOV R20, 0xbf800000 ;  /* 0xbf80000000147802 */ /* 0x000fe20000000f00 */
[----:B------:R-:W-:Y:S01]  /*0490*/  IMAD R3, R11, R2, 0x600 ;  /* 0x000006000b037424 */ /* 0x000fe200078e0202 */
[----:B------:R-:W-:Y:S01]  /*04a0*/  MOV R4, R11 ;  /* 0x0000000b00047202 */ /* 0x000fe20000000f00 */
[----:B------:R-:W-:-:S07]  /*04b0*/  IMAD.MOV R2, RZ, RZ, -R0 ;  /* 0x000000ffff027224 */ /* 0x000fce00078e0a00 */
.L_x_682:
        /* <DEDUP_REMOVED lines=22> */
[----:B------:R-:W-:Y:S05]  /*0620*/  CALL.REL.NOINC `($__internal_8_$__cuda_sm20_sqrt_rn_f32_slowpath) ;  /* 0x0000002000907944 */ /* 0x000fea0003c00000 */
[----:B------:R-:W-:Y:S01]  /*0630*/  IMAD.MOV.U32 R13, RZ, RZ, R22 ;  /* 0x000000ffff0d7224 */ /* 0x000fe200078e0016 */
[----:B------:R-:W-:Y:S06]  /*0640*/  BRA `(.L_x_660) ;  /* 0x0000000000107947 */ /* 0x000fec0003800000 */
.L_x_659:
[----:B------:R-:W-:Y:S01]  /*0650*/  FMUL.FTZ R13, R14, R15 ;  /* 0x0000000f0e0d7220 */ /* 0x000fe20000410000 */
[----:B------:R-:W-:-:S03]  /*0660*/  FMUL.FTZ R12, R15, 0.5 ;  /* 0x3f0000000f0c7820 */ /* 0x000fc60000410000 */
[----:B------:R-:W-:-:S04]  /*0670*/  FFMA R0, -R13, R13, R14 ;  /* 0x0000000d0d007223 */ /* 0x000fc8000000010e */
[----:B------:R-:W-:-:S07]  /*0680*/  FFMA R13, R0, R12, R13 ;  /* 0x0000000c000d7223 */ /* 0x000fce000000000d */
.L_x_660:
[----:B------:R-:W-:Y:S05]  /*0690*/  BSYNC.RECONVERGENT B2 ;  /* 0x0000000000027941 */ /* 0x000fea0003800200 */
.L_x_658:
        /* <DEDUP_REMOVED lines=17> */
[----:B-----5:R-:W-:Y:S05]  /*07b0*/  CALL.REL.NOINC `($__internal_8_$__cuda_sm20_sqrt_rn_f32_slowpath) ;  /* 0x00000020002c7944 */ /* 0x020fea0003c00000 */
[----:B------:R-:W-:Y:S01]  /*07c0*/  IMAD.MOV.U32 R19, RZ, RZ, R22 ;  /* 0x000000ffff137224 */ /* 0x000fe200078e0016 */
[----:B------:R-:W-:Y:S06]  /*07d0*/  BRA `(.L_x_663) ;  /* 0x0000000000107947 */ /* 0x000fec0003800000 */
.L_x_662:
[----:B------:R-:W-:Y:S01]  /*07e0*/  FMUL.FTZ R19, R24, R21 ;  /* 0x0000001518137220 */ /* 0x000fe20000410000 */
[----:B------:R-:W-:-:S03]  /*07f0*/  FMUL.FTZ R12, R21, 0.5 ;  /* 0x3f000000150c7820 */ /* 0x000fc60000410000 */
[----:B------:R-:W-:-:S04]  /*0800*/  FFMA R0, -R19, R19, R24 ;  /* 0x0000001313007223 */ /* 0x000fc80000000118 */
[----:B------:R-:W-:-:S07]  /*0810*/  FFMA R19, R0, R12, R19 ;  /* 0x0000000c00137223 */ /* 0x000fce0000000013 */
.L_x_663:
[----:B------:R-:W-:Y:S05]  /*0820*/  BSYNC.RECONVERGENT B2 ;  /* 0x0000000000027941 */ /* 0x000fea0003800200 */
.L_x_661:
        /* <DEDUP_REMOVED lines=33> */
[----:B------:R-:W-:Y:S05]  /*0a40*/  CALL.REL.NOINC `($__internal_8_$__cuda_sm20_sqrt_rn_f32_slowpath) ;  /* 0x0000001c00887944 */ /* 0x000fea0003c00000 */
[----:B------:R-:W-:Y:S01]  /*0a50*/  IMAD.MOV.U32 R18, RZ, RZ, R22 ;  /* 0x000000ffff127224 */ /* 0x000fe200078e0016 */
[----:B------:R-:W-:Y:S06]  /*0a60*/  BRA `(.L_x_666) ;  /* 0x0000000000107947 */ /* 0x000fec0003800000 */
.L_x_665:
[----:B------:R-:W-:Y:S01]  /*0a70*/  FMUL.FTZ R18, R23, R12 ;  /* 0x0000000c17127220 */ /* 0x000fe20000410000 */
[----:B------:R-:W-:-:S03]  /*0a80*/  FMUL.FTZ R0, R12, 0.5 ;  /* 0x3f0000000c007820 */ /* 0x000fc60000410000 */
[----:B------:R-:W-:-:S04]  /*0a90*/  FFMA R19, -R18, R18, R23 ;  /* 0x0000001212137223 */ /* 0x000fc80000000117 */
[----:B------:R-:W-:-:S07]  /*0aa0*/  FFMA R18, R19, R0, R18 ;  /* 0x0000000013127223 */ /* 0x000fce0000000012 */
.L_x_666:
[----:B------:R-:W-:Y:S05]  /*0ab0*/  BSYNC.RECONVERGENT B2 ;  /* 0x0000000000027941 */ /* 0x000fea0003800200 */
.L_x_664:
        /* <DEDUP_REMOVED lines=12> */
[----:B------:R-:W-:Y:S01]  /*0b80*/  MOV R12, R22 ;  /* 0x00000016000c7202 */ /* 0x000fe20000000f00 */
[----:B------:R-:W-:Y:S06]  /*0b90*/  BRA `(.L_x_669) ;  /* 0x0000000000107947 */ /* 0x000fec0003800000 */
.L_x_668:
[----:B------:R-:W-:Y:S01]  /*0ba0*/  FMUL.FTZ R12, R13, R22 ;  /* 0x000000160d0c7220 */ /* 0x000fe20000410000 */
[----:B------:R-:W-:-:S03]  /*0bb0*/  FMUL.FTZ R0, R22, 0.5 ;  /* 0x3f00000016007820 */ /* 0x000fc60000410000 */
[----:B------:R-:W-:-:S04]  /*0bc0*/  FFMA R13, -R12, R12, R13 ;  /* 0x0000000c0c0d7223 */ /* 0x000fc8000000010d */
[----:B------:R-:W-:-:S07]  /*0bd0*/  FFMA R12, R13, R0, R12 ;  /* 0x000000000d0c7223 */ /* 0x000fce000000000c */
.L_x_669:
[----:B------:R-:W-:Y:S05]  /*0be0*/  BSYNC.RECONVERGENT B2 ;  /* 0x0000000000027941 */ /* 0x000fea0003800200 */
.L_x_667:
        /* <DEDUP_REMOVED lines=31> */
[----:B-1----:R-:W-:Y:S05]  /*0de0*/  CALL.REL.NOINC `($__internal_8_$__cuda_sm20_sqrt_rn_f32_slowpath) ;  /* 0x0000001800a07944 */ /* 0x002fea0003c00000 */
[----:B------:R-:W-:Y:S01]  /*0df0*/  MOV R25, R22 ;  /* 0x0000001600197202 */ /* 0x000fe20000000f00 */
[----:B------:R-:W-:Y:S06]  /*0e00*/  BRA `(.L_x_672) ;  /* 0x0000000000107947 */ /* 0x000fec0003800000 */
.L_x_671:
[----:B-1----:R-:W-:Y:S01]  /*0e10*/  FMUL.FTZ R25, R22, R27 ;  /* 0x0000001b16197220 */ /* 0x002fe20000410000 */
[----:B------:R-:W-:-:S03]  /*0e20*/  FMUL.FTZ R12, R27, 0.5 ;  /* 0x3f0000001b0c7820 */ /* 0x000fc60000410000 */
[----:B------:R-:W-:-:S04]  /*0e30*/  FFMA R0, -R25, R25, R22 ;  /* 0x0000001919007223 */ /* 0x000fc80000000116 */
[----:B------:R-:W-:-:S07]  /*0e40*/  FFMA R25, R0, R12, R25 ;  /* 0x0000000c00197223 */ /* 0x000fce0000000019 */
.L_x_672:
[----:B------:R-:W-:Y:S05]  /*0e50*/  BSYNC.RECONVERGENT B2 ;  /* 0x0000000000027941 */ /* 0x000fea0003800200 */
.L_x_670:
        /* <DEDUP_REMOVED lines=12> */
[----:B------:R-:W-:Y:S05]  /*0f20*/  BRA `(.L_x_675) ;  /* 0x0000000000107947 */ /* 0x000fea0003800000 */
.L_x_674:
[----:B------:R-:W-:Y:S01]  /*0f30*/  FMUL.FTZ R22, R13, R12 ;  /* 0x0000000c0d167220 */ /* 0x000fe20000410000 */
[----:B------:R-:W-:-:S03]  /*0f40*/  FMUL.FTZ R0, R12, 0.5 ;  /* 0x3f0000000c007820 */ /* 0x000fc60000410000 */
[----:B------:R-:W-:-:S04]  /*0f50*/  FFMA R13, -R22, R22, R13 ;  /* 0x00000016160d7223 */ /* 0x000fc8000000010d */
[----:B------:R-:W-:-:S07]  /*0f60*/  FFMA R22, R13, R0, R22 ;  /* 0x000000000d167223 */ /* 0x000fce0000000016 */
.L_x_675:
[----:B------:R-:W-:Y:S05]  /*0f70*/  BSYNC.RECONVERGENT B2 ;  /* 0x0000000000027941 */ /* 0x000fea0003800200 */
.L_x_673:
        /* <DEDUP_REMOVED lines=30> */
[----:B-1----:R-:W-:Y:S05]  /*1160*/  CALL.REL.NOINC `($__internal_8_$__cuda_sm20_sqrt_rn_f32_slowpath) ;  /* 0x0000001400c07944 */ /* 0x002fea0003c00000 */
[----:B------:R-:W-:Y:S01]  /*1170*/  MOV R21, R22 ;  /* 0x0000001600157202 */ /* 0x000fe20000000f00 */
[----:B------:R-:W-:Y:S06]  /*1180*/  BRA `(.L_x_678) ;  /* 0x0000000000107947 */ /* 0x000fec0003800000 */
.L_x_677:
[----:B-1----:R-:W-:Y:S01]  /*1190*/  FMUL.FTZ R21, R22, R23 ;  /* 0x0000001716157220 */ /* 0x002fe20000410000 */
[----:B------:R-:W-:-:S03]  /*11a0*/  FMUL.FTZ R12, R23, 0.5 ;  /* 0x3f000000170c7820 */ /* 0x000fc60000410000 */
[----:B------:R-:W-:-:S04]  /*11b0*/  FFMA R0, -R21, R21, R22 ;  /* 0x0000001515007223 */ /* 0x000fc80000000116 */
[----:B------:R-:W-:-:S07]  /*11c0*/  FFMA R21, R0, R12, R21 ;  /* 0x0000000c00157223 */ /* 0x000fce0000000015 */
.L_x_678:
[----:B------:R-:W-:Y:S05]  /*11d0*/  BSYNC.RECONVERGENT B2 ;  /* 0x0000000000027941 */ /* 0x000fea0003800200 */
.L_x_676:
        /* <DEDUP_REMOVED lines=11> */
[----:B-----5:R-:W-:Y:S05]  /*1290*/  CALL.REL.NOINC `($__internal_8_$__cuda_sm20_sqrt_rn_f32_slowpath) ;  /* 0x0000001400747944 */ /* 0x020fea0003c00000 */
[----:B------:R-:W-:Y:S05]  /*12a0*/  BRA `(.L_x_681) ;  /* 0x0000000000107947 */ /* 0x000fea0003800000 */
.L_x_680:
[----:B------:R-:W-:Y:S01]  /*12b0*/  FMUL.FTZ R22, R19, R12 ;  /* 0x0000000c13167220 */ /* 0x000fe20000410000 */
[----:B------:R-:W-:-:S03]  /*12c0*/  FMUL.FTZ R0, R12, 0.5 ;  /* 0x3f0000000c007820 */ /* 0x000fc60000410000 */
[----:B------:R-:W-:-:S04]  /*12d0*/  FFMA R13, -R22, R22, R19 ;  /* 0x00000016160d7223 */ /* 0x000fc80000000113 */
[----:B------:R-:W-:-:S07]  /*12e0*/  FFMA R22, R13, R0, R22 ;  /* 0x000000000d167223 */ /* 0x000fce0000000016 */
.L_x_681:
[----:B------:R-:W-:Y:S05]  /*12f0*/  BSYNC.RECONVERGENT B2 ;  /* 0x0000000000027941 */ /* 0x000fea0003800200 */
.L_x_679:
        /* <DEDUP_REMOVED lines=14> */
.L_x_657:
[----:B------:R-:W-:Y:S05]  /*13e0*/  BSYNC.RECONVERGENT B1 ;  /* 0x0000000000017941 */ /* 0x000fea0003800200 */
.L_x_656:
        /* <DEDUP_REMOVED lines=21> */
[----:B------:R-:W-:Y:S01]  /*1540*/  VIADD R2, R18, 0xf3000000 ;  /* 0xf300000012027836 */ /* 0x000fe20000000000 */
[----:B------:R0:W1:Y:S04]  /*1550*/  MUFU.RSQ R3, R18 ;  /* 0x0000001200037308 */ /* 0x0000680000001400 */
[----:B------:R-:W-:-:S13]  /*1560*/  ISETP.GT.U32.AND P1, PT, R2, 0x727fffff, PT ;  /* 0x727fffff0200780c */ /* 0x000fda0003f24070 */
[----:B01----:R-:W-:Y:S05]  /*1570*/  @!P1 BRA `(.L_x_684) ;  /* 0x0000000000149947 */ /* 0x003fea0003800000 */
[----:B------:R-:W-:Y:S02]  /*1580*/  MOV R0, R18 ;  /* 0x0000001200007202 */ /* 0x000fe40000000f00 */
[----:B------:R-:W-:-:S07]  /*1590*/  MOV R12, 0x15b0 ;  /* 0x000015b0000c7802 */ /* 0x000fce0000000f00 */
[----:B------:R-:W-:Y:S05]  /*15a0*/  CALL.REL.NOINC `($__internal_8_$__cuda_sm20_sqrt_rn_f32_slowpath) ;  /* 0x0000001000b07944 */ /* 0x000fea0003c00000 */
[----:B------:R-:W-:Y:S01]  /*15b0*/  MOV R13, R22 ;  /* 0x00000016000d7202 */ /* 0x000fe20000000f00 */
[----:B------:R-:W-:Y:S06]  /*15c0*/  BRA `(.L_x_685) ;  /* 0x0000000000107947 */ /* 0x000fec0003800000 */
.L_x_684:
[----:B------:R-:W-:Y:S01]  /*15d0*/  FMUL.FTZ R13, R18, R3 ;  /* 0x00000003120d7220 */ /* 0x000fe20000410000 */
[----:B------:R-:W-:-:S03]  /*15e0*/  FMUL.FTZ R2, R3, 0.5 ;  /* 0x3f00000003027820 */ /* 0x000fc60000410000 */
[----:B------:R-:W-:-:S04]  /*15f0*/  FFMA R0, -R13, R13, R18 ;  /* 0x0000000d0d007223 */ /* 0x000fc80000000112 */
[----:B------:R-:W-:-:S07]  /*1600*/  FFMA R13, R0, R2, R13 ;  /* 0x00000002000d7223 */ /* 0x000fce000000000d */
.L_x_685:
[----:B------:R-:W-:Y:S05]  /*1610*/  BSYNC.RECONVERGENT B1 ;  /* 0x0000000000017941 */ /* 0x000fea0003800200 */
.L_x_683:
        /* <DEDUP_REMOVED lines=20> */
.L_x_687:
[----:B------:R-:W-:Y:S01]  /*1760*/  FMUL.FTZ R22, R17, R12 ;  /* 0x0000000c11167220 */ /* 0x000fe20000410000 */
[----:B------:R-:W-:-:S03]  /*1770*/  FMUL.FTZ R0, R12, 0.5 ;  /* 0x3f0000000c007820 */ /* 0x000fc60000410000 */
[----:B------:R-:W-:-:S04]  /*1780*/  FFMA R17, -R22, R22, R17 ;  /* 0x0000001616117223 */ /* 0x000fc80000000111 */
[----:B------:R-:W-:-:S07]  /*1790*/  FFMA R22, R17, R0, R22 ;  /* 0x0000000011167223 */ /* 0x000fce0000000016 */
.L_x_688:
[----:B------:R-:W-:Y:S05]  /*17a0*/  BSYNC.RECONVERGENT B1 ;  /* 0x0000000000017941 */ /* 0x000fea0003800200 */
.L_x_686:
        /* <DEDUP_REMOVED lines=39> */
[----:B------:R-:W-:Y:S05]  /*1a20*/  CALL.REL.NOINC `($__internal_8_$__cuda_sm20_sqrt_rn_f32_slowpath) ;  /* 0x0000000c00907944 */ /* 0x000fea0003c00000 */
[----:B------:R-:W-:Y:S01]  /*1a30*/  MOV R17, R22 ;  /* 0x0000001600117202 */ /* 0x000fe20000000f00 */
[----:B------:R-:W-:Y:S06]  /*1a40*/  BRA `(.L_x_691) ;  /* 0x0000000000107947 */ /* 0x000fec0003800000 */
.L_x_690:
[----:B------:R-:W-:Y:S01]  /*1a50*/  FMUL.FTZ R17, R0, R21 ;  /* 0x0000001500117220 */ /* 0x000fe20000410000 */
[----:B------:R-:W-:-:S03]  /*1a60*/  FMUL.FTZ R12, R21, 0.5 ;  /* 0x3f000000150c7820 */ /* 0x000fc60000410000 */
[----:B------:R-:W-:-:S04]  /*1a70*/  FFMA R0, -R17, R17, R0 ;  /* 0x0000001111007223 */ /* 0x000fc80000000100 */
[----:B------:R-:W-:-:S07]  /*1a80*/  FFMA R17, R0, R12, R17 ;  /* 0x0000000c00117223 */ /* 0x000fce0000000011 */
.L_x_691:
[----:B------:R-:W-:Y:S05]  /*1a90*/  BSYNC.RECONVERGENT B1 ;  /* 0x0000000000017941 */ /* 0x000fea0003800200 */
.L_x_689:
        /* <DEDUP_REMOVED lines=11> */
[----:B-----5:R-:W-:Y:S05]  /*1b50*/  CALL.REL.NOINC `($__internal_8_$__cuda_sm20_sqrt_rn_f32_slowpath) ;  /* 0x0000000c00447944 */ /* 0x020fea0003c00000 */
[----:B------:R-:W-:Y:S05]  /*1b60*/  BRA `(.L_x_694) ;  /* 0x0000000000107947 */ /* 0x000fea0003800000 */
.L_x_693:
[----:B------:R-:W-:Y:S01]  /*1b70*/  FMUL.FTZ R22, R3, R12 ;  /* 0x0000000c03167220 */ /* 0x000fe20000410000 */
[----:B------:R-:W-:-:S03]  /*1b80*/  FMUL.FTZ R0, R12, 0.5 ;  /* 0x3f0000000c007820 */ /* 0x000fc60000410000 */
[----:B------:R-:W-:-:S04]  /*1b90*/  FFMA R3, -R22, R22, R3 ;  /* 0x0000001616037223 */ /* 0x000fc80000000103 */
[----:B------:R-:W-:-:S07]  /*1ba0*/  FFMA R22, R3, R0, R22 ;  /* 0x0000000003167223 */ /* 0x000fce0000000016 */
.L_x_694:
[----:B------:R-:W-:Y:S05]  /*1bb0*/  BSYNC.RECONVERGENT B1 ;  /* 0x0000000000017941 */ /* 0x000fea0003800200 */
.L_x_692:
        /* <DEDUP_REMOVED lines=34> */
[----:B------:R-:W-:Y:S05]  /*1de0*/  CALL.REL.NOINC `($__internal_8_$__cuda_sm20_sqrt_rn_f32_slowpath) ;  /* 0x0000000800a07944 */ /* 0x000fea0003c00000 */
[----:B------:R-:W-:Y:S01]  /*1df0*/  MOV R2, R22 ;  /* 0x0000001600027202 */ /* 0x000fe20000000f00 */
[----:B------:R-:W-:Y:S06]  /*1e00*/  BRA `(.L_x_697) ;  /* 0x0000000000107947 */ /* 0x000fec0003800000 */
.L_x_696:
[----:B------:R-:W-:Y:S01]  /*1e10*/  FMUL.FTZ R2, R13, R12 ;  /* 0x0000000c0d027220 */ /* 0x000fe20000410000 */
[----:B------:R-:W-:-:S03]  /*1e20*/  FMUL.FTZ R0, R12, 0.5 ;  /* 0x3f0000000c007820 */ /* 0x000fc60000410000 */
[----:B------:R-:W-:-:S04]  /*1e30*/  FFMA R13, -R2, R2, R13 ;  /* 0x00000002020d7223 */ /* 0x000fc8000000010d */
[----:B------:R-:W-:-:S07]  /*1e40*/  FFMA R2, R13, R0, R2 ;  /* 0x000000000d027223 */ /* 0x000fce0000000002 */
.L_x_697:
[----:B------:R-:W-:Y:S05]  /*1e50*/  BSYNC.RECONVERGENT B1 ;  /* 0x0000000000017941 */ /* 0x000fea0003800200 */
.L_x_695:
        /* <DEDUP_REMOVED lines=13> */
.L_x_699:
[----:B------:R-:W-:Y:S01]  /*1f30*/  FMUL.FTZ R22, R5, R4 ;  /* 0x0000000405167220 */ /* 0x000fe20000410000 */
[----:B------:R-:W-:-:S03]  /*1f40*/  FMUL.FTZ R0, R4, 0.5 ;  /* 0x3f00000004007820 */ /* 0x000fc60000410000 */
[----:B------:R-:W-:-:S04]  /*1f50*/  FFMA R5, -R22, R22, R5 ;  /* 0x0000001616057223 */ /* 0x000fc80000000105 */
[----:B------:R-:W-:-:S07]  /*1f60*/  FFMA R22, R5, R0, R22 ;  /* 0x0000000005167223 */ /* 0x000fce0000000016 */
.L_x_700:
[----:B------:R-:W-:Y:S05]  /*1f70*/  BSYNC.RECONVERGENT B1 ;  /* 0x0000000000017941 */ /* 0x000fea0003800200 */
.L_x_698:
        /* <DEDUP_REMOVED lines=10> */
.L_x_655:
[----:B------:R-:W-:Y:S05]  /*2020*/  BSYNC.RECONVERGENT B0 ;  /* 0x0000000000007941 */ /* 0x000fea0003800200 */
.L_x_654:
        /* <DEDUP_REMOVED lines=11> */
[----:B---3--:R-:W-:-:S12]  /*20e0*/  @P6 BRA `(.L_x_702) ;  /* 0x0000000000246947 */ /* 0x008fd80003800000 */
        /* <DEDUP_REMOVED lines=9> */
.L_x_702:
[----:B------:R-:W-:Y:S05]  /*2180*/  BSYNC.RECONVERGENT B0 ;  /* 0x0000000000007941 */ /* 0x000fea0003800200 */
.L_x_701:
[----:B------:R-:W-:Y:S06]  /*2190*/  BAR.SYNC.DEFER_BLOCKING 0x0 ;  /* 0x0000000000007b1d */ /* 0x000fec0000010000 */
[----:B------:R-:W-:Y:S04]  /*21a0*/  BSSY.RECONVERGENT B0, `(.L_x_703) ;  /* 0x000000b000007945 */ /* 0x000fe80003800200 */
[----:B------:R-:W-:Y:S05]  /*21b0*/  @P5 BRA `(.L_x_704) ;  /* 0x0000000000245947 */ /* 0x000fea0003800000 */
[----:B---3--:R-:W-:Y:S04]  /*21c0*/  LDS R0, [R9] ;  /* 0x0000000009007984 */ /* 0x008fe80000000800 */
        /* <DEDUP_REMOVED lines=8> */
.L_x_704:
[----:B------:R-:W-:Y:S05]  /*2250*/  BSYNC.RECONVERGENT B0 ;  /* 0x0000000000007941 */ /* 0x000fea0003800200 */
.L_x_703:
[----:B------:R-:W-:Y:S06]  /*2260*/  BAR.SYNC.DEFER_BLOCKING 0x0 ;  /* 0x0000000000007b1d */ /* 0x000fec0000010000 */
[----:B------:R-:W-:Y:S04]  /*2270*/  BSSY.RECONVERGENT B0, `(.L_x_705) ;  /* 0x000000b000007945 */ /* 0x000fe80003800200 */
[----:B------:R-:W-:Y:S05]  /*2280*/  @P0 BRA `(.L_x_706) ;  /* 0x0000000000240947 */ /* 0x000fea0003800000 */
[----:B---34-:R-:W-:Y:S04]  /*2290*/  LDS R0, [R9] ;  /* 0x0000000009007984 */ /* 0x018fe80000000800 */
        /* <DEDUP_REMOVED lines=8> */
.L_x_706:
[----:B------:R-:W-:Y:S05]  /*2320*/  BSYNC.RECONVERGENT B0 ;  /* 0x0000000000007941 */ /* 0x000fea0003800200 */
.L_x_705:
[----:B------:R-:W-:Y:S06]  /*2330*/  BAR.SYNC.DEFER_BLOCKING 0x0 ;  /* 0x0000000000007b1d */ /* 0x000fec0000010000 */
[----:B------:R-:W-:Y:S04]  /*2340*/  BSSY.RECONVERGENT B0, `(.L_x_707) ;  /* 0x000000b000007945 */ /* 0x000fe80003800200 */
[----:B------:R-:W-:Y:S05]  /*2350*/  @P1 BRA `(.L_x_708) ;  /* 0x0000000000241947 */ /* 0x000fea0003800000 */
[----:B0--34-:R-:W-:Y:S04]  /*2360*/  LDS R0, [R9] ;  /* 0x0000000009007984 */ /* 0x019fe80000000800 */
        /* <DEDUP_REMOVED lines=8> */
.L_x_708:
[----:B------:R-:W-:Y:S05]  /*23f0*/  BSYNC.RECONVERGENT B0 ;  /* 0x0000000000007941 */ /* 0x000fea0003800200 */
.L_x_707:
        /* <DEDUP_REMOVED lines=12> */
.L_x_710:
[----:B------:R-:W-:Y:S05]  /*24c0*/  BSYNC.RECONVERGENT B0 ;  /* 0x0000000000007941 */ /* 0x000fea0003800200 */
.L_x_709:
        /* <DEDUP_REMOVED lines=12> */
.L_x_712:
[----:B------:R-:W-:Y:S05]  /*2590*/  BSYNC.RECONVERGENT B0 ;  /* 0x0000000000007941 */ /* 0x000fea0003800200 */
.L_x_711:
        /* <DEDUP_REMOVED lines=12> */
.L_x_714:
[----:B------:R-:W-:Y:S05]  /*2660*/  BSYNC.RECONVERGENT B0 ;  /* 0x0000000000007941 */ /* 0x000fea0003800200 */
.L_x_713:
        /* <DEDUP_REMOVED lines=8> */
[----:B---345:R-:W1:Y:S01]  /*26f0*/  LDS.64 R4, [UR4+0x400] ;  /* 0x00040004ff047984 */ /* 0x038e620008000a00 */
[----:B0-----:R-:W-:Y:S02]  /*2700*/  FSETP.GT.AND P0, PT, R3, R2, PT ;  /* 0x000000020300720b */ /* 0x001fe40003f04000 */
[----:B------:R-:W-:Y:S02]  /*2710*/  FMNMX R2, R2, R3, !PT ;  /* 0x0000000302027209 */ /* 0x000fe40007800000 */
[----:B-1----:R-:W-:-:S03]  /*2720*/  SEL R4, R5, R4, P0 ;  /* 0x0000000405047207 */ /* 0x002fc60000000000 */
[----:B------:R0:W-:Y:S04]  /*2730*/  STS [UR4], R2 ;  /* 0x00000002ff007988 */ /* 0x0001e80008000804 */
[----:B------:R0:W-:Y:S02]  /*2740*/  STS [UR4+0x400], R4 ;  /* 0x00040004ff007988 */ /* 0x0001e40008000804 */
.L_x_716:
[----:B------:R-:W-:Y:S05]  /*2750*/  BSYNC.RECONVERGENT B0 ;  /* 0x0000000000007941 */ /* 0x000fea0003800200 */
.L_x_715:
        /* <DEDUP_REMOVED lines=9> */
[----:B---34-:R-:W0:Y:S01]  /*27f0*/  LDS R0, [UR4+0x400] ;  /* 0x00040004ff007984 */ /* 0x018e220008000800 */
[----:B------:R-:W-:Y:S01]  /*2800*/  MOV R3, UR11 ;  /* 0x0000000b00037c02 */ /* 0x000fe20008000f00 */
[----:B--2---:R-:W-:Y:S01]  /*2810*/  UISETP.NE.AND UP0, UPT, UR18, UR20, UPT ;  /* 0x000000141200728c */ /* 0x004fe2000bf05270 */
[----:B0-----:R-:W-:-:S13]  /*2820*/  R2UR UR4, R0 ;  /* 0x00000000000472ca */ /* 0x001fda00000e0000 */
[----:B-----5:R-:W-:-:S05]  /*2830*/  IMAD.U32 R5, RZ, RZ, UR4 ;  /* 0x00000004ff057e24 */ /* 0x020fca000f8e00ff */
[----:B------:R0:W-:Y:S01]  /*2840*/  @!P1 STG.E desc[UR12][R2.64], R5 ;  /* 0x0000000502009986 */ /* 0x0001e2000c10190c */
[----:B------:R-:W-:Y:S05]  /*2850*/  BRA.U UP0, `(.L_x_717) ;  /* 0xffffffd900a07547 */ /* 0x000fea000b83ffff */
[----:B------:R-:W-:Y:S05]  /*2860*/  EXIT ;  /* 0x000000000000794d */ /* 0x000fea0003800000 */
        .weak           $__internal_8_$__cuda_sm20_sqrt_rn_f32_slowpath
        .type           $__internal_8_$__cuda_sm20_sqrt_rn_f32_slowpath,@function
        .size           $__internal_8_$__cuda_sm20_sqrt_rn_f32_slowpath,(.L_x_872 - $__internal_8_$__cuda_sm20_sqrt_rn_f32_slowpath)
$__internal_8_$__cuda_sm20_sqrt_rn_f32_slowpath:
        /* <DEDUP_REMOVED lines=19> */
.L_x_718:
[----:B------:R-:W-:Y:S01]  /*29a0*/  HFMA2 R29, -RZ, RZ, 0, 0 ;  /* 0x00000000ff1d7431 */ /* 0x000fe200000001ff */
[----:B------:R-:W-:-:S04]  /*29b0*/  MOV R28, R12 ;  /* 0x0000000c001c7202 */ /* 0x000fc80000000f00 */
[----:B------:R-:W-:Y:S05]  /*29c0*/  RET.REL.NODEC R28 `(_Z70density_and_manhattan_weights_meanwhile_furthest_point_sampling_kernelILj256EEviiifPKfS1_S1_PfPi) ;  /* 0xffffffd41c8c7950 */ /* 0x000fea0003c3ffff */
.L_x_719:
        /* <DEDUP_REMOVED lines=11> */
.L_x_872:


//--------------------- .text._Z70density_and_manhattan_weights_meanwhile_furthest_point_sampling_kernelILj512EEviiifPKfS1_S1_PfPi --------------------------
	.section	.text._Z70density_and_manhattan_weights_meanwhile_furthest_point_sampling_kernelILj512EEviiifPKfS1_S1_PfPi,"ax",@progbits
	.align	128
        .global         _Z70density_and_manhattan_weights_meanwhile_furthest_point_sampling_kernelILj512EEviiifPKfS1_S1_PfPi
        .type           _Z70density_and_manhattan_weights_meanwhile_furthest_point_sampling_kernelILj512EEviiifPKfS1_S1_PfPi,@function
        .size           _Z70density_and_manhattan_weights_meanwhile_furthest_point_sampling_kernelILj512EEviiifPKfS1_S1_PfPi,(.L_x_873 - _Z70density_and_manhattan_weights_meanwhile_furthest_point_sampling_kernelILj512EEviiifPKfS1_S1_PfPi)
        .other          _Z70density_and_manhattan_weights_meanwhile_furthest_point_sampling_kernelILj512EEviiifPKfS1_S1_PfPi,@"STO_CUDA_ENTRY STV_DEFAULT"
_Z70density_and_manhattan_weights_meanwhile_furthest_point_sampling_kernelILj512EEviiifPKfS1_S1_PfPi:
.text._Z70density_and_manhattan_weights_meanwhile_furthest_point_sampling_kernelILj512EEviiifPKfS1_S1_PfPi:
        /* <DEDUP_REMOVED lines=46> */
.L_x_785:
        /* <DEDUP_REMOVED lines=19> */
[----:B------:R-:W-:Y:S01]  /*0410*/  IMAD.MOV.U32 R20, RZ, RZ, -0x40800000 ;  /* 0xbf800000ff147424 */ /* 0x000fe200078e00ff */
[----:B------:R-:W-:-:S09]  /*0420*/  MOV R4, R11 ;  /* 0x0000000b00047202 */ /* 0x000fd20000000f00 */
[----:B0-----:R-:W-:Y:S05]  /*0430*/  @!P0 BRA `(.L_x_723) ;  /* 0x0000000c00e88947 */ /* 0x001fea0003800000 */
[----:B------:R-:W-:Y:S01]  /*0440*/  LEA.HI R0, R10, 0x1, RZ, 0x17 ;  /* 0x000000010a007811 */ /* 0x000fe200078fb8ff */
[----:B------:R-:W-:Y:S01]  /*0450*/  HFMA2 R26, -RZ, RZ, 0, 0 ;  /* 0x00000000ff1a7431 */ /* 0x000fe200000001ff */
[----:B------:R-:W-:Y:S01]  /*0460*/  MOV R2, 0x3 ;  /* 0x0000000300027802 */ /* 0x000fe20000000f00 */
[----:B------:R-:W-:Y:S01]  /*0470*/  IMAD.MOV.U32 R4, RZ, RZ, R11 ;  /* 0x000000ffff047224 */ /* 0x000fe200078e000b */
[----:B------:R-:W-:Y:S02]  /*0480*/  LOP3.LUT R0, R0, 0xfffffc, RZ, 0xc0, !PT ;  /* 0x00fffffc00007812 */ /* 0x000fe400078ec0ff */
[----:B------:R-:W-:Y:S01]  /*0490*/  MOV R20, 0xbf800000 ;  /* 0xbf80000000147802 */ /* 0x000fe20000000f00 */
[----:B------:R-:W-:Y:S01]  /*04a0*/  IMAD R3, R11, R2, 0xc00 ;  /* 0x00000c000b037424 */ /* 0x000fe200078e0202 */
[----:B------:R-:W-:-:S07]  /*04b0*/  IADD3 R2, PT, PT, -R0, RZ, RZ ;  /* 0x000000ff00027210 */ /* 0x000fce0007ffe1ff */
.L_x_748:
        /* <DEDUP_REMOVED lines=22> */
[----:B------:R-:W-:Y:S05]  /*0620*/  CALL.REL.NOINC `($__internal_9_$__cuda_sm20_sqrt_rn_f32_slowpath) ;  /* 0x0000002000c87944 */ /* 0x000fea0003c00000 */
[----:B------:R-:W-:Y:S01]  /*0630*/  MOV R13, R22 ;  /* 0x00000016000d7202 */ /* 0x000fe20000000f00 */
[----:B------:R-:W-:Y:S06]  /*0640*/  BRA `(.L_x_726) ;  /* 0x0000000000107947 */ /* 0x000fec0003800000 */
.L_x_725:
[----:B------:R-:W-:Y:S01]  /*0650*/  FMUL.FTZ R13, R14, R15 ;  /* 0x0000000f0e0d7220 */ /* 0x000fe20000410000 */
[----:B------:R-:W-:-:S03]  /*0660*/  FMUL.FTZ R12, R15, 0.5 ;  /* 0x3f0000000f0c7820 */ /* 0x000fc60000410000 */
[----:B------:R-:W-:-:S04]  /*0670*/  FFMA R0, -R13, R13, R14 ;  /* 0x0000000d0d007223 */ /* 0x000fc8000000010e */
[----:B------:R-:W-:-:S07]  /*0680*/  FFMA R13, R0, R12, R13 ;  /* 0x0000000c000d7223 */ /* 0x000fce000000000d */
.L_x_726:
[----:B------:R-:W-:Y:S05]  /*0690*/  BSYNC.RECONVERGENT B2 ;  /* 0x0000000000027941 */ /* 0x000fea0003800200 */
.L_x_724:
        /* <DEDUP_REMOVED lines=17> */
[----:B-----5:R-:W-:Y:S05]  /*07b0*/  CALL.REL.NOINC `($__internal_9_$__cuda_sm20_sqrt_rn_f32_slowpath) ;  /* 0x0000002000647944 */ /* 0x020fea0003c00000 */
[----:B------:R-:W-:Y:S01]  /*07c0*/  MOV R19, R22 ;  /* 0x0000001600137202 */ /* 0x000fe20000000f00 */
[----:B------:R-:W-:Y:S06]  /*07d0*/  BRA `(.L_x_729) ;  /* 0x0000000000107947 */ /* 0x000fec0003800000 */
.L_x_728:
[----:B------:R-:W-:Y:S01]  /*07e0*/  FMUL.FTZ R19, R24, R21 ;  /* 0x0000001518137220 */ /* 0x000fe20000410000 */
[----:B------:R-:W-:-:S03]  /*07f0*/  FMUL.FTZ R12, R21, 0.5 ;  /* 0x3f000000150c7820 */ /* 0x000fc60000410000 */
[----:B------:R-:W-:-:S04]  /*0800*/  FFMA R0, -R19, R19, R24 ;  /* 0x0000001313007223 */ /* 0x000fc80000000118 */
[----:B------:R-:W-:-:S07]  /*0810*/  FFMA R19, R0, R12, R19 ;  /* 0x0000000c00137223 */ /* 0x000fce0000000013 */
.L_x_729:
[----:B------:R-:W-:Y:S05]  /*0820*/  BSYNC.RECONVERGENT B2 ;  /* 0x0000000000027941 */ /* 0x000fea0003800200 */
.L_x_727:
        /* <DEDUP_REMOVED lines=33> */
[----:B------:R-:W-:Y:S05]  /*0a40*/  CALL.REL.NOINC `($__internal_9_$__cuda_sm20_sqrt_rn_f32_slowpath) ;  /* 0x0000001c00c07944 */ /* 0x000fea0003c00000 */
[----:B------:R-:W-:Y:S01]  /*0a50*/  MOV R18, R22 ;  /* 0x0000001600127202 */ /* 0x000fe20000000f00 */
[----:B------:R-:W-:Y:S06]  /*0a60*/  BRA `(.L_x_732) ;  /* 0x0000000000107947 */ /* 0x000fec0003800000 */
.L_x_731:
[----:B------:R-:W-:Y:S01]  /*0a70*/  FMUL.FTZ R18, R23, R12 ;  /* 0x0000000c17127220 */ /* 0x000fe20000410000 */
[----:B------:R-:W-:-:S03]  /*0a80*/  FMUL.FTZ R0, R12, 0.5 ;  /* 0x3f0000000c007820 */ /* 0x000fc60000410000 */
[----:B------:R-:W-:-:S04]  /*0a90*/  FFMA R19, -R18, R18, R23 ;  /* 0x0000001212137223 */ /* 0x000fc80000000117 */
[----:B------:R-:W-:-:S07]  /*0aa0*/  FFMA R18, R19, R0, R18 ;  /* 0x0000000013127223 */ /* 0x000fce0000000012 */
.L_x_732:
[----:B------:R-:W-:Y:S05]  /*0ab0*/  BSYNC.RECONVERGENT B2 ;  /* 0x0000000000027941 */ /* 0x000fea0003800200 */
.L_x_730:
        /* <DEDUP_REMOVED lines=11> */
[----:B-----5:R-:W-:Y:S05]  /*0b70*/  CALL.REL.NOINC `($__internal_9_$__cuda_sm20_sqrt_rn_f32_slowpath) ;  /* 0x0000001c00747944 */ /* 0x020fea0003c00000 */
[----:B------:R-:W-:Y:S01]  /*0b80*/  MOV R12, R22 ;  /* 0x00000016000c7202 */ /* 0x000fe20000000f00 */
[----:B------:R-:W-:Y:S06]  /*0b90*/  BRA `(.L_x_735) ;  /* 0x0000000000107947 */ /* 0x000fec0003800000 */
.L_x_734:
[----:B------:R-:W-:Y:S01]  /*0ba0*/  FMUL.FTZ R12, R13, R22 ;  /* 0x000000160d0c7220 */ /* 0x000fe20000410000 */
[----:B------:R-:W-:-:S03]  /*0bb0*/  FMUL.FTZ R0, R22, 0.5 ;  /* 0x3f00000016007820 */ /* 0x000fc60000410000 */
[----:B------:R-:W-:-:S04]  /*0bc0*/  FFMA R13, -R12, R12, R13 ;  /* 0x0000000c0c0d7223 */ /* 0x000fc8000000010d */
[----:B------:R-:W-:-:S07]  /*0bd0*/  FFMA R12, R13, R0, R12 ;  /* 0x000000000d0c7223 */ /* 0x000fce000000000c */
.L_x_735:
[----:B------:R-:W-:Y:S05]  /*0be0*/  BSYNC.RECONVERGENT B2 ;  /* 0x0000000000027941 */ /* 0x000fea0003800200 */
.L_x_733:
[----:B------:R-:W-:Y:S01]  /*0bf0*/  IMAD.MOV.U32 R22, RZ, RZ, 0x4 ;  /* 0x00000004ff167424 */ /* 0x000fe200078e00ff */
[----:B------:R-:W2:Y:S03]  /*0c00*/  LDG.E R0, desc[UR12][R14.64+0x800] ;  /* 0x0008000c0e007981 */ /* 0x000ea6000c1e1900 */
[----:B------:R-:W-:-:S05]  /*0c10*/  IMAD.WIDE.U32 R22, R3, R22, UR8 ;  /* 0x0000000803167e25 */ /* 0x000fca000f8e0016 */
[----:B------:R-:W3:Y:S04]  /*0c20*/  LDG.E.CONSTANT R13, desc[UR12][R22.64+0x4] ;  /* 0x0000040c160d7981 */ /* 0x000ee8000c1e9900 */
[----:B------:R-:W4:Y:S04]  /*0c30*/  LDG.E.CONSTANT R24, desc[UR12][R22.64] ;  /* 0x0000000c16187981 */ /* 0x000f28000c1e9900 */
[----:B------:R-:W2:Y:S01]  /*0c40*/  LDG.E.CONSTANT R28, desc[UR12][R22.64+0x8] ;  /* 0x0000080c161c7981 */ /* 0x000ea2000c1e9900 */
        /* <DEDUP_REMOVED lines=8> */
[C---:B------:R-:W-:Y:S02]  /*0cd0*/  FMUL R25, R18.reuse, UR14 ;  /* 0x0000000e12197c20 */ /* 0x040fe40008400000 */
        /* <DEDUP_REMOVED lines=14> */
[----:B------:R-:W-:Y:S02]  /*0dc0*/  MOV R0, R22 ;  /* 0x0000001600007202 */ /* 0x000fe40000000f00 */
[----:B------:R-:W-:-:S07]  /*0dd0*/  MOV R12, 0xdf0 ;  /* 0x00000df0000c7802 */ /* 0x000fce0000000f00 */
[----:B-1----:R-:W-:Y:S05]  /*0de0*/  CALL.REL.NOINC `($__internal_9_$__cuda_sm20_sqrt_rn_f32_slowpath) ;  /* 0x0000001800d87944 */ /* 0x002fea0003c00000 */
[----:B------:R-:W-:Y:S01]  /*0df0*/  IMAD.MOV.U32 R25, RZ, RZ, R22 ;  /* 0x000000ffff197224 */ /* 0x000fe200078e0016 */
[----:B------:R-:W-:Y:S06]  /*0e00*/  BRA `(.L_x_738) ;  /* 0x0000000000107947 */ /* 0x000fec0003800000 */
.L_x_737:
[----:B-1----:R-:W-:Y:S01]  /*0e10*/  FMUL.FTZ R25, R22, R27 ;  /* 0x0000001b16197220 */ /* 0x002fe20000410000 */
[----:B------:R-:W-:-:S03]  /*0e20*/  FMUL.FTZ R12, R27, 0.5 ;  /* 0x3f0000001b0c7820 */ /* 0x000fc60000410000 */
[----:B------:R-:W-:-:S04]  /*0e30*/  FFMA R0, -R25, R25, R22 ;  /* 0x0000001919007223 */ /* 0x000fc80000000116 */
[----:B------:R-:W-:-:S07]  /*0e40*/  FFMA R25, R0, R12, R25 ;  /* 0x0000000c00197223 */ /* 0x000fce0000000019 */
.L_x_738:
[----:B------:R-:W-:Y:S05]  /*0e50*/  BSYNC.RECONVERGENT B2 ;  /* 0x0000000000027941 */ /* 0x000fea0003800200 */
.L_x_736:
        /* <DEDUP_REMOVED lines=12> */
[----:B------:R-:W-:Y:S05]  /*0f20*/  BRA `(.L_x_741) ;  /* 0x0000000000107947 */ /* 0x000fea0003800000 */
.L_x_740:
[----:B------:R-:W-:Y:S01]  /*0f30*/  FMUL.FTZ R22, R13, R12 ;  /* 0x0000000c0d167220 */ /* 0x000fe20000410000 */
[----:B------:R-:W-:-:S03]  /*0f40*/  FMUL.FTZ R0, R12, 0.5 ;  /* 0x3f0000000c007820 */ /* 0x000fc60000410000 */
[----:B------:R-:W-:-:S04]  /*0f50*/  FFMA R13, -R22, R22, R13 ;  /* 0x00000016160d7223 */ /* 0x000fc8000000010d */
[----:B------:R-:W-:-:S07]  /*0f60*/  FFMA R22, R13, R0, R22 ;  /* 0x000000000d167223 */ /* 0x000fce0000000016 */
.L_x_741:
[----:B------:R-:W-:Y:S05]  /*0f70*/  BSYNC.RECONVERGENT B2 ;  /* 0x0000000000027941 */ /* 0x000fea0003800200 */
.L_x_739:
        /* <DEDUP_REMOVED lines=30> */
[----:B-1----:R-:W-:Y:S05]  /*1160*/  CALL.REL.NOINC `($__internal_9_$__cuda_sm20_sqrt_rn_f32_slowpath) ;  /* 0x0000001400f87944 */ /* 0x002fea0003c00000 */
[----:B------:R-:W-:Y:S01]  /*1170*/  MOV R21, R22 ;  /* 0x0000001600157202 */ /* 0x000fe20000000f00 */
[----:B------:R-:W-:Y:S06]  /*1180*/  BRA `(.L_x_744) ;  /* 0x0000000000107947 */ /* 0x000fec0003800000 */
.L_x_743:
[----:B-1----:R-:W-:Y:S01]  /*1190*/  FMUL.FTZ R21, R22, R23 ;  /* 0x0000001716157220 */ /* 0x002fe20000410000 */
[----:B------:R-:W-:-:S03]  /*11a0*/  FMUL.FTZ R12, R23, 0.5 ;  /* 0x3f000000170c7820 */ /* 0x000fc60000410000 */
[----:B------:R-:W-:-:S04]  /*11b0*/  FFMA R0, -R21, R21, R22 ;  /* 0x0000001515007223 */ /* 0x000fc80000000116 */
[----:B------:R-:W-:-:S07]  /*11c0*/  FFMA R21, R0, R12, R21 ;  /* 0x0000000c00157223 */ /* 0x000fce0000000015 */
.L_x_744:
[----:B------:R-:W-:Y:S05]  /*11d0*/  BSYNC.RECONVERGENT B2 ;  /* 0x0000000000027941 */ /* 0x000fea0003800200 */
.L_x_742:
        /* <DEDUP_REMOVED lines=13> */
.L_x_746:
[----:B------:R-:W-:Y:S01]  /*12b0*/  FMUL.FTZ R22, R19, R12 ;  /* 0x0000000c13167220 */ /* 0x000fe20000410000 */
[----:B------:R-:W-:-:S03]  /*12c0*/  FMUL.FTZ R0, R12, 0.5 ;  /* 0x3f0000000c007820 */ /* 0x000fc60000410000 */
[----:B------:R-:W-:-:S04]  /*12d0*/  FFMA R13, -R22, R22, R19 ;  /* 0x00000016160d7223 */ /* 0x000fc80000000113 */
[----:B------:R-:W-:-:S07]  /*12e0*/  FFMA R22, R13, R0, R22 ;  /* 0x000000000d167223 */ /* 0x000fce0000000016 */
.L_x_747:
[----:B------:R-:W-:Y:S05]  /*12f0*/  BSYNC.RECONVERGENT B2 ;  /* 0x0000000000027941 */ /* 0x000fea0003800200 */
.L_x_745:
        /* <DEDUP_REMOVED lines=14> */
.L_x_723:
[----:B------:R-:W-:Y:S05]  /*13e0*/  BSYNC.RECONVERGENT B1 ;  /* 0x0000000000017941 */ /* 0x000fea0003800200 */
.L_x_722:
        /* <DEDUP_REMOVED lines=27> */
[----:B------:R-:W-:Y:S05]  /*15a0*/  CALL.REL.NOINC `($__internal_9_$__cuda_sm20_sqrt_rn_f32_slowpath) ;  /* 0x0000001000e87944 */ /* 0x000fea0003c00000 */
[----:B------:R-:W-:Y:S01]  /*15b0*/  MOV R13, R22 ;  /* 0x00000016000d7202 */ /* 0x000fe20000000f00 */
[----:B------:R-:W-:Y:S06]  /*15c0*/  BRA `(.L_x_751) ;  /* 0x0000000000107947 */ /* 0x000fec0003800000 */
.L_x_750:
[----:B------:R-:W-:Y:S01]  /*15d0*/  FMUL.FTZ R13, R18, R3 ;  /* 0x00000003120d7220 */ /* 0x000fe20000410000 */
[----:B------:R-:W-:-:S03]  /*15e0*/  FMUL.FTZ R2, R3, 0.5 ;  /* 0x3f00000003027820 */ /* 0x000fc60000410000 */
[----:B------:R-:W-:-:S04]  /*15f0*/  FFMA R0, -R13, R13, R18 ;  /* 0x0000000d0d007223 */ /* 0x000fc80000000112 */
[----:B------:R-:W-:-:S07]  /*1600*/  FFMA R13, R0, R2, R13 ;  /* 0x00000002000d7223 */ /* 0x000fce000000000d */
.L_x_751:
[----:B------:R-:W-:Y:S05]  /*1610*/  BSYNC.RECONVERGENT B1 ;  /* 0x0000000000017941 */ /* 0x000fea0003800200 */
.L_x_749:
        /* <DEDUP_REMOVED lines=18> */
[----:B-----5:R-:W-:Y:S05]  /*1740*/  CALL.REL.NOINC `($__internal_9_$__cuda_sm20_sqrt_rn_f32_slowpath) ;  /* 0x0000001000807944 */ /* 0x020fea0003c00000 */
[----:B------:R-:W-:Y:S05]  /*1750*/  BRA `(.L_x_754) ;  /* 0x0000000000107947 */ /* 0x000fea0003800000 */
.L_x_753:
[----:B------:R-:W-:Y:S01]  /*1760*/  FMUL.FTZ R22, R17, R12 ;  /* 0x0000000c11167220 */ /* 0x000fe20000410000 */
[----:B------:R-:W-:-:S03]  /*1770*/  FMUL.FTZ R0, R12, 0.5 ;  /* 0x3f0000000c007820 */ /* 0x000fc60000410000 */
[----:B------:R-:W-:-:S04]  /*1780*/  FFMA R17, -R22, R22, R17 ;  /* 0x0000001616117223 */ /* 0x000fc80000000111 */
[----:B------:R-:W-:-:S07]  /*1790*/  FFMA R22, R17, R0, R22 ;  /* 0x0000000011167223 */ /* 0x000fce0000000016 */
.L_x_754:
[----:B------:R-:W-:Y:S05]  /*17a0*/  BSYNC.RECONVERGENT B1 ;  /* 0x0000000000017941 */ /* 0x000fea0003800200 */
.L_x_752:
        /* <DEDUP_REMOVED lines=39> */
[----:B------:R-:W-:Y:S05]  /*1a20*/  CALL.REL.NOINC `($__internal_9_$__cuda_sm20_sqrt_rn_f32_slowpath) ;  /* 0x0000000c00c87944 */ /* 0x000fea0003c00000 */
[----:B------:R-:W-:Y:S01]  /*1a30*/  MOV R17, R22 ;  /* 0x0000001600117202 */ /* 0x000fe20000000f00 */
[----:B------:R-:W-:Y:S06]  /*1a40*/  BRA `(.L_x_757) ;  /* 0x0000000000107947 */ /* 0x000fec0003800000 */
.L_x_756:
[----:B------:R-:W-:Y:S01]  /*1a50*/  FMUL.FTZ R17, R0, R21 ;  /* 0x0000001500117220 */ /* 0x000fe20000410000 */
[----:B------:R-:W-:-:S03]  /*1a60*/  FMUL.FTZ R12, R21, 0.5 ;  /* 0x3f000000150c7820 */ /* 0x000fc60000410000 */
[----:B------:R-:W-:-:S04]  /*1a70*/  FFMA R0, -R17, R17, R0 ;  /* 0x0000001111007223 */ /* 0x000fc80000000100 */
[----:B------:R-:W-:-:S07]  /*1a80*/  FFMA R17, R0, R12, R17 ;  /* 0x0000000c00117223 */ /* 0x000fce0000000011 */
.L_x_757:
[----:B------:R-:W-:Y:S05]  /*1a90*/  BSYNC.RECONVERGENT B1 ;  /* 0x0000000000017941 */ /* 0x000fea0003800200 */
.L_x_755:
        /* <DEDUP_REMOVED lines=13> */
.L_x_759:
[----:B------:R-:W-:Y:S01]  /*1b70*/  FMUL.FTZ R22, R3, R12 ;  /* 0x0000000c03167220 */ /* 0x000fe20000410000 */
[----:B------:R-:W-:-:S03]  /*1b80*/  FMUL.FTZ R0, R12, 0.5 ;  /* 0x3f0000000c007820 */ /* 0x000fc60000410000 */
[----:B------:R-:W-:-:S04]  /*1b90*/  FFMA R3, -R22, R22, R3 ;  /* 0x0000001616037223 */ /* 0x000fc80000000103 */
[----:B------:R-:W-:-:S07]  /*1ba0*/  FFMA R22, R3, R0, R22 ;  /* 0x0000000003167223 */ /* 0x000fce0000000016 */
.L_x_760:
[----:B------:R-:W-:Y:S05]  /*1bb0*/  BSYNC.RECONVERGENT B1 ;  /* 0x0000000000017941 */ /* 0x000fea0003800200 */
.L_x_758:
        /* <DEDUP_REMOVED lines=11> */
[----:B------:R-:W-:Y:S01]  /*1c70*/  IADD3 R2, PT, PT, R15, 0xc00, RZ ;  /* 0x00000c000f027810 */ /* 0x000fe20007ffe0ff */
[----:B-1----:R-:W-:-:S04]  /*1c80*/  IMAD.MOV.U32 R3, RZ, RZ, 0x4 ;  /* 0x00000004ff037424 */ /* 0x002fc800078e00ff */
        /* <DEDUP_REMOVED lines=21> */
[----:B------:R-:W-:Y:S05]  /*1de0*/  CALL.REL.NOINC `($__internal_9_$__cuda_sm20_sqrt_rn_f32_slowpath) ;  /* 0x0000000800d87944 */ /* 0x000fea0003c00000 */
[----:B------:R-:W-:Y:S01]  /*1df0*/  MOV R2, R22 ;  /* 0x0000001600027202 */ /* 0x000fe20000000f00 */
[----:B------:R-:W-:Y:S06]  /*1e00*/  BRA `(.L_x_763) ;  /* 0x0000000000107947 */ /* 0x000fec0003800000 */
.L_x_762:
[----:B------:R-:W-:Y:S01]  /*1e10*/  FMUL.FTZ R2, R13, R12 ;  /* 0x0000000c0d027220 */ /* 0x000fe20000410000 */
[----:B------:R-:W-:-:S03]  /*1e20*/  FMUL.FTZ R0, R12, 0.5 ;  /* 0x3f0000000c007820 */ /* 0x000fc60000410000 */
[----:B------:R-:W-:-:S04]  /*1e30*/  FFMA R13, -R2, R2, R13 ;  /* 0x00000002020d7223 */ /* 0x000fc8000000010d */
[----:B------:R-:W-:-:S07]  /*1e40*/  FFMA R2, R13, R0, R2 ;  /* 0x000000000d027223 */ /* 0x000fce0000000002 */
.L_x_763:
[----:B------:R-:W-:Y:S05]  /*1e50*/  BSYNC.RECONVERGENT B1 ;  /* 0x0000000000017941 */ /* 0x000fea0003800200 */
.L_x_761:
        /* <DEDUP_REMOVED lines=13> */
.L_x_765:
[----:B------:R-:W-:Y:S01]  /*1f30*/  FMUL.FTZ R22, R5, R4 ;  /* 0x0000000405167220 */ /* 0x000fe20000410000 */
[----:B------:R-:W-:-:S03]  /*1f40*/  FMUL.FTZ R0, R4, 0.5 ;  /* 0x3f00000004007820 */ /* 0x000fc60000410000 */
[----:B------:R-:W-:-:S04]  /*1f50*/  FFMA R5, -R22, R22, R5 ;  /* 0x0000001616057223 */ /* 0x000fc80000000105 */
[----:B------:R-:W-:-:S07]  /*1f60*/  FFMA R22, R5, R0, R22 ;  /* 0x0000000005167223 */ /* 0x000fce0000000016 */
.L_x_766:
[----:B------:R-:W-:Y:S05]  /*1f70*/  BSYNC.RECONVERGENT B1 ;  /* 0x0000000000017941 */ /* 0x000fea0003800200 */
.L_x_764:
        /* <DEDUP_REMOVED lines=10> */
.L_x_721:
[----:B------:R-:W-:Y:S05]  /*2020*/  BSYNC.RECONVERGENT B0 ;  /* 0x0000000000007941 */ /* 0x000fea0003800200 */
.L_x_720:
        /* <DEDUP_REMOVED lines=21> */
.L_x_768:
[----:B------:R-:W-:Y:S05]  /*2180*/  BSYNC.RECONVERGENT B0 ;  /* 0x0000000000007941 */ /* 0x000fea0003800200 */
.L_x_767:
[----:B------:R-:W-:Y:S01]  /*2190*/  BAR.SYNC.DEFER_BLOCKING 0x0 ;  /* 0x0000000000007b1d */ /* 0x000fe20000010000 */
[----:B------:R-:W-:-:S05]  /*21a0*/  ISETP.GT.U32.AND P6, PT, R11, 0x1, PT ;  /* 0x000000010b00780c */ /* 0x000fca0003fc4070 */
        /* <DEDUP_REMOVED lines=11> */
.L_x_770:
[----:B------:R-:W-:Y:S05]  /*2260*/  BSYNC.RECONVERGENT B0 ;  /* 0x0000000000007941 */ /* 0x000fea0003800200 */
.L_x_769:
        /* <DEDUP_REMOVED lines=12> */
.L_x_772:
[----:B------:R-:W-:Y:S05]  /*2330*/  BSYNC.RECONVERGENT B0 ;  /* 0x0000000000007941 */ /* 0x000fea0003800200 */
.L_x_771:
        /* <DEDUP_REMOVED lines=12> */
.L_x_774:
[----:B------:R-:W-:Y:S05]  /*2400*/  BSYNC.RECONVERGENT B0 ;  /* 0x0000000000007941 */ /* 0x000fea0003800200 */
.L_x_773:
        /* <DEDUP_REMOVED lines=12> */
.L_x_776:
[----:B------:R-:W-:Y:S05]  /*24d0*/  BSYNC.RECONVERGENT B0 ;  /* 0x0000000000007941 */ /* 0x000fea0003800200 */
.L_x_775:
        /* <DEDUP_REMOVED lines=12> */
.L_x_778:
[----:B------:R-:W-:Y:S05]  /*25a0*/  BSYNC.RECONVERGENT B0 ;  /* 0x0000000000007941 */ /* 0x000fea0003800200 */
.L_x_777:
        /* <DEDUP_REMOVED lines=12> */
.L_x_780:
[----:B------:R-:W-:Y:S05]  /*2670*/  BSYNC.RECONVERGENT B0 ;  /* 0x0000000000007941 */ /* 0x000fea0003800200 */
.L_x_779:
        /* <DEDUP_REMOVED lines=12> */
.L_x_782:
[----:B------:R-:W-:Y:S05]  /*2740*/  BSYNC.RECONVERGENT B0 ;  /* 0x0000000000007941 */ /* 0x000fea0003800200 */
.L_x_781:
        /* <DEDUP_REMOVED lines=14> */
.L_x_784:
[----:B------:R-:W-:Y:S05]  /*2830*/  BSYNC.RECONVERGENT B0 ;  /* 0x0000000000007941 */ /* 0x000fea0003800200 */
.L_x_783:
        /* <DEDUP_REMOVED lines=13> */
[----:B-----5:R-:W-:-:S05]  /*2910*/  MOV R5, UR4 ;  /* 0x0000000400057c02 */ /* 0x020fca0008000f00 */
[----:B------:R0:W-:Y:S01]  /*2920*/  @!P1 STG.E desc[UR12][R2.64], R5 ;  /* 0x0000000502009986 */ /* 0x0001e2000c10190c */
[----:B------:R-:W-:Y:S05]  /*2930*/  BRA.U UP0, `(.L_x_785) ;  /* 0xffffffd900687547 */ /* 0x000fea000b83ffff */
[----:B------:R-:W-:Y:S05]  /*2940*/  EXIT ;  /* 0x000000000000794d */ /* 0x000fea0003800000 */
        .weak           $__internal_9_$__cuda_sm20_sqrt_rn_f32_slowpath
        .type           $__internal_9_$__cuda_sm20_sqrt_rn_f32_slowpath,@function
        .size           $__internal_9_$__cuda_sm20_sqrt_rn_f32_slowpath,(.L_x_873 - $__internal_9_$__cuda_sm20_sqrt_rn_f32_slowpath)
$__internal_9_$__cuda_sm20_sqrt_rn_f32_slowpath:
[----:B------:R-:W-:-:S13]  /*2950*/  LOP3.LUT P1, RZ, R0, 0x7fffffff, RZ, 0xc0, !PT ;  /* 0x7fffffff00ff7812 */ /* 0x000fda000782c0ff */
[----:B------:R-:W-:Y:S01]  /*2960*/  @!P1 IMAD.MOV.U32 R22, RZ, RZ, R0 ;  /* 0x000000ffff169224 */ /* 0x000fe200078e0000 */
        /* <DEDUP_REMOVED lines=17> */
.L_x_786:
[----:B------:R-:W-:Y:S01]  /*2a80*/  HFMA2 R29, -RZ, RZ, 0, 0 ;  /* 0x00000000ff1d7431 */ /* 0x000fe200000001ff */
[----:B------:R-:W-:-:S04]  /*2a90*/  MOV R28, R12 ;  /* 0x0000000c001c7202 */ /* 0x000fc80000000f00 */
[----:B------:R-:W-:Y:S05]  /*2aa0*/  RET.REL.NODEC R28 `(_Z70density_and_manhattan_weights_meanwhile_furthest_point_sampling_kernelILj512EEviiifPKfS1_S1_PfPi) ;  /* 0xffffffd41c547950 */ /* 0x000fea0003c3ffff */
.L_x_787:
        /* <DEDUP_REMOVED lines=13> */
.L_x_873:


//--------------------- .text._Z70density_and_manhattan_weights_meanwhile_furthest_point_sampling_kernelILj1024EEviiifPKfS1_S1_PfPi --------------------------
	.section	.text._Z70density_and_manhattan_weights_meanwhile_furthest_point_sampling_kernelILj1024EEviiifPKfS1_S1_PfPi,"ax",@progbits
	.align	128
        .global         _Z70density_and_manhattan_weights_meanwhile_furthest_point_sampling_kernelILj1024EEviiifPKfS1_S1_PfPi
        .type           _Z70density_and_manhattan_weights_meanwhile_furthest_point_sampling_kernelILj1024EEviiifPKfS1_S1_PfPi,@function
        .size           _Z70density_and_manhattan_weights_meanwhile_furthest_point_sampling_kernelILj1024EEviiifPKfS1_S1_PfPi,(.L_x_874 - _Z70density_and_manhattan_weights_meanwhile_furthest_point_sampling_kernelILj1024EEviiifPKfS1_S1_PfPi)
        .other          _Z70density_and_manhattan_weights_meanwhile_furthest_point_sampling_kernelILj1024EEviiifPKfS1_S1_PfPi,@"STO_CUDA_ENTRY STV_DEFAULT"
_Z70density_and_manhattan_weights_meanwhile_furthest_point_sampling_kernelILj1024EEviiifPKfS1_S1_PfPi:
.text._Z70density_and_manhattan_weights_meanwhile_furthest_point_sampling_kernelILj1024EEviiifPKfS1_S1_PfPi:
        /* <DEDUP_REMOVED lines=46> */
.L_x_855:
[----:B0-----:R-:W0:Y:S01]  /*02e0*/  LDCU UR10, c[0x0][0x384] ;  /* 0x00007080ff0a77ac */ /* 0x001e220008000800 */
[----:B------:R-:W-:Y:S01]  /*02f0*/  BSSY.RECONVERGENT B0, `(.L_x_788) ;  /* 0x00001d3000007945 */ /* 0x000fe20003800200 */
[----:B------:R-:W-:Y:S02]  /*0300*/  HFMA2 R26, -RZ, RZ, 0, 0 ;  /* 0x00000000ff1a7431 */ /* 0x000fe400000001ff */
[----:B------:R-:W-:Y:S01]  /*0310*/  IMAD.MOV.U32 R20, RZ, RZ, -0x40800000 ;  /* 0xbf800000ff147424 */ /* 0x000fe200078e00ff */
        /* <DEDUP_REMOVED lines=18> */
[----:B------:R-:W-:Y:S01]  /*0440*/  LEA.HI R0, R10, 0x1, RZ, 0x16 ;  /* 0x000000010a007811 */ /* 0x000fe200078fb0ff */
[----:B------:R-:W-:Y:S01]  /*0450*/  HFMA2 R20, -RZ, RZ, -1.875, 0 ;  /* 0xbf800000ff147431 */ /* 0x000fe200000001ff */
[----:B------:R-:W-:Y:S01]  /*0460*/  MOV R2, 0x3 ;  /* 0x0000000300027802 */ /* 0x000fe20000000f00 */
[----:B------:R-:W-:Y:S01]  /*0470*/  IMAD.MOV.U32 R26, RZ, RZ, RZ ;  /* 0x000000ffff1a7224 */ /* 0x000fe200078e00ff */
[----:B------:R-:W-:Y:S02]  /*0480*/  LOP3.LUT R0, R0, 0x7ffffc, RZ, 0xc0, !PT ;  /* 0x007ffffc00007812 */ /* 0x000fe400078ec0ff */
[----:B------:R-:W-:Y:S01]  /*0490*/  MOV R4, R11 ;  /* 0x0000000b00047202 */ /* 0x000fe20000000f00 */
[----:B------:R-:W-:Y:S01]  /*04a0*/  IMAD R3, R11, R2, 0x1800 ;  /* 0x000018000b037424 */ /* 0x000fe200078e0202 */
[----:B------:R-:W-:-:S07]  /*04b0*/  IADD3 R2, PT, PT, -R0, RZ, RZ ;  /* 0x000000ff00027210 */ /* 0x000fce0007ffe1ff */
.L_x_816:
[----:B------:R-:W-:Y:S01]  /*04c0*/  MOV R13, 0x4 ;  /* 0x00000004000d7802 */ /* 0x000fe20000000f00 */
[----:B------:R-:W-:-:S04]  /*04d0*/  VIADD R12, R3, 0xffffe800 ;  /* 0xffffe800030c7836 */ /* 0x000fc80000000000 */
        /* <DEDUP_REMOVED lines=20> */
[----:B------:R-:W-:Y:S05]  /*0620*/  CALL.REL.NOINC `($__internal_10_$__cuda_sm20_sqrt_rn_f32_slowpath) ;  /* 0x0000002400007944 */ /* 0x000fea0003c00000 */
[----:B------:R-:W-:Y:S01]  /*0630*/  IMAD.MOV.U32 R13, RZ, RZ, R22 ;  /* 0x000000ffff0d7224 */ /* 0x000fe200078e0016 */
[----:B------:R-:W-:Y:S06]  /*0640*/  BRA `(.L_x_794) ;  /* 0x0000000000107947 */ /* 0x000fec0003800000 */
.L_x_793:
[----:B------:R-:W-:Y:S01]  /*0650*/  FMUL.FTZ R13, R14, R15 ;  /* 0x0000000f0e0d7220 */ /* 0x000fe20000410000 */
[----:B------:R-:W-:-:S03]  /*0660*/  FMUL.FTZ R12, R15, 0.5 ;  /* 0x3f0000000f0c7820 */ /* 0x000fc60000410000 */
[----:B------:R-:W-:-:S04]  /*0670*/  FFMA R0, -R13, R13, R14 ;  /* 0x0000000d0d007223 */ /* 0x000fc8000000010e */
[----:B------:R-:W-:-:S07]  /*0680*/  FFMA R13, R0, R12, R13 ;  /* 0x0000000c000d7223 */ /* 0x000fce000000000d */
.L_x_794:
[----:B------:R-:W-:Y:S05]  /*0690*/  BSYNC.RECONVERGENT B2 ;  /* 0x0000000000027941 */ /* 0x000fea0003800200 */
.L_x_792:
        /* <DEDUP_REMOVED lines=17> */
[----:B-----5:R-:W-:Y:S05]  /*07b0*/  CALL.REL.NOINC `($__internal_10_$__cuda_sm20_sqrt_rn_f32_slowpath) ;  /* 0x00000020009c7944 */ /* 0x020fea0003c00000 */
[----:B------:R-:W-:Y:S01]  /*07c0*/  MOV R19, R22 ;  /* 0x0000001600137202 */ /* 0x000fe20000000f00 */
[----:B------:R-:W-:Y:S06]  /*07d0*/  BRA `(.L_x_797) ;  /* 0x0000000000107947 */ /* 0x000fec0003800000 */
.L_x_796:
[----:B------:R-:W-:Y:S01]  /*07e0*/  FMUL.FTZ R19, R24, R21 ;  /* 0x0000001518137220 */ /* 0x000fe20000410000 */
[----:B------:R-:W-:-:S03]  /*07f0*/  FMUL.FTZ R12, R21, 0.5 ;  /* 0x3f000000150c7820 */ /* 0x000fc60000410000 */
[----:B------:R-:W-:-:S04]  /*0800*/  FFMA R0, -R19, R19, R24 ;  /* 0x0000001313007223 */ /* 0x000fc80000000118 */
[----:B------:R-:W-:-:S07]  /*0810*/  FFMA R19, R0, R12, R19 ;  /* 0x0000000c00137223 */ /* 0x000fce0000000013 */
.L_x_797:
[----:B------:R-:W-:Y:S05]  /*0820*/  BSYNC.RECONVERGENT B2 ;  /* 0x0000000000027941 */ /* 0x000fea0003800200 */
.L_x_795:
        /* <DEDUP_REMOVED lines=33> */
[----:B------:R-:W-:Y:S05]  /*0a40*/  CALL.REL.NOINC `($__internal_10_$__cuda_sm20_sqrt_rn_f32_slowpath) ;  /* 0x0000001c00f87944 */ /* 0x000fea0003c00000 */
[----:B------:R-:W-:Y:S01]  /*0a50*/  MOV R18, R22 ;  /* 0x0000001600127202 */ /* 0x000fe20000000f00 */
[----:B------:R-:W-:Y:S06]  /*0a60*/  BRA `(.L_x_800) ;  /* 0x0000000000107947 */ /* 0x000fec0003800000 */
.L_x_799:
[----:B------:R-:W-:Y:S01]  /*0a70*/  FMUL.FTZ R18, R23, R12 ;  /* 0x0000000c17127220 */ /* 0x000fe20000410000 */
[----:B------:R-:W-:-:S03]  /*0a80*/  FMUL.FTZ R0, R12, 0.5 ;  /* 0x3f0000000c007820 */ /* 0x000fc60000410000 */
[----:B------:R-:W-:-:S04]  /*0a90*/  FFMA R19, -R18, R18, R23 ;  /* 0x0000001212137223 */ /* 0x000fc80000000117 */
[----:B------:R-:W-:-:S07]  /*0aa0*/  FFMA R18, R19, R0, R18 ;  /* 0x0000000013127223 */ /* 0x000fce0000000012 */
.L_x_800:
[----:B------:R-:W-:Y:S05]  /*0ab0*/  BSYNC.RECONVERGENT B2 ;  /* 0x0000000000027941 */ /* 0x000fea0003800200 */
.L_x_798:
        /* <DEDUP_REMOVED lines=14> */
.L_x_802:
[----:B------:R-:W-:Y:S01]  /*0ba0*/  FMUL.FTZ R12, R13, R22 ;  /* 0x000000160d0c7220 */ /* 0x000fe20000410000 */
[----:B------:R-:W-:-:S03]  /*0bb0*/  FMUL.FTZ R0, R22, 0.5 ;  /* 0x3f00000016007820 */ /* 0x000fc60000410000 */
[----:B------:R-:W-:-:S04]  /*0bc0*/  FFMA R13, -R12, R12, R13 ;  /* 0x0000000c0c0d7223 */ /* 0x000fc8000000010d */
[----:B------:R-:W-:-:S07]  /*0bd0*/  FFMA R12, R13, R0, R12 ;  /* 0x000000000d0c7223 */ /* 0x000fce000000000c */
.L_x_803:
[----:B------:R-:W-:Y:S05]  /*0be0*/  BSYNC.RECONVERGENT B2 ;  /* 0x0000000000027941 */ /* 0x000fea0003800200 */
.L_x_801:
        /* <DEDUP_REMOVED lines=31> */
[----:B-1----:R-:W-:Y:S05]  /*0de0*/  CALL.REL.NOINC `($__internal_10_$__cuda_sm20_sqrt_rn_f32_slowpath) ;  /* 0x0000001c00107944 */ /* 0x002fea0003c00000 */
[----:B------:R-:W-:Y:S01]  /*0df0*/  MOV R25, R22 ;  /* 0x0000001600197202 */ /* 0x000fe20000000f00 */
[----:B------:R-:W-:Y:S06]  /*0e00*/  BRA `(.L_x_806) ;  /* 0x0000000000107947 */ /* 0x000fec0003800000 */
.L_x_805:
[----:B-1----:R-:W-:Y:S01]  /*0e10*/  FMUL.FTZ R25, R22, R27 ;  /* 0x0000001b16197220 */ /* 0x002fe20000410000 */
[----:B------:R-:W-:-:S03]  /*0e20*/  FMUL.FTZ R12, R27, 0.5 ;  /* 0x3f0000001b0c7820 */ /* 0x000fc60000410000 */
[----:B------:R-:W-:-:S04]  /*0e30*/  FFMA R0, -R25, R25, R22 ;  /* 0x0000001919007223 */ /* 0x000fc80000000116 */
[----:B------:R-:W-:-:S07]  /*0e40*/  FFMA R25, R0, R12, R25 ;  /* 0x0000000c00197223 */ /* 0x000fce0000000019 */
.L_x_806:
[----:B------:R-:W-:Y:S05]  /*0e50*/  BSYNC.RECONVERGENT B2 ;  /* 0x0000000000027941 */ /* 0x000fea0003800200 */
.L_x_804:
        /* <DEDUP_REMOVED lines=11> */
[----:B-----5:R-:W-:Y:S05]  /*0f10*/  CALL.REL.NOINC `($__internal_10_$__cuda_sm20_sqrt_rn_f32_slowpath) ;  /* 0x0000001800c47944 */ /* 0x020fea0003c00000 */
[----:B------:R-:W-:Y:S05]  /*0f20*/  BRA `(.L_x_809) ;  /* 0x0000000000107947 */ /* 0x000fea0003800000 */
.L_x_808:
[----:B------:R-:W-:Y:S01]  /*0f30*/  FMUL.FTZ R22, R13, R12 ;  /* 0x0000000c0d167220 */ /* 0x000fe20000410000 */
[----:B------:R-:W-:-:S03]  /*0f40*/  FMUL.FTZ R0, R12, 0.5 ;  /* 0x3f0000000c007820 */ /* 0x000fc60000410000 */
[----:B------:R-:W-:-:S04]  /*0f50*/  FFMA R13, -R22, R22, R13 ;  /* 0x00000016160d7223 */ /* 0x000fc8000000010d */
[----:B------:R-:W-:-:S07]  /*0f60*/  FFMA R22, R13, R0, R22 ;  /* 0x000000000d167223 */ /* 0x000fce0000000016 */
.L_x_809:
[----:B------:R-:W-:Y:S05]  /*0f70*/  BSYNC.RECONVERGENT B2 ;  /* 0x0000000000027941 */ /* 0x000fea0003800200 */
.L_x_807:
        /* <DEDUP_REMOVED lines=30> */
[----:B-1----:R-:W-:Y:S05]  /*1160*/  CALL.REL.NOINC `($__internal_10_$__cuda_sm20_sqrt_rn_f32_slowpath) ;  /* 0x0000001800307944 */ /* 0x002fea0003c00000 */
[----:B------:R-:W-:Y:S01]  /*1170*/  MOV R21, R22 ;  /* 0x0000001600157202 */ /* 0x000fe20000000f00 */
[----:B------:R-:W-:Y:S06]  /*1180*/  BRA `(.L_x_812) ;  /* 0x0000000000107947 */ /* 0x000fec0003800000 */
.L_x_811:
[----:B-1----:R-:W-:Y:S01]  /*1190*/  FMUL.FTZ R21, R22, R23 ;  /* 0x0000001716157220 */ /* 0x002fe20000410000 */
[----:B------:R-:W-:-:S03]  /*11a0*/  FMUL.FTZ R12, R23, 0.5 ;  /* 0x3f000000170c7820 */ /* 0x000fc60000410000 */
[----:B------:R-:W-:-:S04]  /*11b0*/  FFMA R0, -R21, R21, R22 ;  /* 0x0000001515007223 */ /* 0x000fc80000000116 */
[----:B------:R-:W-:-:S07]  /*11c0*/  FFMA R21, R0, R12, R21 ;  /* 0x0000000c00157223 */ /* 0x000fce0000000015 */
.L_x_812:
[----:B------:R-:W-:Y:S05]  /*11d0*/  BSYNC.RECONVERGENT B2 ;  /* 0x0000000000027941 */ /* 0x000fea0003800200 */
.L_x_810:
        /* <DEDUP_REMOVED lines=11> */
[----:B-----5:R-:W-:Y:S05]  /*1290*/  CALL.REL.NOINC `($__internal_10_$__cuda_sm20_sqrt_rn_f32_slowpath) ;  /* 0x0000001400e47944 */ /* 0x020fea0003c00000 */
[----:B------:R-:W-:Y:S05]  /*12a0*/  BRA `(.L_x_815) ;  /* 0x0000000000107947 */ /* 0x000fea0003800000 */
.L_x_814:
[----:B------:R-:W-:Y:S01]  /*12b0*/  FMUL.FTZ R22, R19, R12 ;  /* 0x0000000c13167220 */ /* 0x000fe20000410000 */
[----:B------:R-:W-:-:S03]  /*12c0*/  FMUL.FTZ R0, R12, 0.5 ;  /* 0x3f0000000c007820 */ /* 0x000fc60000410000 */
[----:B------:R-:W-:-:S04]  /*12d0*/  FFMA R13, -R22, R22, R19 ;  /* 0x00000016160d7223 */ /* 0x000fc80000000113 */
[----:B------:R-:W-:-:S07]  /*12e0*/  FFMA R22, R13, R0, R22 ;  /* 0x000000000d167223 */ /* 0x000fce0000000016 */
.L_x_815:
[----:B------:R-:W-:Y:S05]  /*12f0*/  BSYNC.RECONVERGENT B2 ;  /* 0x0000000000027941 */ /* 0x000fea0003800200 */
.L_x_813:
        /* <DEDUP_REMOVED lines=14> */
.L_x_791:
[----:B------:R-:W-:Y:S05]  /*13e0*/  BSYNC.RECONVERGENT B1 ;  /* 0x0000000000017941 */ /* 0x000fea0003800200 */
.L_x_790:
        /* <DEDUP_REMOVED lines=27> */
[----:B------:R-:W-:Y:S05]  /*15a0*/  CALL.REL.NOINC `($__internal_10_$__cuda_sm20_sqrt_rn_f32_slowpath) ;  /* 0x0000001400207944 */ /* 0x000fea0003c00000 */
[----:B------:R-:W-:Y:S01]  /*15b0*/  MOV R13, R22 ;  /* 0x00000016000d7202 */ /* 0x000fe20000000f00 */
[----:B------:R-:W-:Y:S06]  /*15c0*/  BRA `(.L_x_819) ;  /* 0x0000000000107947 */ /* 0x000fec0003800000 */
.L_x_818:
[----:B------:R-:W-:Y:S01]  /*15d0*/  FMUL.FTZ R13, R18, R3 ;  /* 0x00000003120d7220 */ /* 0x000fe20000410000 */
[----:B------:R-:W-:-:S03]  /*15e0*/  FMUL.FTZ R2, R3, 0.5 ;  /* 0x3f00000003027820 */ /* 0x000fc60000410000 */
[----:B------:R-:W-:-:S04]  /*15f0*/  FFMA R0, -R13, R13, R18 ;  /* 0x0000000d0d007223 */ /* 0x000fc80000000112 */
[----:B------:R-:W-:-:S07]  /*1600*/  FFMA R13, R0, R2, R13 ;  /* 0x00000002000d7223 */ /* 0x000fce000000000d */
.L_x_819:
[----:B------:R-:W-:Y:S05]  /*1610*/  BSYNC.RECONVERGENT B1 ;  /* 0x0000000000017941 */ /* 0x000fea0003800200 */
.L_x_817:
        /* <DEDUP_REMOVED lines=20> */
.L_x_821:
[----:B------:R-:W-:Y:S01]  /*1760*/  FMUL.FTZ R22, R17, R12 ;  /* 0x0000000c11167220 */ /* 0x000fe20000410000 */
[----:B------:R-:W-:-:S03]  /*1770*/  FMUL.FTZ R0, R12, 0.5 ;  /* 0x3f0000000c007820 */ /* 0x000fc60000410000 */
[----:B------:R-:W-:-:S04]  /*1780*/  FFMA R17, -R22, R22, R17 ;  /* 0x0000001616117223 */ /* 0x000fc80000000111 */
[----:B------:R-:W-:-:S07]  /*1790*/  FFMA R22, R17, R0, R22 ;  /* 0x0000000011167223 */ /* 0x000fce0000000016 */
.L_x_822:
[----:B------:R-:W-:Y:S05]  /*17a0*/  BSYNC.RECONVERGENT B1 ;  /* 0x0000000000017941 */ /* 0x000fea0003800200 */
.L_x_820:
        /* <DEDUP_REMOVED lines=39> */
[----:B------:R-:W-:Y:S05]  /*1a20*/  CALL.REL.NOINC `($__internal_10_$__cuda_sm20_sqrt_rn_f32_slowpath) ;  /* 0x0000001000007944 */ /* 0x000fea0003c00000 */
[----:B------:R-:W-:Y:S01]  /*1a30*/  MOV R17, R22 ;  /* 0x0000001600117202 */ /* 0x000fe20000000f00 */
[----:B------:R-:W-:Y:S06]  /*1a40*/  BRA `(.L_x_825) ;  /* 0x0000000000107947 */ /* 0x000fec0003800000 */
.L_x_824:
[----:B------:R-:W-:Y:S01]  /*1a50*/  FMUL.FTZ R17, R0, R21 ;  /* 0x0000001500117220 */ /* 0x000fe20000410000 */
[----:B------:R-:W-:-:S03]  /*1a60*/  FMUL.FTZ R12, R21, 0.5 ;  /* 0x3f000000150c7820 */ /* 0x000fc60000410000 */
[----:B------:R-:W-:-:S04]  /*1a70*/  FFMA R0, -R17, R17, R0 ;  /* 0x0000001111007223 */ /* 0x000fc80000000100 */
[----:B------:R-:W-:-:S07]  /*1a80*/  FFMA R17, R0, R12, R17 ;  /* 0x0000000c00117223 */ /* 0x000fce0000000011 */
.L_x_825:
[----:B------:R-:W-:Y:S05]  /*1a90*/  BSYNC.RECONVERGENT B1 ;  /* 0x0000000000017941 */ /* 0x000fea0003800200 */
.L_x_823:
        /* <DEDUP_REMOVED lines=13> */
.L_x_827:
[----:B------:R-:W-:Y:S01]  /*1b70*/  FMUL.FTZ R22, R3, R12 ;  /* 0x0000000c03167220 */ /* 0x000fe20000410000 */
[----:B------:R-:W-:-:S03]  /*1b80*/  FMUL.FTZ R0, R12, 0.5 ;  /* 0x3f0000000c007820 */ /* 0x000fc60000410000 */
[----:B------:R-:W-:-:S04]  /*1b90*/  FFMA R3, -R22, R22, R3 ;  /* 0x0000001616037223 */ /* 0x000fc80000000103 */
[----:B------:R-:W-:-:S07]  /*1ba0*/  FFMA R22, R3, R0, R22 ;  /* 0x0000000003167223 */ /* 0x000fce0000000016 */
.L_x_828:
[----:B------:R-:W-:Y:S05]  /*1bb0*/  BSYNC.RECONVERGENT B1 ;  /* 0x0000000000017941 */ /* 0x000fea0003800200 */
.L_x_826:
        /* <DEDUP_REMOVED lines=35> */
[----:B------:R-:W-:Y:S01]  /*1df0*/  MOV R2, R22 ;  /* 0x0000001600027202 */ /* 0x000fe20000000f00 */
[----:B------:R-:W-:Y:S06]  /*1e00*/  BRA `(.L_x_831) ;  /* 0x0000000000107947 */ /* 0x000fec0003800000 */
.L_x_830:
[----:B------:R-:W-:Y:S01]  /*1e10*/  FMUL.FTZ R2, R13, R12 ;  /* 0x0000000c0d027220 */ /* 0x000fe20000410000 */
[----:B------:R-:W-:-:S03]  /*1e20*/  FMUL.FTZ R0, R12, 0.5 ;  /* 0x3f0000000c007820 */ /* 0x000fc60000410000 */
[----:B------:R-:W-:-:S04]  /*1e30*/  FFMA R13, -R2, R2, R13 ;  /* 0x00000002020d7223 */ /* 0x000fc8000000010d */
[----:B------:R-:W-:-:S07]  /*1e40*/  FFMA R2, R13, R0, R2 ;  /* 0x000000000d027223 */ /* 0x000fce0000000002 */
.L_x_831:
[----:B------:R-:W-:Y:S05]  /*1e50*/  BSYNC.RECONVERGENT B1 ;  /* 0x0000000000017941 */ /* 0x000fea0003800200 */
.L_x_829:
        /* <DEDUP_REMOVED lines=13> */
.L_x_833:
[----:B------:R-:W-:Y:S01]  /*1f30*/  FMUL.FTZ R22, R5, R4 ;  /* 0x0000000405167220 */ /* 0x000fe20000410000 */
[----:B------:R-:W-:-:S03]  /*1f40*/  FMUL.FTZ R0, R4, 0.5 ;  /* 0x3f00000004007820 */ /* 0x000fc60000410000 */
[----:B------:R-:W-:-:S04]  /*1f50*/  FFMA R5, -R22, R22, R5 ;  /* 0x0000001616057223 */ /* 0x000fc80000000105 */
[----:B------:R-:W-:-:S07]  /*1f60*/  FFMA R22, R5, R0, R22 ;  /* 0x0000000005167223 */ /* 0x000fce0000000016 */
.L_x_834:
[----:B------:R-:W-:Y:S05]  /*1f70*/  BSYNC.RECONVERGENT B1 ;  /* 0x0000000000017941 */ /* 0x000fea0003800200 */
.L_x_832:
        /* <DEDUP_REMOVED lines=10> */
.L_x_789:
[----:B------:R-:W-:Y:S05]  /*2020*/  BSYNC.RECONVERGENT B0 ;  /* 0x0000000000007941 */ /* 0x000fea0003800200 */
.L_x_788:
        /* <DEDUP_REMOVED lines=21> */
.L_x_836:
[----:B------:R-:W-:Y:S05]  /*2180*/  BSYNC.RECONVERGENT B0 ;  /* 0x0000000000007941 */ /* 0x000fea0003800200 */
.L_x_835:
        /* <DEDUP_REMOVED lines=13> */
.L_x_838:
[----:B------:R-:W-:Y:S05]  /*2260*/  BSYNC.RECONVERGENT B0 ;  /* 0x0000000000007941 */ /* 0x000fea0003800200 */
.L_x_837:
[----:B------:R-:W-:Y:S01]  /*2270*/  BAR.SYNC.DEFER_BLOCKING 0x0 ;  /* 0x0000000000007b1d */ /* 0x000fe20000010000 */
[----:B------:R-:W-:-:S05]  /*2280*/  ISETP.GT.U32.AND P6, PT, R11, 0x1, PT ;  /* 0x000000010b00780c */ /* 0x000fca0003fc4070 */
        /* <DEDUP_REMOVED lines=11> */
.L_x_840:
[----:B------:R-:W-:Y:S05]  /*2340*/  BSYNC.RECONVERGENT B0 ;  /* 0x0000000000007941 */ /* 0x000fea0003800200 */
.L_x_839:
        /* <DEDUP_REMOVED lines=12> */
.L_x_842:
[----:B------:R-:W-:Y:S05]  /*2410*/  BSYNC.RECONVERGENT B0 ;  /* 0x0000000000007941 */ /* 0x000fea0003800200 */
.L_x_841:
        /* <DEDUP_REMOVED lines=12> */
.L_x_844:
[----:B------:R-:W-:Y:S05]  /*24e0*/  BSYNC.RECONVERGENT B0 ;  /* 0x0000000000007941 */ /* 0x000fea0003800200 */
.L_x_843:
        /* <DEDUP_REMOVED lines=12> */
.L_x_846:
[----:B------:R-:W-:Y:S05]  /*25b0*/  BSYNC.RECONVERGENT B0 ;  /* 0x0000000000007941 */ /* 0x000fea0003800200 */
.L_x_845:
        /* <DEDUP_REMOVED lines=12> */
.L_x_848:
[----:B------:R-:W-:Y:S05]  /*2680*/  BSYNC.RECONVERGENT B0 ;  /* 0x0000000000007941 */ /* 0x000fea0003800200 */
.L_x_847:
        /* <DEDUP_REMOVED lines=12> */
.L_x_850:
[----:B------:R-:W-:Y:S05]  /*2750*/  BSYNC.RECONVERGENT B0 ;  /* 0x0000000000007941 */ /* 0x000fea0003800200 */
.L_x_849:
        /* <DEDUP_REMOVED lines=12> */
.L_x_852:
[----:B------:R-:W-:Y:S05]  /*2820*/  BSYNC.RECONVERGENT B0 ;  /* 0x0000000000007941 */ /* 0x000fea0003800200 */
.L_x_851:
        /* <DEDUP_REMOVED lines=14> */
.L_x_854:
[----:B------:R-:W-:Y:S05]  /*2910*/  BSYNC.RECONVERGENT B0 ;  /* 0x0000000000007941 */ /* 0x000fea0003800200 */
.L_x_853:
        /* <DEDUP_REMOVED lines=17> */
        .weak           $__internal_10_$__cuda_sm20_sqrt_rn_f32_slowpath
        .type           $__internal_10_$__cuda_sm20_sqrt_rn_f32_slowpath,@function
        .size           $__internal_10_$__cuda_sm20_sqrt_rn_f32_slowpath,(.L_x_874 - $__internal_10_$__cuda_sm20_sqrt_rn_f32_slowpath)
$__internal_10_$__cuda_sm20_sqrt_rn_f32_slowpath:
        /* <DEDUP_REMOVED lines=19> */
.L_x_856:
[----:B------:R-:W-:Y:S01]  /*2b60*/  HFMA2 R29, -RZ, RZ, 0, 0 ;  /* 0x00000000ff1d7431 */ /* 0x000fe200000001ff */
[----:B------:R-:W-:-:S04]  /*2b70*/  MOV R28, R12 ;  /* 0x0000000c001c7202 */ /* 0x000fc80000000f00 */
[----:B------:R-:W-:Y:S05]  /*2b80*/  RET.REL.NODEC R28 `(_Z70density_and_manhattan_weights_meanwhile_furthest_point_sampling_kernelILj1024EEviiifPKfS1_S1_PfPi) ;  /* 0xffffffd41c1c7950 */ /* 0x000fea0003c3ffff */
.L_x_857:
        /* <DEDUP_REMOVED lines=15> */
.L_x_874:


//--------------------- .text._Z26num_points_within_r_kerneliifPKfPf --------------------------
	.section	.text._Z26num_points_within_r_kerneliifPKfPf,"ax",@progbits
	.align	128
        .global         _Z26num_points_within_r_kerneliifPKfPf
        .type           _Z26num_points_within_r_kerneliifPKfPf,@function
        .size           _Z26num_points_within_r_kerneliifPKfPf,(.L_x_898 - _Z26num_points_within_r_kerneliifPKfPf)
        .other          _Z26num_points_within_r_kerneliifPKfPf,@"STO_CUDA_ENTRY STV_DEFAULT"
_Z26num_points_within_r_kerneliifPKfPf:
.text._Z26num_points_within_r_kerneliifPKfPf:
[----:B------:R-:W-:Y:S01]  /*0000*/  LDC R1, c[0x0][0x37c] ;  /* 0x0000df00ff017b82 */ /* 0x000fe20000000800 */
[----:B------:R-:W0:Y:S07]  /*0010*/  S2R R3, SR_TID.X ;  /* 0x0000000000037919 */ /* 0x000e2e0000002100 */
[----:B------:R-:W0:Y:S08]  /*0020*/  S2UR UR4, SR_CTAID.X ;  /* 0x00000000000479c3 */ /* 0x000e300000002500 */
[----:B------:R-:W0:Y:S08]  /*0030*/  LDC R0, c[0x0][0x360] ;  /* 0x0000d800ff007b82 */ /* 0x000e300000000800 */
[----:B------:R-:W1:Y:S08]  /*0040*/  LDC.64 R16, c[0x0][0x380] ;  /* 0x0000e000ff107b82 */ /* 0x000e700000000a00 */
[----:B------:R-:W2:Y:S01]  /*0050*/  S2UR UR6, SR_CTAID.Y ;  /* 0x00000000000679c3 */ /* 0x000ea20000002600 */
[----:B0-----:R-:W-:-:S05]  /*0060*/  IMAD R0, R0, UR4, R3 ;  /* 0x0000000400007c24 */ /* 0x001fca000f8e0203 */
[----:B-1----:R-:W-:-:S04]  /*0070*/  ISETP.GE.AND P0, PT, R0, R17, PT ;  /* 0x000000110000720c */ /* 0x002fc80003f06270 */
[----:B--2---:R-:W-:-:S13]  /*0080*/  ISETP.LE.OR P0, PT, R16, UR6, P0 ;  /* 0x0000000610007c0c */ /* 0x004fda0008703670 */
[----:B------:R-:W-:Y:S05]  /*0090*/  @P0 EXIT ;  /* 0x000000000000094d */ /* 0x000fea0003800000 */
[C---:B------:R-:W-:Y:S01]  /*00a0*/  ISETP.GE.AND P0, PT, R17.reuse, 0x1, PT ;  /* 0x000000011100780c */ /* 0x040fe20003f06270 */
[----:B------:R-:W0:Y:S01]  /*00b0*/  LDCU.64 UR4, c[0x0][0x358] ;  /* 0x00006b00ff0477ac */ /* 0x000e220008000a00 */
[----:B------:R-:W-:Y:S02]  /*00c0*/  HFMA2 R12, -RZ, RZ, 0, 0 ;  /* 0x00000000ff0c7431 */ /* 0x000fe400000001ff */
[----:B------:R-:W-:-:S09]  /*00d0*/  IMAD R7, R17, UR6, RZ ;  /* 0x0000000611077c24 */ /* 0x000fd2000f8e02ff */
[----:B------:R-:W-:Y:S05]  /*00e0*/  @!P0 BRA `(.L_x_858) ;  /* 0x0000000c004c8947 */ /* 0x000fea0003800000 */
[----:B------:R-:W1:Y:S01]  /*00f0*/  LDC.64 R2, c[0x0][0x390] ;  /* 0x0000e400ff027b82 */ /* 0x000e620000000a00 */
[----:B------:R-:W-:-:S07]  /*0100*/  LEA R13, R7, R7, 0x1 ;  /* 0x00000007070d7211 */ /* 0x000fce00078e08ff */
[----:B------:R-:W2:Y:S01]  /*0110*/  LDC R11, c[0x0][0x388] ;  /* 0x0000e200ff0b7b82 */ /* 0x000ea20000000800 */
[C---:B------:R-:W-:Y:S01]  /*0120*/  ISETP.GE.U32.AND P1, PT, R17.reuse, 0x8, PT ;  /* 0x000000081100780c */ /* 0x040fe20003f26070 */
[----:B------:R-:W-:Y:S01]  /*0130*/  IMAD R5, R0, 0x3, R13 ;  /* 0x0000000300057824 */ /* 0x000fe200078e020d */
[----:B------:R-:W-:Y:S02]  /*0140*/  LOP3.LUT R14, R17, 0x7, RZ, 0xc0, !PT ;  /* 0x00000007110e7812 */ /* 0x000fe400078ec0ff */
[----:B------:R-:W-:Y:S02]  /*0150*/  MOV R12, RZ ;  /* 0x000000ff000c7202 */ /* 0x000fe40000000f00 */
[----:B------:R-:W-:Y:S01]  /*0160*/  ISETP.NE.AND P0, PT, R14, RZ, PT ;  /* 0x000000ff0e00720c */ /* 0x000fe20003f05270 */
[----:B-1----:R-:W-:Y:S01]  /*0170*/  IMAD.WIDE R4, R5, 0x4, R2 ;  /* 0x0000000405047825 */ /* 0x002fe200078e0202 */
[----:B------:R-:W-:-:S04]  /*0180*/  MOV R10, RZ ;  /* 0x000000ff000a7202 */ /* 0x000fc80000000f00 */
[----:B0-----:R0:W5:Y:S04]  /*0190*/  LDG.E.CONSTANT R6, desc[UR4][R4.64] ;  /* 0x0000000404067981 */ /* 0x001168000c1e9900 */
[----:B------:R0:W5:Y:S01]  /*01a0*/  LDG.E.CONSTANT R8, desc[UR4][R4.64+0x4] ;  /* 0x0000040404087981 */ /* 0x000162000c1e9900 */
[----:B--2---:R-:W-:-:S03]  /*01b0*/  FMUL R11, R11, R11 ;  /* 0x0000000b0b0b7220 */ /* 0x004fc60000400000 */
[----:B------:R0:W5:Y:S01]  /*01c0*/  LDG.E.CONSTANT R9, desc[UR4][R4.64+0x8] ;  /* 0x0000080404097981 */ /* 0x000162000c1e9900 */
[----:B------:R-:W-:Y:S05]  /*01d0*/  @!P1 BRA `(.L_x_859) ;  /* 0x00000004008c9947 */ /* 0x000fea0003800000 */
[----:B0-----:R-:W-:Y:S01]  /*01e0*/  IMAD.WIDE R4, R13, 0x4, R2 ;  /* 0x000000040d047825 */ /* 0x001fe200078e0202 */
[----:B------:R-:W-:Y:S02]  /*01f0*/  LOP3.LUT R10, R17, 0x7ffffff8, RZ, 0xc0, !PT ;  /* 0x7ffffff8110a7812 */ /* 0x000fe400078ec0ff */
[----:B------:R-:W-:Y:S02]  /*0200*/  MOV R12, RZ ;  /* 0x000000ff000c7202 */ /* 0x000fe40000000f00 */
[----:B------:R-:W-:Y:S02]  /*0210*/  IADD3 R4, P1, PT, R4, 0x30, RZ ;  /* 0x0000003004047810 */ /* 0x000fe40007f3e0ff */
[----:B------:R-:W-:Y:S02]  /*0220*/  IADD3 R22, PT, PT, -R10, RZ, RZ ;  /* 0x000000ff0a167210 */ /* 0x000fe40007ffe1ff */
[----:B------:R-:W-:-:S09]  /*0230*/  IADD3.X R5, PT, PT, RZ, R5, RZ, P1, !PT ;  /* 0x00000005ff057210 */ /* 0x000fd20000ffe4ff */
.L_x_860:
[----:B------:R-:W2:Y:S04]  /*0240*/  LDG.E.CONSTANT R19, desc[UR4][R4.64+-0x2c] ;  /* 0xffffd40404137981 */ /* 0x000ea8000c1e9900 */
[----:B------:R-:W3:Y:S04]  /*0250*/  LDG.E.CONSTANT R15, desc[UR4][R4.64+-0x30] ;  /* 0xffffd004040f7981 */ /* 0x000ee8000c1e9900 */
[----:B------:R-:W4:Y:S04]  /*0260*/  LDG.E.CONSTANT R18, desc[UR4][R4.64+-0x28] ;  /* 0xffffd80404127981 */ /* 0x000f28000c1e9900 */
[----:B------:R-:W4:Y:S04]  /*0270*/  LDG.E.CONSTANT R27, desc[UR4][R4.64+-0x20] ;  /* 0xffffe004041b7981 */ /* 0x000f28000c1e9900 */
[----:B------:R-:W4:Y:S04]  /*0280*/  LDG.E.CONSTANT R25, desc[UR4][R4.64+-0x24] ;  /* 0xffffdc0404197981 */ /* 0x000f28000c1e9900 */
[----:B------:R-:W4:Y:S04]  /*0290*/  LDG.E.CONSTANT R16, desc[UR4][R4.64+-0x1c] ;  /* 0xffffe40404107981 */ /* 0x000f28000c1e9900 */
[----:B------:R-:W4:Y:S04]  /*02a0*/  LDG.E.CONSTANT R21, desc[UR4][R4.64+-0x8] ;  /* 0xfffff80404157981 */ /* 0x000f28000c1e9900 */
[----:B------:R-:W4:Y:S01]  /*02b0*/  LDG.E.CONSTANT R23, desc[UR4][R4.64+-0xc] ;  /* 0xfffff40404177981 */ /* 0x000f22000c1e9900 */
[----:B--2--5:R-:W-:Y:S01]  /*02c0*/  FADD R19, R8, -R19 ;  /* 0x8000001308137221 */ /* 0x024fe20000000000 */
[----:B---3--:R-:W-:-:S03]  /*02d0*/  FADD R15, R6, -R15 ;  /* 0x8000000f060f7221 */ /* 0x008fc60000000000 */
[----:B------:R-:W-:Y:S02]  /*02e0*/  FMUL R20, R19, R19 ;  /* 0x0000001313147220 */ /* 0x000fe40000400000 */
[----:B------:R-:W2:Y:S02]  /*02f0*/  LDG.E.CONSTANT R19, desc[UR4][R4.64+-0x18] ;  /* 0xffffe80404137981 */ /* 0x000ea4000c1e9900 */
[----:B------:R-:W-:Y:S02]  /*0300*/  FFMA R20, R15, R15, R20 ;  /* 0x0000000f0f147223 */ /* 0x000fe40000000014 */
[----:B------:R-:W3:Y:S01]  /*0310*/  LDG.E.CONSTANT R15, desc[UR4][R4.64+-0x14] ;  /* 0xffffec04040f7981 */ /* 0x000ee2000c1e9900 */
[----:B----4-:R-:W-:Y:S01]  /*0320*/  FADD R29, R9, -R18 ;  /* 0x80000012091d7221 */ /* 0x010fe20000000000 */
[----:B------:R-:W-:Y:S02]  /*0330*/  FADD R27, R8, -R27 ;  /* 0x8000001b081b7221 */ /* 0x000fe40000000000 */
[----:B------:R-:W4:Y:S01]  /*0340*/  LDG.E.CONSTANT R18, desc[UR4][R4.64+-0x10] ;  /* 0xfffff00404127981 */ /* 0x000f22000c1e9900 */
[----:B------:R-:W-:Y:S01]  /*0350*/  FFMA R24, R29, R29, R20 ;  /* 0x0000001d1d187223 */ /* 0x000fe20000000014 */
[----:B------:R-:W-:Y:S01]  /*0360*/  FADD R25, R6, -R25 ;  /* 0x8000001906197221 */ /* 0x000fe20000000000 */
[----:B------:R-:W-:Y:S01]  /*0370*/  FMUL R26, R27, R27 ;  /* 0x0000001b1b1a7220 */ /* 0x000fe20000400000 */
[----:B------:R-:W4:Y:S02]  /*0380*/  LDG.E.CONSTANT R20, desc[UR4][R4.64+-0x4] ;  /* 0xfffffc0404147981 */ /* 0x000f24000c1e9900 */
[----:B------:R-:W-:-:S02]  /*0390*/  FSETP.GTU.AND P4, PT, R24, R11, PT ;  /* 0x0000000b1800720b */ /* 0x000fc40003f8c000 */
[----:B------:R-:W4:Y:S01]  /*03a0*/  LDG.E.CONSTANT R27, desc[UR4][R4.64+0x4] ;  /* 0x00000404041b7981 */ /* 0x000f22000c1e9900 */
[----:B------:R-:W-:-:S03]  /*03b0*/  FFMA R24, R25, R25, R26 ;  /* 0x0000001919187223 */ /* 0x000fc6000000001a */
[----:B------:R-:W4:Y:S01]  /*03c0*/  LDG.E.CONSTANT R25, desc[UR4][R4.64] ;  /* 0x0000000404197981 */ /* 0x000f22000c1e9900 */
[----:B------:R-:W-:-:S03]  /*03d0*/  FADD R29, R9, -R16 ;  /* 0x80000010091d7221 */ /* 0x000fc60000000000 */
[----:B------:R-:W4:Y:S01]  /*03e0*/  LDG.E.CONSTANT R16, desc[UR4][R4.64+0x8] ;  /* 0x0000080404107981 */ /* 0x000f22000c1e9900 */
[----:B------:R-:W-:Y:S01]  /*03f0*/  FADD R21, R8, -R21 ;  /* 0x8000001508157221 */ /* 0x000fe20000000000 */
[----:B------:R-:W-:-:S03]  /*0400*/  FADD R23, R6, -R23 ;  /* 0x8000001706177221 */ /* 0x000fc60000000000 */
[----:B------:R-:W-:Y:S01]  /*0410*/  FMUL R28, R21, R21 ;  /* 0x00000015151c7220 */ /* 0x000fe20000400000 */
[----:B------:R-:W-:Y:S01]  /*0420*/  FFMA R24, R29, R29, R24 ;  /* 0x0000001d1d187223 */ /* 0x000fe20000000018 */
[----:B------:R-:W4:Y:S02]  /*0430*/  LDG.E.CONSTANT R21, desc[UR4][R4.64+0x1c] ;  /* 0x00001c0404157981 */ /* 0x000f24000c1e9900 */
[----:B------:R-:W-:Y:S02]  /*0440*/  FFMA R28, R23, R23, R28 ;  /* 0x00000017171c7223 */ /* 0x000fe4000000001c */
[----:B------:R-:W-:Y:S01]  /*0450*/  FSETP.GTU.AND P5, PT, R24, R11, PT ;  /* 0x0000000b1800720b */ /* 0x000fe20003fac000 */
[----:B------:R-:W4:Y:S01]  /*0460*/  LDG.E.CONSTANT R23, desc[UR4][R4.64+0x18] ;  /* 0x0000180404177981 */ /* 0x000f22000c1e9900 */
[----:B--2---:R-:W-:Y:S01]  /*0470*/  FADD R19, R6, -R19 ;  /* 0x8000001306137221 */ /* 0x004fe20000000000 */
[----:B---3--:R-:W-:-:S04]  /*0480*/  FADD R15, R8, -R15 ;  /* 0x8000000f080f7221 */ /* 0x008fc80000000000 */
[----:B------:R-:W-:Y:S01]  /*0490*/  FMUL R26, R15, R15 ;  /* 0x0000000f0f1a7220 */ /* 0x000fe20000400000 */
[----:B----4-:R-:W-:-:S03]  /*04a0*/  FADD R15, R9, -R18 ;  /* 0x80000012090f7221 */ /* 0x010fc60000000000 */
[----:B------:R-:W-:Y:S01]  /*04b0*/  FFMA R26, R19, R19, R26 ;  /* 0x00000013131a7223 */ /* 0x000fe2000000001a */
[----:B------:R-:W-:-:S03]  /*04c0*/  FADD R19, R9, -R20 ;  /* 0x8000001409137221 */ /* 0x000fc60000000000 */
[----:B------:R-:W-:Y:S01]  /*04d0*/  FFMA R18, R15, R15, R26 ;  /* 0x0000000f0f127223 */ /* 0x000fe2000000001a */
[----:B------:R-:W-:Y:S01]  /*04e0*/  FADD R27, R8, -R27 ;  /* 0x8000001b081b7221 */ /* 0x000fe20000000000 */
[----:B------:R-:W2:Y:S01]  /*04f0*/  LDG.E.CONSTANT R15, desc[UR4][R4.64+0x10] ;  /* 0x00001004040f7981 */ /* 0x000ea2000c1e9900 */
[----:B------:R-:W-:Y:S01]  /*0500*/  FFMA R28, R19, R19, R28 ;  /* 0x00000013131c7223 */ /* 0x000fe2000000001c */
[----:B------:R-:W-:Y:S01]  /*0510*/  FADD R25, R6, -R25 ;  /* 0x8000001906197221 */ /* 0x000fe20000000000 */
[----:B------:R-:W-:Y:S01]  /*0520*/  FMUL R20, R27, R27 ;  /* 0x0000001b1b147220 */ /* 0x000fe20000400000 */
[----:B------:R-:W3:Y:S01]  /*0530*/  LDG.E.CONSTANT R19, desc[UR4][R4.64+0xc] ;  /* 0x00000c0404137981 */ /* 0x000ee2000c1e9900 */
[----:B------:R-:W-:Y:S02]  /*0540*/  FSETP.GTU.AND P2, PT, R18, R11, PT ;  /* 0x0000000b1200720b */ /* 0x000fe40003f4c000 */
[----:B------:R-:W-:Y:S01]  /*0550*/  FFMA R24, R25, R25, R20 ;  /* 0x0000001919187223 */ /* 0x000fe20000000014 */
[----:B------:R-:W4:Y:S04]  /*0560*/  LDG.E.CONSTANT R18, desc[UR4][R4.64+0x14] ;  /* 0x0000140404127981 */ /* 0x000f28000c1e9900 */
[----:B------:R-:W4:Y:S01]  /*0570*/  LDG.E.CONSTANT R25, desc[UR4][R4.64+0x28] ;  /* 0x0000280404197981 */ /* 0x000f22000c1e9900 */
[----:B------:R-:W-:-:S03]  /*0580*/  FADD R29, R9, -R16 ;  /* 0x80000010091d7221 */ /* 0x000fc60000000000 */
[----:B------:R-:W4:Y:S04]  /*0590*/  LDG.E.CONSTANT R20, desc[UR4][R4.64+0x20] ;  /* 0x0000200404147981 */ /* 0x000f28000c1e9900 */
[----:B------:R-:W4:Y:S04]  /*05a0*/  LDG.E.CONSTANT R27, desc[UR4][R4.64+0x24] ;  /* 0x00002404041b7981 */ /* 0x000f28000c1e9900 */
[----:B------:R0:W4:Y:S01]  /*05b0*/  LDG.E.CONSTANT R16, desc[UR4][R4.64+0x2c] ;  /* 0x00002c0404107981 */ /* 0x000122000c1e9900 */
[----:B------:R-:W-:Y:S01]  /*05c0*/  FFMA R24, R29, R29, R24 ;  /* 0x0000001d1d187223 */ /* 0x000fe20000000018 */
[----:B------:R-:W-:Y:S01]  /*05d0*/  FADD R21, R8, -R21 ;  /* 0x8000001508157221 */ /* 0x000fe20000000000 */
[----:B------:R-:W-:-:S03]  /*05e0*/  FSETP.GTU.AND P3, PT, R28, R11, PT ;  /* 0x0000000b1c00720b */ /* 0x000fc60003f6c000 */
[----:B------:R-:W-:Y:S01]  /*05f0*/  FSETP.GTU.AND P1, PT, R24, R11, PT ;  /* 0x0000000b1800720b */ /* 0x000fe20003f2c000 */
[----:B------:R-:W-:Y:S01]  /*0600*/  @!P4 FADD R12, R12, 1 ;  /* 0x3f8000000c0cc421 */ /* 0x000fe20000000000 */
[----:B------:R-:W-:Y:S01]  /*0610*/  FADD R23, R6, -R23 ;  /* 0x8000001706177221 */ /* 0x000fe20000000000 */
[----:B------:R-:W-:Y:S02]  /*0620*/  FMUL R26, R21, R21 ;  /* 0x00000015151a7220 */ /* 0x000fe40000400000 */
[----:B------:R-:W-:-:S04]  /*0630*/  @!P5 FADD R12, R12, 1 ;  /* 0x3f8000000c0cd421 */ /* 0x000fc80000000000 */
[----:B------:R-:W-:Y:S01]  /*0640*/  @!P2 FADD R12, R12, 1 ;  /* 0x3f8000000c0ca421 */ /* 0x000fe20000000000 */
[----:B------:R-:W-:-:S03]  /*0650*/  IADD3 R22, PT, PT, R22, 0x8, RZ ;  /* 0x0000000816167810 */ /* 0x000fc60007ffe0ff */
[----:B------:R-:W-:-:S04]  /*0660*/  @!P3 FADD R12, R12, 1 ;  /* 0x3f8000000c0cb421 */ /* 0x000fc80000000000 */
[----:B------:R-:W-:Y:S01]  /*0670*/  @!P1 FADD R12, R12, 1 ;  /* 0x3f8000000c0c9421 */ /* 0x000fe20000000000 */
[----:B------:R-:W-:Y:S02]  /*0680*/  ISETP.NE.AND P1, PT, R22, RZ, PT ;  /* 0x000000ff1600720c */ /* 0x000fe40003f25270 */
[----:B0-----:R-:W-:-:S04]  /*0690*/  IADD3 R4, P3, PT, R4, 0x60, RZ ;  /* 0x0000006004047810 */ /* 0x001fc80007f7e0ff */
[----:B------:R-:W-:Y:S01]  /*06a0*/  IADD3.X R5, PT, PT, RZ, R5, RZ, P3, !PT ;  /* 0x00000005ff057210 */ /* 0x000fe20001ffe4ff */
[----:B--2---:R-:W-:Y:S01]  /*06b0*/  FADD R15, R8, -R15 ;  /* 0x8000000f080f7221 */ /* 0x004fe20000000000 */
[----:B---3--:R-:W-:-:S03]  /*06c0*/  FADD R19, R6, -R19 ;  /* 0x8000001306137221 */ /* 0x008fc60000000000 */
[----:B------:R-:W-:Y:S01]  /*06d0*/  FMUL R24, R15, R15 ;  /* 0x0000000f0f187220 */ /* 0x000fe20000400000 */
[----:B----4-:R-:W-:-:S03]  /*06e0*/  FADD R18, R9, -R18 ;  /* 0x8000001209127221 */ /* 0x010fc60000000000 */
[----:B------:R-:W-:Y:S01]  /*06f0*/  FFMA R15, R19, R19, R24 ;  /* 0x00000013130f7223 */ /* 0x000fe20000000018 */
[----:B------:R-:W-:Y:S01]  /*0700*/  FADD R25, R8, -R25 ;  /* 0x8000001908197221 */ /* 0x000fe20000000000 */
[----:B------:R-:W-:Y:S02]  /*0710*/  FFMA R19, R23, R23, R26 ;  /* 0x0000001717137223 */ /* 0x000fe4000000001a */
[----:B------:R-:W-:Y:S01]  /*0720*/  FFMA R18, R18, R18, R15 ;  /* 0x0000001212127223 */ /* 0x000fe2000000000f */
[----:B------:R-:W-:Y:S01]  /*0730*/  FADD R20, R9, -R20 ;  /* 0x8000001409147221 */ /* 0x000fe20000000000 */
[----:B------:R-:W-:Y:S01]  /*0740*/  FMUL R24, R25, R25 ;  /* 0x0000001919187220 */ /* 0x000fe20000400000 */
[----:B------:R-:W-:Y:S02]  /*0750*/  FADD R27, R6, -R27 ;  /* 0x8000001b061b7221 */ /* 0x000fe40000000000 */
[----:B------:R-:W-:Y:S01]  /*0760*/  FFMA R20, R20, R20, R19 ;  /* 0x0000001414147223 */ /* 0x000fe20000000013 */
[----:B------:R-:W-:Y:S01]  /*0770*/  FSETP.GTU.AND P4, PT, R18, R11, PT ;  /* 0x0000000b1200720b */ /* 0x000fe20003f8c000 */
[----:B------:R-:W-:Y:S01]  /*0780*/  FFMA R24, R27, R27, R24 ;  /* 0x0000001b1b187223 */ /* 0x000fe20000000018 */
[----:B------:R-:W-:-:S02]  /*0790*/  FADD R15, R9, -R16 ;  /* 0x80000010090f7221 */ /* 0x000fc40000000000 */
[----:B------:R-:W-:Y:S02]  /*07a0*/  FSETP.GTU.AND P5, PT, R20, R11, PT ;  /* 0x0000000b1400720b */ /* 0x000fe40003fac000 */
[----:B------:R-:W-:-:S05]  /*07b0*/  FFMA R24, R15, R15, R24 ;  /* 0x0000000f0f187223 */ /* 0x000fca0000000018 */
[----:B------:R-:W-:Y:S02]  /*07c0*/  FSETP.GTU.AND P2, PT, R24, R11, PT ;  /* 0x0000000b1800720b */ /* 0x000fe40003f4c000 */
[----:B------:R-:W-:-:S04]  /*07d0*/  @!P4 FADD R12, R12, 1 ;  /* 0x3f8000000c0cc421 */ /* 0x000fc80000000000 */
[----:B------:R-:W-:-:S07]  /*07e0*/  @!P5 FADD R12, R12, 1 ;  /* 0x3f8000000c0cd421 */ /* 0x000fce0000000000 */
[----:B------:R-:W-:Y:S01]  /*07f0*/  @!P2 FADD R12, R12, 1 ;  /* 0x3f8000000c0ca421 */ /* 0x000fe20000000000 */
[----:B------:R-:W-:Y:S06]  /*0800*/  @P1 BRA `(.L_x_860) ;  /* 0xfffffff8008c1947 */ /* 0x000fec000383ffff */
.L_x_859:
[----:B------:R-:W-:Y:S05]  /*0810*/  @!P0 BRA `(.L_x_858) ;  /* 0x0000000400808947 */ /* 0x000fea0003800000 */
[----:B------:R-:W-:Y:S01]  /*0820*/  ISETP.GE.U32.AND P0, PT, R14, 0x4, PT ;  /* 0x000000040e00780c */ /* 0x000fe20003f06070 */
[----:B------:R-:W-:Y:S01]  /*0830*/  IMAD.WIDE R2, R13, 0x4, R2 ;  /* 0x000000040d027825 */ /* 0x000fe200078e0202 */
[----:B------:R-:W-:-:S04]  /*0840*/  LOP3.LUT R24, R17, 0x3, RZ, 0xc0, !PT ;  /* 0x0000000311187812 */ /* 0x000fc800078ec0ff */
[----:B------:R-:W-:-:S07]  /*0850*/  ISETP.NE.AND P4, PT, R24, RZ, PT ;  /* 0x000000ff1800720c */ /* 0x000fce0003f85270 */
[----:B------:R-:W-:Y:S06]  /*0860*/  @!P0 BRA `(.L_x_861) ;  /* 0x0000000000bc8947 */ /* 0x000fec0003800000 */
[----:B0-----:R-:W-:-:S05]  /*0870*/  LEA R5, R10, R10, 0x1 ;  /* 0x0000000a0a057211 */ /* 0x001fca00078e08ff */
[----:B------:R-:W-:-:S05]  /*0880*/  IMAD.WIDE.U32 R4, R5, 0x4, R2 ;  /* 0x0000000405047825 */ /* 0x000fca00078e0002 */
[----:B------:R-:W2:Y:S04]  /*0890*/  LDG.E.CONSTANT R29, desc[UR4][R4.64+0x4] ;  /* 0x00000404041d7981 */ /* 0x000ea8000c1e9900 */
[----:B------:R-:W3:Y:S04]  /*08a0*/  LDG.E.CONSTANT R27, desc[UR4][R4.64] ;  /* 0x00000004041b7981 */ /* 0x000ee8000c1e9900 */
[----:B------:R-:W4:Y:S04]  /*08b0*/  LDG.E.CONSTANT R25, desc[UR4][R4.64+0x10] ;  /* 0x0000100404197981 */ /* 0x000f28000c1e9900 */
        /* <DEDUP_REMOVED lines=8> */
[----:B------:R0:W4:Y:S01]  /*0940*/  LDG.E.CONSTANT R20, desc[UR4][R4.64+0x2c] ;  /* 0x00002c0404147981 */ /* 0x000122000c1e9900 */
[----:B------:R-:W-:Y:S01]  /*0950*/  IADD3 R10, PT, PT, R10, 0x4, RZ ;  /* 0x000000040a0a7810 */ /* 0x000fe20007ffe0ff */
[----:B--2--5:R-:W-:Y:S01]  /*0960*/  FADD R29, R8, -R29 ;  /* 0x8000001d081d7221 */ /* 0x024fe20000000000 */
[----:B---3--:R-:W-:-:S03]  /*0970*/  FADD R27, R6, -R27 ;  /* 0x8000001b061b7221 */ /* 0x008fc60000000000 */
[----:B------:R-:W-:Y:S01]  /*0980*/  FMUL R22, R29, R29 ;  /* 0x0000001d1d167220 */ /* 0x000fe20000400000 */
[----:B----4-:R-:W-:-:S03]  /*0990*/  FADD R25, R8, -R25 ;  /* 0x8000001908197221 */ /* 0x010fc60000000000 */
[----:B------:R-:W-:Y:S01]  /*09a0*/  FFMA R22, R27, R27, R22 ;  /* 0x0000001b1b167223 */ /* 0x000fe20000000016 */
[----:B------:R-:W-:Y:S01]  /*09b0*/  FADD R27, R9, -R18 ;  /* 0x80000012091b7221 */ /* 0x000fe20000000000 */
[----:B------:R-:W-:Y:S01]  /*09c0*/  FMUL R18, R25, R25 ;  /* 0x0000001919127220 */ /* 0x000fe20000400000 */
[----:B------:R-:W-:Y:S01]  /*09d0*/  FADD R19, R6, -R19 ;  /* 0x8000001306137221 */ /* 0x000fe20000000000 */
[----:B------:R-:W-:-:S03]  /*09e0*/  FADD R21, R8, -R21 ;  /* 0x8000001508157221 */ /* 0x000fc60000000000 */
[----:B------:R-:W-:Y:S01]  /*09f0*/  FFMA R18, R19, R19, R18 ;  /* 0x0000001313127223 */ /* 0x000fe20000000012 */
[----:B------:R-:W-:Y:S01]  /*0a00*/  FFMA R22, R27, R27, R22 ;  /* 0x0000001b1b167223 */ /* 0x000fe20000000016 */
[----:B------:R-:W-:Y:S01]  /*0a10*/  FADD R23, R6, -R23 ;  /* 0x8000001706177221 */ /* 0x000fe20000000000 */
[----:B0-----:R-:W-:Y:S01]  /*0a20*/  FMUL R4, R21, R21 ;  /* 0x0000001515047220 */ /* 0x001fe20000400000 */
[----:B------:R-:W-:Y:S01]  /*0a30*/  FADD R19, R8, -R15 ;  /* 0x8000000f08137221 */ /* 0x000fe20000000000 */
[----:B------:R-:W-:Y:S02]  /*0a40*/  FADD R5, R9, -R14 ;  /* 0x8000000e09057221 */ /* 0x000fe40000000000 */
[----:B------:R-:W-:Y:S01]  /*0a50*/  FFMA R4, R23, R23, R4 ;  /* 0x0000001717047223 */ /* 0x000fe20000000004 */
[----:B------:R-:W-:Y:S01]  /*0a60*/  FMUL R14, R19, R19 ;  /* 0x00000013130e7220 */ /* 0x000fe20000400000 */
[----:B------:R-:W-:Y:S01]  /*0a70*/  FSETP.GTU.AND P0, PT, R22, R11, PT ;  /* 0x0000000b1600720b */ /* 0x000fe20003f0c000 */
[----:B------:R-:W-:Y:S01]  /*0a80*/  FADD R15, R9, -R16 ;  /* 0x80000010090f7221 */ /* 0x000fe20000000000 */
[----:B------:R-:W-:Y:S01]  /*0a90*/  FFMA R18, R5, R5, R18 ;  /* 0x0000000505127223 */ /* 0x000fe20000000012 */
[----:B------:R-:W-:-:S02]  /*0aa0*/  FADD R13, R6, -R13 ;  /* 0x8000000d060d7221 */ /* 0x000fc40000000000 */
[----:B------:R-:W-:Y:S02]  /*0ab0*/  FFMA R4, R15, R15, R4 ;  /* 0x0000000f0f047223 */ /* 0x000fe40000000004 */
[----:B------:R-:W-:Y:S01]  /*0ac0*/  FSETP.GTU.AND P1, PT, R18, R11, PT ;  /* 0x0000000b1200720b */ /* 0x000fe20003f2c000 */
[----:B------:R-:W-:Y:S01]  /*0ad0*/  FFMA R14, R13, R13, R14 ;  /* 0x0000000d0d0e7223 */ /* 0x000fe2000000000e */
[----:B------:R-:W-:Y:S01]  /*0ae0*/  FADD R5, R9, -R20 ;  /* 0x8000001409057221 */ /* 0x000fe20000000000 */
[----:B------:R-:W-:-:S03]  /*0af0*/  FSETP.GTU.AND P2, PT, R4, R11, PT ;  /* 0x0000000b0400720b */ /* 0x000fc60003f4c000 */
[----:B------:R-:W-:Y:S01]  /*0b00*/  FFMA R14, R5, R5, R14 ;  /* 0x00000005050e7223 */ /* 0x000fe2000000000e */
[----:B------:R-:W-:-:S04]  /*0b10*/  @!P0 FADD R12, R12, 1 ;  /* 0x3f8000000c0c8421 */ /* 0x000fc80000000000 */
[----:B------:R-:W-:Y:S02]  /*0b20*/  FSETP.GTU.AND P3, PT, R14, R11, PT ;  /* 0x0000000b0e00720b */ /* 0x000fe40003f6c000 */
[----:B------:R-:W-:-:S04]  /*0b30*/  @!P1 FADD R12, R12, 1 ;  /* 0x3f8000000c0c9421 */ /* 0x000fc80000000000 */
[----:B------:R-:W-:-:S07]  /*0b40*/  @!P2 FADD R12, R12, 1 ;  /* 0x3f8000000c0ca421 */ /* 0x000fce0000000000 */
[----:B------:R-:W-:-:S07]  /*0b50*/  @!P3 FADD R12, R12, 1 ;  /* 0x3f8000000c0cb421 */ /* 0x000fce0000000000 */
.L_x_861:
[----:B------:R-:W-:Y:S05]  /*0b60*/  @!P4 BRA `(.L_x_858) ;  /* 0x0000000000acc947 */ /* 0x000fea0003800000 */
[----:B------:R-:W-:Y:S02]  /*0b70*/  ISETP.NE.AND P0, PT, R24, 0x1, PT ;  /* 0x000000011800780c */ /* 0x000fe40003f05270 */
[----:B------:R-:W-:-:S04]  /*0b80*/  LOP3.LUT R17, R17, 0x1, RZ, 0xc0, !PT ;  /* 0x0000000111117812 */ /* 0x000fc800078ec0ff */
[----:B------:R-:W-:-:S07]  /*0b90*/  ISETP.NE.U32.AND P1, PT, R17, 0x1, PT ;  /* 0x000000011100780c */ /* 0x000fce0003f25070 */
        /* <DEDUP_REMOVED lines=8> */
[----:B------:R-:W4:Y:S01]  /*0c20*/  LDG.E.CONSTANT R18, desc[UR4][R4.64+0x14] ;  /* 0x0000140404127981 */ /* 0x000f22000c1e9900 */
        /* <DEDUP_REMOVED lines=8> */
[----:B------:R-:W-:-:S03]  /*0cb0*/  FADD R13, R9, -R14 ;  /* 0x8000000e090d7221 */ /* 0x000fc60000000000 */
[----:B------:R-:W-:Y:S01]  /*0cc0*/  FFMA R20, R17, R17, R20 ;  /* 0x0000001111147223 */ /* 0x000fe20000000014 */
[----:B------:R-:W-:Y:S01]  /*0cd0*/  FADD R15, R9, -R18 ;  /* 0x80000012090f7221 */ /* 0x000fe20000000000 */
[----:B------:R-:W-:-:S03]  /*0ce0*/  FFMA R16, R13, R13, R16 ;  /* 0x0000000d0d107223 */ /* 0x000fc60000000010 */
[----:B------:R-:W-:Y:S02]  /*0cf0*/  FFMA R20, R15, R15, R20 ;  /* 0x0000000f0f147223 */ /* 0x000fe40000000014 */
[----:B------:R-:W-:-:S03]  /*0d00*/  FSETP.GTU.AND P0, PT, R16, R11, PT ;  /* 0x0000000b1000720b */ /* 0x000fc60003f0c000 */
[----:B------:R-:W-:-:S10]  /*0d10*/  FSETP.GTU.AND P2, PT, R20, R11, PT ;  /* 0x0000000b1400720b */ /* 0x000fd40003f4c000 */
[----:B------:R-:W-:-:S04]  /*0d20*/  @!P0 FADD R12, R12, 1 ;  /* 0x3f8000000c0c8421 */ /* 0x000fc80000000000 */
[----:B------:R-:W-:-:S07]  /*0d30*/  @!P2 FADD R12, R12, 1 ;  /* 0x3f8000000c0ca421 */ /* 0x000fce0000000000 */
.L_x_862:
[----:B------:R-:W-:Y:S05]  /*0d40*/  @P1 BRA `(.L_x_858) ;  /* 0x0000000000341947 */ /* 0x000fea0003800000 */
[----:B0-----:R-:W-:-:S05]  /*0d50*/  LEA R5, R10, R10, 0x1 ;  /* 0x0000000a0a057211 */ /* 0x001fca00078e08ff */
[----:B------:R-:W-:-:S05]  /*0d60*/  IMAD.WIDE.U32 R2, R5, 0x4, R2 ;  /* 0x0000000405027825 */ /* 0x000fca00078e0002 */
[----:B------:R-:W2:Y:S04]  /*0d70*/  LDG.E.CONSTANT R13, desc[UR4][R2.64+0x4] ;  /* 0x00000404020d7981 */ /* 0x000ea8000c1e9900 */
[----:B------:R-:W3:Y:S04]  /*0d80*/  LDG.E.CONSTANT R5, desc[UR4][R2.64] ;  /* 0x0000000402057981 */ /* 0x000ee8000c1e9900 */
[----:B------:R-:W4:Y:S01]  /*0d90*/  LDG.E.CONSTANT R4, desc[UR4][R2.64+0x8] ;  /* 0x0000080402047981 */ /* 0x000f22000c1e9900 */
[----:B--2--5:R-:W-:Y:S01]  /*0da0*/  FADD R13, R8, -R13 ;  /* 0x8000000d080d7221 */ /* 0x024fe20000000000 */
[----:B---3--:R-:W-:-:S03]  /*0db0*/  FADD R5, R6, -R5 ;  /* 0x8000000506057221 */ /* 0x008fc60000000000 */
[----:B------:R-:W-:Y:S01]  /*0dc0*/  FMUL R6, R13, R13 ;  /* 0x0000000d0d067220 */ /* 0x000fe20000400000 */
[----:B----4-:R-:W-:-:S03]  /*0dd0*/  FADD R9, R9, -R4 ;  /* 0x8000000409097221 */ /* 0x010fc60000000000 */
[----:B------:R-:W-:-:S04]  /*0de0*/  FFMA R6, R5, R5, R6 ;  /* 0x0000000505067223 */ /* 0x000fc80000000006 */
[----:B------:R-:W-:-:S05]  /*0df0*/  FFMA R6, R9, R9, R6 ;  /* 0x0000000909067223 */ /* 0x000fca0000000006 */
[----:B------:R-:W-:-:S13]  /*0e00*/  FSETP.GTU.AND P0, PT, R6, R11, PT ;  /* 0x0000000b0600720b */ /* 0x000fda0003f0c000 */
[----:B------:R-:W-:-:S07]  /*0e10*/  @!P0 FADD R12, R12, 1 ;  /* 0x3f8000000c0c8421 */ /* 0x000fce0000000000 */
.L_x_858:
[----:B------:R-:W1:Y:S01]  /*0e20*/  LDCU.64 UR6, c[0x0][0x398] ;  /* 0x00007300ff0677ac */ /* 0x000e620008000a00 */
[----:B------:R-:W-:Y:S02]  /*0e30*/  SHF.R.S32.HI R3, RZ, 0x1f, R7 ;  /* 0x0000001fff037819 */ /* 0x000fe40000011407 */
[----:B------:R-:W-:-:S04]  /*0e40*/  IADD3 R7, P0, PT, R0, R7, RZ ;  /* 0x0000000700077210 */ /* 0x000fc80007f1e0ff */
[----:B------:R-:W-:Y:S02]  /*0e50*/  LEA.HI.X.SX32 R0, R0, R3, 0x1, P0 ;  /* 0x0000000300007211 */ /* 0x000fe400000f0eff */
[----:B-1----:R-:W-:-:S04]  /*0e60*/  LEA R2, P0, R7, UR6, 0x2 ;  /* 0x0000000607027c11 */ /* 0x002fc8000f8010ff */
[----:B------:R-:W-:-:S05]  /*0e70*/  LEA.HI.X R3, R7, UR7, R0, 0x2, P0 ;  /* 0x0000000707037c11 */ /* 0x000fca00080f1400 */
[----:B0-----:R-:W-:Y:S01]  /*0e80*/  STG.E desc[UR4][R2.64], R12 ;  /* 0x0000000c02007986 */ /* 0x001fe2000c101904 */
[----:B------:R-:W-:Y:S05]  /*0e90*/  EXIT ;  /* 0x000000000000794d */ /* 0x000fea0003800000 */
.L_x_863:
        /* <DEDUP_REMOVED lines=14> */
.L_x_898:


//--------------------- .nv.shared._Z40furthest_point_sampling_with_dist_kernelILj1EEviiiPKfPfPi --------------------------
	.section	.nv.shared._Z40furthest_point_sampling_with_dist_kernelILj1EEviiiPKfPfPi,"aw",@nobits
	.sectionflags	@""
	.align	4
.nv.shared._Z40furthest_point_sampling_with_dist_kernelILj1EEviiiPKfPfPi:
	.zero		1028


//--------------------- .nv.shared.reserved.0     --------------------------
	.section	.nv.shared.reserved.0,"aw",@nobits
	.weak		__nv_reservedSMEM_offset_0_alias
	.size		__nv_reservedSMEM_offset_0_alias, 0, 64
	.other		__nv_reservedSMEM_offset_0_alias,@"STO_CUDA_RESERVED_SHARED STV_DEFAULT"
__nv_reservedSMEM_offset_0_alias:
	.zero		0
	.zero		64


//--------------------- .nv.shared._Z40furthest_point_sampling_with_dist_kernelILj2EEviiiPKfPfPi --------------------------
	.section	.nv.shared._Z40furthest_point_sampling_with_dist_kernelILj2EEviiiPKfPfPi,"aw",@nobits
	.sectionflags	@""
	.align	4
.nv.shared._Z40furthest_point_sampling_with_dist_kernelILj2EEviiiPKfPfPi:
	.zero		1040


//--------------------- .nv.shared._Z40furthest_point_sampling_with_dist_kernelILj4EEviiiPKfPfPi --------------------------
	.section	.nv.shared._Z40furthest_point_sampling_with_dist_kernelILj4EEviiiPKfPfPi,"aw",@nobits
	.sectionflags	@""
	.align	4
.nv.shared._Z40furthest_point_sampling_with_dist_kernelILj4EEviiiPKfPfPi:
	.zero		1056


//--------------------- .nv.shared._Z40furthest_point_sampling_with_dist_kernelILj8EEviiiPKfPfPi --------------------------
	.section	.nv.shared._Z40furthest_point_sampling_with_dist_kernelILj8EEviiiPKfPfPi,"aw",@nobits
	.sectionflags	@""
	.align	4
.nv.shared._Z40furthest_point_sampling_with_dist_kernelILj8EEviiiPKfPfPi:
	.zero		1088


//--------------------- .nv.shared._Z40furthest_point_sampling_with_dist_kernelILj16EEviiiPKfPfPi --------------------------
	.section	.nv.shared._Z40furthest_point_sampling_with_dist_kernelILj16EEviiiPKfPfPi,"aw",@nobits
	.sectionflags	@""
	.align	4
.nv.shared._Z40furthest_point_sampling_with_dist_kernelILj16EEviiiPKfPfPi:
	.zero		1152


//--------------------- .nv.shared._Z40furthest_point_sampling_with_dist_kernelILj32EEviiiPKfPfPi --------------------------
	.section	.nv.shared._Z40furthest_point_sampling_with_dist_kernelILj32EEviiiPKfPfPi,"aw",@nobits
	.sectionflags	@""
	.align	4
.nv.shared._Z40furthest_point_sampling_with_dist_kernelILj32EEviiiPKfPfPi:
	.zero		1280


//--------------------- .nv.shared._Z40furthest_point_sampling_with_dist_kernelILj64EEviiiPKfPfPi --------------------------
	.section	.nv.shared._Z40furthest_point_sampling_with_dist_kernelILj64EEviiiPKfPfPi,"aw",@nobits
	.sectionflags	@""
	.align	4
.nv.shared._Z40furthest_point_sampling_with_dist_kernelILj64EEviiiPKfPfPi:
	.zero		1536


//--------------------- .nv.shared._Z40furthest_point_sampling_with_dist_kernelILj128EEviiiPKfPfPi --------------------------
	.section	.nv.shared._Z40furthest_point_sampling_with_dist_kernelILj128EEviiiPKfPfPi,"aw",@nobits
	.sectionflags	@""
	.align	4
.nv.shared._Z40furthest_point_sampling_with_dist_kernelILj128EEviiiPKfPfPi:
	.zero		2048


//--------------------- .nv.shared._Z40furthest_point_sampling_with_dist_kernelILj256EEviiiPKfPfPi --------------------------
	.section	.nv.shared._Z40furthest_point_sampling_with_dist_kernelILj256EEviiiPKfPfPi,"aw",@nobits
	.sectionflags	@""
	.align	4
.nv.shared._Z40furthest_point_sampling_with_dist_kernelILj256EEviiiPKfPfPi:
	.zero		3072


//--------------------- .nv.shared._Z40furthest_point_sampling_with_dist_kernelILj512EEviiiPKfPfPi --------------------------
	.section	.nv.shared._Z40furthest_point_sampling_with_dist_kernelILj512EEviiiPKfPfPi,"aw",@nobits
	.sectionflags	@""
	.align	4
.nv.shared._Z40furthest_point_sampling_with_dist_kernelILj512EEviiiPKfPfPi:
	.zero		5120


//--------------------- .nv.shared._Z40furthest_point_sampling_with_dist_kernelILj1024EEviiiPKfPfPi --------------------------
	.section	.nv.shared._Z40furthest_point_sampling_with_dist_kernelILj1024EEviiiPKfPfPi,"aw",@nobits
	.sectionflags	@""
	.align	4
.nv.shared._Z40furthest_point_sampling_with_dist_kernelILj1024EEviiiPKfPfPi:
	.zero		9216


//--------------------- .nv.shared._Z40furthest_point_sampling_with_dist_kernelILj2048EEviiiPKfPfPi --------------------------
	.section	.nv.shared._Z40furthest_point_sampling_with_dist_kernelILj2048EEviiiPKfPfPi,"aw",@nobits
	.sectionflags	@""
	.align	4
.nv.shared._Z40furthest_point_sampling_with_dist_kernelILj2048EEviiiPKfPfPi:
	.zero		17408


//--------------------- .nv.shared._Z70density_and_manhattan_weights_meanwhile_furthest_point_sampling_kernelILj1EEviiifPKfS1_S1_PfPi --------------------------
	.section	.nv.shared._Z70density_and_manhattan_weights_meanwhile_furthest_point_sampling_kernelILj1EEviiifPKfS1_S1_PfPi,"aw",@nobits
	.sectionflags	@""
	.align	4
.nv.shared._Z70density_and_manhattan_weights_meanwhile_furthest_point_sampling_kernelILj1EEviiifPKfS1_S1_PfPi:
	.zero		1028


//--------------------- .nv.shared._Z70density_and_manhattan_weights_meanwhile_furthest_point_sampling_kernelILj2EEviiifPKfS1_S1_PfPi --------------------------
	.section	.nv.shared._Z70density_and_manhattan_weights_meanwhile_furthest_point_sampling_kernelILj2EEviiifPKfS1_S1_PfPi,"aw",@nobits
	.sectionflags	@""
	.align	4
.nv.shared._Z70density_and_manhattan_weights_meanwhile_furthest_point_sampling_kernelILj2EEviiifPKfS1_S1_PfPi:
	.zero		1040


//--------------------- .nv.shared._Z70density_and_manhattan_weights_meanwhile_furthest_point_sampling_kernelILj4EEviiifPKfS1_S1_PfPi --------------------------
	.section	.nv.shared._Z70density_and_manhattan_weights_meanwhile_furthest_point_sampling_kernelILj4EEviiifPKfS1_S1_PfPi,"aw",@nobits
	.sectionflags	@""
	.align	4
.nv.shared._Z70density_and_manhattan_weights_meanwhile_furthest_point_sampling_kernelILj4EEviiifPKfS1_S1_PfPi:
	.zero		1056


//--------------------- .nv.shared._Z70density_and_manhattan_weights_meanwhile_furthest_point_sampling_kernelILj8EEviiifPKfS1_S1_PfPi --------------------------
	.section	.nv.shared._Z70density_and_manhattan_weights_meanwhile_furthest_point_sampling_kernelILj8EEviiifPKfS1_S1_PfPi,"aw",@nobits
	.sectionflags	@""
	.align	4
.nv.shared._Z70density_and_manhattan_weights_meanwhile_furthest_point_sampling_kernelILj8EEviiifPKfS1_S1_PfPi:
	.zero		1088


//--------------------- .nv.shared._Z70density_and_manhattan_weights_meanwhile_furthest_point_sampling_kernelILj16EEviiifPKfS1_S1_PfPi --------------------------
	.section	.nv.shared._Z70density_and_manhattan_weights_meanwhile_furthest_point_sampling_kernelILj16EEviiifPKfS1_S1_PfPi,"aw",@nobits
	.sectionflags	@""
	.align	4
.nv.shared._Z70density_and_manhattan_weights_meanwhile_furthest_point_sampling_kernelILj16EEviiifPKfS1_S1_PfPi:
	.zero		1152


//--------------------- .nv.shared._Z70density_and_manhattan_weights_meanwhile_furthest_point_sampling_kernelILj32EEviiifPKfS1_S1_PfPi --------------------------
	.section	.nv.shared._Z70density_and_manhattan_weights_meanwhile_furthest_point_sampling_kernelILj32EEviiifPKfS1_S1_PfPi,"aw",@nobits
	.sectionflags	@""
	.align	4
.nv.shared._Z70density_and_manhattan_weights_meanwhile_furthest_point_sampling_kernelILj32EEviiifPKfS1_S1_PfPi:
	.zero		1280


//--------------------- .nv.shared._Z70density_and_manhattan_weights_meanwhile_furthest_point_sampling_kernelILj64EEviiifPKfS1_S1_PfPi --------------------------
	.section	.nv.shared._Z70density_and_manhattan_weights_meanwhile_furthest_point_sampling_kernelILj64EEviiifPKfS1_S1_PfPi,"aw",@nobits
	.sectionflags	@""
	.align	4
.nv.shared._Z70density_and_manhattan_weights_meanwhile_furthest_point_sampling_kernelILj64EEviiifPKfS1_S1_PfPi:
	.zero		1536


//--------------------- .nv.shared._Z70density_and_manhattan_weights_meanwhile_furthest_point_sampling_kernelILj128EEviiifPKfS1_S1_PfPi --------------------------
	.section	.nv.shared._Z70density_and_manhattan_weights_meanwhile_furthest_point_sampling_kernelILj128EEviiifPKfS1_S1_PfPi,"aw",@nobits
	.sectionflags	@""
	.align	4
.nv.shared._Z70density_and_manhattan_weights_meanwhile_furthest_point_sampling_kernelILj128EEviiifPKfS1_S1_PfPi:
	.zero		2048


//--------------------- .nv.shared._Z70density_and_manhattan_weights_meanwhile_furthest_point_sampling_kernelILj256EEviiifPKfS1_S1_PfPi --------------------------
	.section	.nv.shared._Z70density_and_manhattan_weights_meanwhile_furthest_point_sampling_kernelILj256EEviiifPKfS1_S1_PfPi,"aw",@nobits
	.sectionflags	@""
	.align	4
.nv.shared._Z70density_and_manhattan_weights_meanwhile_furthest_point_sampling_kernelILj256EEviiifPKfS1_S1_PfPi:
	.zero		3072


//--------------------- .nv.shared._Z70density_and_manhattan_weights_meanwhile_furthest_point_sampling_kernelILj512EEviiifPKfS1_S1_PfPi --------------------------
	.section	.nv.shared._Z70density_and_manhattan_weights_meanwhile_furthest_point_sampling_kernelILj512EEviiifPKfS1_S1_PfPi,"aw",@nobits
	.sectionflags	@""
	.align	4
.nv.shared._Z70density_and_manhattan_weights_meanwhile_furthest_point_sampling_kernelILj512EEviiifPKfS1_S1_PfPi:
	.zero		5120


//--------------------- .nv.shared._Z70density_and_manhattan_weights_meanwhile_furthest_point_sampling_kernelILj1024EEviiifPKfS1_S1_PfPi --------------------------
	.section	.nv.shared._Z70density_and_manhattan_weights_meanwhile_furthest_point_sampling_kernelILj1024EEviiifPKfS1_S1_PfPi,"aw",@nobits
	.sectionflags	@""
	.align	4
.nv.shared._Z70density_and_manhattan_weights_meanwhile_furthest_point_sampling_kernelILj1024EEviiifPKfS1_S1_PfPi:
	.zero		9216


//--------------------- .nv.constant0._Z40furthest_point_sampling_with_dist_kernelILj1EEviiiPKfPfPi --------------------------
	.section	.nv.constant0._Z40furthest_point_sampling_with_dist_kernelILj1EEviiiPKfPfPi,"a",@progbits
	.sectionflags	@""
	.align	4
.nv.constant0._Z40furthest_point_sampling_with_dist_kernelILj1EEviiiPKfPfPi:
	.zero		936


//--------------------- .nv.constant0._Z40furthest_point_sampling_with_dist_kernelILj2EEviiiPKfPfPi --------------------------
	.section	.nv.constant0._Z40furthest_point_sampling_with_dist_kernelILj2EEviiiPKfPfPi,"a",@progbits
	.sectionflags	@""
	.align	4
.nv.constant0._Z40furthest_point_sampling_with_dist_kernelILj2EEviiiPKfPfPi:
	.zero		936


//--------------------- .nv.constant0._Z40furthest_point_sampling_with_dist_kernelILj4EEviiiPKfPfPi --------------------------
	.section	.nv.constant0._Z40furthest_point_sampling_with_dist_kernelILj4EEviiiPKfPfPi,"a",@progbits
	.sectionflags	@""
	.align	4
.nv.constant0._Z40furthest_point_sampling_with_dist_kernelILj4EEviiiPKfPfPi:
	.zero		936


//--------------------- .nv.constant0._Z40furthest_point_sampling_with_dist_kernelILj8EEviiiPKfPfPi --------------------------
	.section	.nv.constant0._Z40furthest_point_sampling_with_dist_kernelILj8EEviiiPKfPfPi,"a",@progbits
	.sectionflags	@""
	.align	4
.nv.constant0._Z40furthest_point_sampling_with_dist_kernelILj8EEviiiPKfPfPi:
	.zero		936


//--------------------- .nv.constant0._Z40furthest_point_sampling_with_dist_kernelILj16EEviiiPKfPfPi --------------------------
	.section	.nv.constant0._Z40furthest_point_sampling_with_dist_kernelILj16EEviiiPKfPfPi,"a",@progbits
	.sectionflags	@""
	.align	4
.nv.constant0._Z40furthest_point_sampling_with_dist_kernelILj16EEviiiPKfPfPi:
	.zero		936


//--------------------- .nv.constant0._Z40furthest_point_sampling_with_dist_kernelILj32EEviiiPKfPfPi --------------------------
	.section	.nv.constant0._Z40furthest_point_sampling_with_dist_kernelILj32EEviiiPKfPfPi,"a",@progbits
	.sectionflags	@""
	.align	4
.nv.constant0._Z40furthest_point_sampling_with_dist_kernelILj32EEviiiPKfPfPi:
	.zero		936


//--------------------- .nv.constant0._Z40furthest_point_sampling_with_dist_kernelILj64EEviiiPKfPfPi --------------------------
	.section	.nv.constant0._Z40furthest_point_sampling_with_dist_kernelILj64EEviiiPKfPfPi,"a",@progbits
	.sectionflags	@""
	.align	4
.nv.constant0._Z40furthest_point_sampling_with_dist_kernelILj64EEviiiPKfPfPi:
	.zero		936


//--------------------- .nv.constant0._Z40furthest_point_sampling_with_dist_kernelILj128EEviiiPKfPfPi --------------------------
	.section	.nv.constant0._Z40furthest_point_sampling_with_dist_kernelILj128EEviiiPKfPfPi,"a",@progbits
	.sectionflags	@""
	.align	4
.nv.constant0._Z40furthest_point_sampling_with_dist_kernelILj128EEviiiPKfPfPi:
	.zero		936


//--------------------- .nv.constant0._Z40furthest_point_sampling_with_dist_kernelILj256EEviiiPKfPfPi --------------------------
	.section	.nv.constant0._Z40furthest_point_sampling_with_dist_kernelILj256EEviiiPKfPfPi,"a",@progbits
	.sectionflags	@""
	.align	4
.nv.constant0._Z40furthest_point_sampling_with_dist_kernelILj256EEviiiPKfPfPi:
	.zero		936


//--------------------- .nv.constant0._Z40furthest_point_sampling_with_dist_kernelILj512EEviiiPKfPfPi --------------------------
	.section	.nv.constant0._Z40furthest_point_sampling_with_dist_kernelILj512EEviiiPKfPfPi,"a",@progbits
	.sectionflags	@""
	.align	4
.nv.constant0._Z40furthest_point_sampling_with_dist_kernelILj512EEviiiPKfPfPi:
	.zero		936


//--------------------- .nv.constant0._Z40furthest_point_sampling_with_dist_kernelILj1024EEviiiPKfPfPi --------------------------
	.section	.nv.constant0._Z40furthest_point_sampling_with_dist_kernelILj1024EEviiiPKfPfPi,"a",@progbits
	.sectionflags	@""
	.align	4
.nv.constant0._Z40furthest_point_sampling_with_dist_kernelILj1024EEviiiPKfPfPi:
	.zero		936


//--------------------- .nv.constant0._Z40furthest_point_sampling_with_dist_kernelILj2048EEviiiPKfPfPi --------------------------
	.section	.nv.constant0._Z40furthest_point_sampling_with_dist_kernelILj2048EEviiiPKfPfPi,"a",@progbits
	.sectionflags	@""
	.align	4
.nv.constant0._Z40furthest_point_sampling_with_dist_kernelILj2048EEviiiPKfPfPi:
	.zero		936


//--------------------- .nv.constant0._Z70density_and_manhattan_weights_meanwhile_furthest_point_sampling_kernelILj1EEviiifPKfS1_S1_PfPi --------------------------
	.section	.nv.constant0._Z70density_and_manhattan_weights_meanwhile_furthest_point_sampling_kernelILj1EEviiifPKfS1_S1_PfPi,"a",@progbits
	.sectionflags	@""
	.align	4
.nv.constant0._Z70density_and_manhattan_weights_meanwhile_furthest_point_sampling_kernelILj1EEviiifPKfS1_S1_PfPi:
	.zero		952


//--------------------- .nv.constant0._Z70density_and_manhattan_weights_meanwhile_furthest_point_sampling_kernelILj2EEviiifPKfS1_S1_PfPi --------------------------
	.section	.nv.constant0._Z70density_and_manhattan_weights_meanwhile_furthest_point_sampling_kernelILj2EEviiifPKfS1_S1_PfPi,"a",@progbits
	.sectionflags	@""
	.align	4
.nv.constant0._Z70density_and_manhattan_weights_meanwhile_furthest_point_sampling_kernelILj2EEviiifPKfS1_S1_PfPi:
	.zero		952


//--------------------- .nv.constant0._Z70density_and_manhattan_weights_meanwhile_furthest_point_sampling_kernelILj4EEviiifPKfS1_S1_PfPi --------------------------
	.section	.nv.constant0._Z70density_and_manhattan_weights_meanwhile_furthest_point_sampling_kernelILj4EEviiifPKfS1_S1_PfPi,"a",@progbits
	.sectionflags	@""
	.align	4
.nv.constant0._Z70density_and_manhattan_weights_meanwhile_furthest_point_sampling_kernelILj4EEviiifPKfS1_S1_PfPi:
	.zero		952


//--------------------- .nv.constant0._Z70density_and_manhattan_weights_meanwhile_furthest_point_sampling_kernelILj8EEviiifPKfS1_S1_PfPi --------------------------
	.section	.nv.constant0._Z70density_and_manhattan_weights_meanwhile_furthest_point_sampling_kernelILj8EEviiifPKfS1_S1_PfPi,"a",@progbits
	.sectionflags	@""
	.align	4
.nv.constant0._Z70density_and_manhattan_weights_meanwhile_furthest_point_sampling_kernelILj8EEviiifPKfS1_S1_PfPi:
	.zero		952


//--------------------- .nv.constant0._Z70density_and_manhattan_weights_meanwhile_furthest_point_sampling_kernelILj16EEviiifPKfS1_S1_PfPi --------------------------
	.section	.nv.constant0._Z70density_and_manhattan_weights_meanwhile_furthest_point_sampling_kernelILj16EEviiifPKfS1_S1_PfPi,"a",@progbits
	.sectionflags	@""
	.align	4
.nv.constant0._Z70density_and_manhattan_weights_meanwhile_furthest_point_sampling_kernelILj16EEviiifPKfS1_S1_PfPi:
	.zero		952


//--------------------- .nv.constant0._Z70density_and_manhattan_weights_meanwhile_furthest_point_sampling_kernelILj32EEviiifPKfS1_S1_PfPi --------------------------
	.section	.nv.constant0._Z70density_and_manhattan_weights_meanwhile_furthest_point_sampling_kernelILj32EEviiifPKfS1_S1_PfPi,"a",@progbits
	.sectionflags	@""
	.align	4
.nv.constant0._Z70density_and_manhattan_weights_meanwhile_furthest_point_sampling_kernelILj32EEviiifPKfS1_S1_PfPi:
	.zero		952


//--------------------- .nv.constant0._Z70density_and_manhattan_weights_meanwhile_furthest_point_sampling_kernelILj64EEviiifPKfS1_S1_PfPi --------------------------
	.section	.nv.constant0._Z70density_and_manhattan_weights_meanwhile_furthest_point_sampling_kernelILj64EEviiifPKfS1_S1_PfPi,"a",@progbits
	.sectionflags	@""
	.align	4
.nv.constant0._Z70density_and_manhattan_weights_meanwhile_furthest_point_sampling_kernelILj64EEviiifPKfS1_S1_PfPi:
	.zero		952


//--------------------- .nv.constant0._Z70density_and_manhattan_weights_meanwhile_furthest_point_sampling_kernelILj128EEviiifPKfS1_S1_PfPi --------------------------
	.section	.nv.constant0._Z70density_and_manhattan_weights_meanwhile_furthest_point_sampling_kernelILj128EEviiifPKfS1_S1_PfPi,"a",@progbits
	.sectionflags	@""
	.align	4
.nv.constant0._Z70density_and_manhattan_weights_meanwhile_furthest_point_sampling_kernelILj128EEviiifPKfS1_S1_PfPi:
	.zero		952


//--------------------- .nv.constant0._Z70density_and_manhattan_weights_meanwhile_furthest_point_sampling_kernelILj256EEviiifPKfS1_S1_PfPi --------------------------
	.section	.nv.constant0._Z70density_and_manhattan_weights_meanwhile_furthest_point_sampling_kernelILj256EEviiifPKfS1_S1_PfPi,"a",@progbits
	.sectionflags	@""
	.align	4
.nv.constant0._Z70density_and_manhattan_weights_meanwhile_furthest_point_sampling_kernelILj256EEviiifPKfS1_S1_PfPi:
	.zero		952


//--------------------- .nv.constant0._Z70density_and_manhattan_weights_meanwhile_furthest_point_sampling_kernelILj512EEviiifPKfS1_S1_PfPi --------------------------
	.section	.nv.constant0._Z70density_and_manhattan_weights_meanwhile_furthest_point_sampling_kernelILj512EEviiifPKfS1_S1_PfPi,"a",@progbits
	.sectionflags	@""
	.align	4
.nv.constant0._Z70density_and_manhattan_weights_meanwhile_furthest_point_sampling_kernelILj512EEviiifPKfS1_S1_PfPi:
	.zero		952


//--------------------- .nv.constant0._Z70density_and_manhattan_weights_meanwhile_furthest_point_sampling_kernelILj1024EEviiifPKfS1_S1_PfPi --------------------------
	.section	.nv.constant0._Z70density_and_manhattan_weights_meanwhile_furthest_point_sampling_kernelILj1024EEviiifPKfS1_S1_PfPi,"a",@progbits
	.sectionflags	@""
	.align	4
.nv.constant0._Z70density_and_manhattan_weights_meanwhile_furthest_point_sampling_kernelILj1024EEviiifPKfS1_S1_PfPi:
	.zero		952


//--------------------- .nv.constant0._Z26num_points_within_r_kerneliifPKfPf --------------------------
	.section	.nv.constant0._Z26num_points_within_r_kerneliifPKfPf,"a",@progbits
	.sectionflags	@""
	.align	4
.nv.constant0._Z26num_points_within_r_kerneliifPKfPf:
	.zero		928


//--------------------- SYMBOLS --------------------------

	.type		.nv.reservedSmem.offset0,@object
	.size		.nv.reservedSmem.offset0,0x4
	.type		.nv.reservedSmem.cap,@object
	.size		.nv.reservedSmem.cap,0x4
